//
// Generated by NVIDIA NVVM Compiler
//
// Compiler Build ID: CL-36424714
// Cuda compilation tools, release 13.0, V13.0.88
// Based on NVVM 20.0.0
//

.version 9.0
.target sm_100
.address_size 64

	// .globl	_Z9mc_kernelPdiddddy
.global .align 4 .b8 precalc_xorwow_matrix[102400];
.global .align 4 .b8 precalc_xorwow_offset_matrix[102400];
.global .align 4 .b8 mrg32k3aM1[2304];
.global .align 4 .b8 mrg32k3aM2[2304];
.global .align 4 .b8 mrg32k3aM1SubSeq[2016];
.global .align 4 .b8 mrg32k3aM2SubSeq[2016];
.global .align 4 .b8 mrg32k3aM1Seq[2304];
.global .align 4 .b8 mrg32k3aM2Seq[2304];
.const .align 8 .b8 __cr_lgamma_table[72];
// _ZZN3cub18CUB_300001_SM_10006detail6reduce28DeviceReduceSingleTileKernelINS2_10policy_hubIdjN4cuda3std3__44plusIdEEE10Policy1000EN6thrust24THRUST_300001_SM_1000_NS10device_ptrIdEEPdjS9_ddNS7_10__identityEEEvT0_T1_T2_T3_T4_T6_E12temp_storage has been demoted
// _ZZN3cub18CUB_300001_SM_10006detail6reduce18DeviceReduceKernelINS2_10policy_hubIdjN4cuda3std3__44plusIdEEE10Policy1000EN6thrust24THRUST_300001_SM_1000_NS10device_ptrIdEEjS9_dNS7_10__identityEEEvT0_PT3_T1_NS0_13GridEvenShareISK_EET2_T4_E12temp_storage has been demoted
// _ZZN3cub18CUB_300001_SM_10006detail6reduce28DeviceReduceSingleTileKernelINS2_10policy_hubIdjN4cuda3std3__44plusIdEEE10Policy1000EPdSC_iS9_ddNS7_10__identityEEEvT0_T1_T2_T3_T4_T6_E12temp_storage has been demoted
// _ZZN3cub18CUB_300001_SM_10006detail6reduce28DeviceReduceSingleTileKernelINS2_10policy_hubIdyN4cuda3std3__44plusIdEEE10Policy1000EN6thrust24THRUST_300001_SM_1000_NS10device_ptrIdEEPdyS9_ddNS7_10__identityEEEvT0_T1_T2_T3_T4_T6_E12temp_storage has been demoted
// _ZZN3cub18CUB_300001_SM_10006detail6reduce18DeviceReduceKernelINS2_10policy_hubIdyN4cuda3std3__44plusIdEEE10Policy1000EN6thrust24THRUST_300001_SM_1000_NS10device_ptrIdEEyS9_dNS7_10__identityEEEvT0_PT3_T1_NS0_13GridEvenShareISK_EET2_T4_E12temp_storage has been demoted
// _ZZN3cub18CUB_300001_SM_10006detail6reduce28DeviceReduceSingleTileKernelINS2_10policy_hubIdyN4cuda3std3__44plusIdEEE10Policy1000EPdSC_iS9_ddNS7_10__identityEEEvT0_T1_T2_T3_T4_T6_E12temp_storage has been demoted
.global .align 1 .b8 _ZN34_INTERNAL_d09b9494_4_k_cu_8839882e4cuda3std3__45__cpo5beginE[1];
.global .align 1 .b8 _ZN34_INTERNAL_d09b9494_4_k_cu_8839882e4cuda3std3__45__cpo3endE[1];
.global .align 1 .b8 _ZN34_INTERNAL_d09b9494_4_k_cu_8839882e4cuda3std3__45__cpo6cbeginE[1];
.global .align 1 .b8 _ZN34_INTERNAL_d09b9494_4_k_cu_8839882e4cuda3std3__45__cpo4cendE[1];
.global .align 1 .b8 _ZN34_INTERNAL_d09b9494_4_k_cu_8839882e4cuda3std3__45__cpo6rbeginE[1];
.global .align 1 .b8 _ZN34_INTERNAL_d09b9494_4_k_cu_8839882e4cuda3std3__45__cpo4rendE[1];
.global .align 1 .b8 _ZN34_INTERNAL_d09b9494_4_k_cu_8839882e4cuda3std3__45__cpo7crbeginE[1];
.global .align 1 .b8 _ZN34_INTERNAL_d09b9494_4_k_cu_8839882e4cuda3std3__45__cpo5crendE[1];
.global .align 1 .b8 _ZN34_INTERNAL_d09b9494_4_k_cu_8839882e4cuda3std3__436_GLOBAL__N__d09b9494_4_k_cu_8839882e6ignoreE[1];
.global .align 1 .b8 _ZN34_INTERNAL_d09b9494_4_k_cu_8839882e4cuda3std3__419piecewise_constructE[1];
.global .align 1 .b8 _ZN34_INTERNAL_d09b9494_4_k_cu_8839882e4cuda3std3__48in_placeE[1];
.global .align 1 .b8 _ZN34_INTERNAL_d09b9494_4_k_cu_8839882e4cuda3std3__420unreachable_sentinelE[1];
.global .align 1 .b8 _ZN34_INTERNAL_d09b9494_4_k_cu_8839882e4cuda3std3__47nulloptE[1];
.global .align 1 .b8 _ZN34_INTERNAL_d09b9494_4_k_cu_8839882e4cuda3std3__48unexpectE[1];
.global .align 1 .b8 _ZN34_INTERNAL_d09b9494_4_k_cu_8839882e4cuda3std6ranges3__45__cpo4swapE[1];
.global .align 1 .b8 _ZN34_INTERNAL_d09b9494_4_k_cu_8839882e4cuda3std6ranges3__45__cpo9iter_moveE[1];
.global .align 1 .b8 _ZN34_INTERNAL_d09b9494_4_k_cu_8839882e4cuda3std6ranges3__45__cpo5beginE[1];
.global .align 1 .b8 _ZN34_INTERNAL_d09b9494_4_k_cu_8839882e4cuda3std6ranges3__45__cpo3endE[1];
.global .align 1 .b8 _ZN34_INTERNAL_d09b9494_4_k_cu_8839882e4cuda3std6ranges3__45__cpo6cbeginE[1];
.global .align 1 .b8 _ZN34_INTERNAL_d09b9494_4_k_cu_8839882e4cuda3std6ranges3__45__cpo4cendE[1];
.global .align 1 .b8 _ZN34_INTERNAL_d09b9494_4_k_cu_8839882e4cuda3std6ranges3__45__cpo7advanceE[1];
.global .align 1 .b8 _ZN34_INTERNAL_d09b9494_4_k_cu_8839882e4cuda3std6ranges3__45__cpo9iter_swapE[1];
.global .align 1 .b8 _ZN34_INTERNAL_d09b9494_4_k_cu_8839882e4cuda3std6ranges3__45__cpo4nextE[1];
.global .align 1 .b8 _ZN34_INTERNAL_d09b9494_4_k_cu_8839882e4cuda3std6ranges3__45__cpo4prevE[1];
.global .align 1 .b8 _ZN34_INTERNAL_d09b9494_4_k_cu_8839882e4cuda3std6ranges3__45__cpo4dataE[1];
.global .align 1 .b8 _ZN34_INTERNAL_d09b9494_4_k_cu_8839882e4cuda3std6ranges3__45__cpo5cdataE[1];
.global .align 1 .b8 _ZN34_INTERNAL_d09b9494_4_k_cu_8839882e4cuda3std6ranges3__45__cpo4sizeE[1];
.global .align 1 .b8 _ZN34_INTERNAL_d09b9494_4_k_cu_8839882e4cuda3std6ranges3__45__cpo5ssizeE[1];
.global .align 1 .b8 _ZN34_INTERNAL_d09b9494_4_k_cu_8839882e4cuda3std6ranges3__45__cpo8distanceE[1];
.global .align 1 .b8 _ZN34_INTERNAL_d09b9494_4_k_cu_8839882e6thrust24THRUST_300001_SM_1000_NS8cuda_cub3parE[1];
.global .align 1 .b8 _ZN34_INTERNAL_d09b9494_4_k_cu_8839882e6thrust24THRUST_300001_SM_1000_NS8cuda_cub10par_nosyncE[1];
.global .align 1 .b8 _ZN34_INTERNAL_d09b9494_4_k_cu_8839882e6thrust24THRUST_300001_SM_1000_NS6system6detail10sequential3seqE[1];
.global .align 1 .b8 _ZN34_INTERNAL_d09b9494_4_k_cu_8839882e6thrust24THRUST_300001_SM_1000_NS12placeholders2_1E[1];
.global .align 1 .b8 _ZN34_INTERNAL_d09b9494_4_k_cu_8839882e6thrust24THRUST_300001_SM_1000_NS12placeholders2_2E[1];
.global .align 1 .b8 _ZN34_INTERNAL_d09b9494_4_k_cu_8839882e6thrust24THRUST_300001_SM_1000_NS12placeholders2_3E[1];
.global .align 1 .b8 _ZN34_INTERNAL_d09b9494_4_k_cu_8839882e6thrust24THRUST_300001_SM_1000_NS12placeholders2_4E[1];
.global .align 1 .b8 _ZN34_INTERNAL_d09b9494_4_k_cu_8839882e6thrust24THRUST_300001_SM_1000_NS12placeholders2_5E[1];
.global .align 1 .b8 _ZN34_INTERNAL_d09b9494_4_k_cu_8839882e6thrust24THRUST_300001_SM_1000_NS12placeholders2_6E[1];
.global .align 1 .b8 _ZN34_INTERNAL_d09b9494_4_k_cu_8839882e6thrust24THRUST_300001_SM_1000_NS12placeholders2_7E[1];
.global .align 1 .b8 _ZN34_INTERNAL_d09b9494_4_k_cu_8839882e6thrust24THRUST_300001_SM_1000_NS12placeholders2_8E[1];
.global .align 1 .b8 _ZN34_INTERNAL_d09b9494_4_k_cu_8839882e6thrust24THRUST_300001_SM_1000_NS12placeholders2_9E[1];
.global .align 1 .b8 _ZN34_INTERNAL_d09b9494_4_k_cu_8839882e6thrust24THRUST_300001_SM_1000_NS12placeholders3_10E[1];
.global .align 1 .b8 _ZN34_INTERNAL_d09b9494_4_k_cu_8839882e6thrust24THRUST_300001_SM_1000_NS3seqE[1];

.visible .entry _Z9mc_kernelPdiddddy(
	.param .u64 .ptr .align 1 _Z9mc_kernelPdiddddy_param_0,
	.param .u32 _Z9mc_kernelPdiddddy_param_1,
	.param .f64 _Z9mc_kernelPdiddddy_param_2,
	.param .f64 _Z9mc_kernelPdiddddy_param_3,
	.param .f64 _Z9mc_kernelPdiddddy_param_4,
	.param .f64 _Z9mc_kernelPdiddddy_param_5,
	.param .u64 _Z9mc_kernelPdiddddy_param_6
)
{
	.reg .pred 	%p<13>;
	.reg .b32 	%r<160>;
	.reg .b32 	%f<3>;
	.reg .b64 	%rd<14>;
	.reg .b64 	%fd<113>;

	ld.param.u64 	%rd1, [_Z9mc_kernelPdiddddy_param_0];
	ld.param.u32 	%r15, [_Z9mc_kernelPdiddddy_param_1];
	ld.param.f64 	%fd16, [_Z9mc_kernelPdiddddy_param_2];
	ld.param.f64 	%fd17, [_Z9mc_kernelPdiddddy_param_3];
	ld.param.f64 	%fd18, [_Z9mc_kernelPdiddddy_param_4];
	ld.param.f64 	%fd19, [_Z9mc_kernelPdiddddy_param_5];
	ld.param.u64 	%rd2, [_Z9mc_kernelPdiddddy_param_6];
	mov.u32 	%r16, %ctaid.x;
	mov.u32 	%r17, %ntid.x;
	mov.u32 	%r18, %tid.x;
	mad.lo.s32 	%r1, %r16, %r17, %r18;
	setp.ge.s32 	%p1, %r1, %r15;
	@%p1 bra 	$L__BB0_12;
	cvt.u32.u64 	%r20, %rd2;
	{ .reg .b32 tmp; mov.b64 {tmp, %r21}, %rd2; }
	shr.s32 	%r22, %r1, 31;
	mov.b32 	%r23, 0;
	mov.b32 	%r24, -766435501;
	mul.hi.u32 	%r25, %r24, %r23;
	mov.b32 	%r26, -845247145;
	mul.hi.u32 	%r27, %r26, %r1;
	mul.lo.s32 	%r28, %r1, -845247145;
	xor.b32  	%r29, %r27, %r20;
	xor.b32  	%r30, %r22, %r25;
	xor.b32  	%r31, %r30, %r21;
	add.s32 	%r32, %r20, -1640531527;
	add.s32 	%r33, %r21, -1150833019;
	mul.hi.u32 	%r34, %r24, %r29;
	mul.lo.s32 	%r35, %r29, -766435501;
	mul.hi.u32 	%r36, %r26, %r31;
	mul.lo.s32 	%r37, %r31, -845247145;
	xor.b32  	%r38, %r28, %r36;
	xor.b32  	%r39, %r38, %r32;
	xor.b32  	%r40, %r34, %r33;
	add.s32 	%r41, %r20, 1013904242;
	add.s32 	%r42, %r21, 1993301258;
	mul.hi.u32 	%r43, %r24, %r39;
	mul.lo.s32 	%r44, %r39, -766435501;
	mul.hi.u32 	%r45, %r26, %r40;
	mul.lo.s32 	%r46, %r40, -845247145;
	xor.b32  	%r47, %r37, %r41;
	xor.b32  	%r48, %r47, %r45;
	xor.b32  	%r49, %r42, %r35;
	xor.b32  	%r50, %r49, %r43;
	add.s32 	%r51, %r20, -626627285;
	add.s32 	%r52, %r21, 842468239;
	mul.hi.u32 	%r53, %r24, %r48;
	mul.lo.s32 	%r54, %r48, -766435501;
	mul.hi.u32 	%r55, %r26, %r50;
	mul.lo.s32 	%r56, %r50, -845247145;
	xor.b32  	%r57, %r46, %r51;
	xor.b32  	%r58, %r57, %r55;
	xor.b32  	%r59, %r44, %r52;
	xor.b32  	%r60, %r59, %r53;
	add.s32 	%r61, %r20, 2027808484;
	add.s32 	%r62, %r21, -308364780;
	mul.hi.u32 	%r63, %r24, %r58;
	mul.lo.s32 	%r64, %r58, -766435501;
	mul.hi.u32 	%r65, %r26, %r60;
	mul.lo.s32 	%r66, %r60, -845247145;
	xor.b32  	%r67, %r56, %r61;
	xor.b32  	%r68, %r67, %r65;
	xor.b32  	%r69, %r54, %r62;
	xor.b32  	%r70, %r69, %r63;
	add.s32 	%r71, %r20, 387276957;
	add.s32 	%r72, %r21, -1459197799;
	mul.hi.u32 	%r73, %r24, %r68;
	mul.lo.s32 	%r74, %r68, -766435501;
	mul.hi.u32 	%r75, %r26, %r70;
	mul.lo.s32 	%r76, %r70, -845247145;
	xor.b32  	%r77, %r66, %r71;
	xor.b32  	%r78, %r77, %r75;
	xor.b32  	%r79, %r64, %r72;
	xor.b32  	%r80, %r79, %r73;
	add.s32 	%r81, %r20, -1253254570;
	add.s32 	%r82, %r21, 1684936478;
	mul.hi.u32 	%r83, %r24, %r78;
	mul.lo.s32 	%r84, %r78, -766435501;
	mul.hi.u32 	%r85, %r26, %r80;
	mul.lo.s32 	%r86, %r80, -845247145;
	xor.b32  	%r87, %r76, %r81;
	xor.b32  	%r88, %r87, %r85;
	xor.b32  	%r89, %r74, %r82;
	xor.b32  	%r90, %r89, %r83;
	add.s32 	%r91, %r20, 1401181199;
	add.s32 	%r92, %r21, 534103459;
	mul.hi.u32 	%r93, %r24, %r88;
	mul.lo.s32 	%r94, %r88, -766435501;
	mul.hi.u32 	%r95, %r26, %r90;
	mul.lo.s32 	%r96, %r90, -845247145;
	xor.b32  	%r97, %r86, %r91;
	xor.b32  	%r98, %r97, %r95;
	xor.b32  	%r99, %r84, %r92;
	xor.b32  	%r100, %r99, %r93;
	add.s32 	%r101, %r20, -239350328;
	add.s32 	%r102, %r21, -616729560;
	mul.hi.u32 	%r103, %r24, %r98;
	mul.lo.s32 	%r104, %r98, -766435501;
	mul.hi.u32 	%r105, %r26, %r100;
	mul.lo.s32 	%r106, %r100, -845247145;
	xor.b32  	%r107, %r96, %r101;
	xor.b32  	%r108, %r107, %r105;
	xor.b32  	%r109, %r94, %r102;
	xor.b32  	%r110, %r109, %r103;
	add.s32 	%r111, %r20, -1879881855;
	add.s32 	%r112, %r21, -1767562579;
	mul.hi.u32 	%r113, %r24, %r108;
	mul.lo.s32 	%r114, %r108, -766435501;
	mul.hi.u32 	%r115, %r26, %r110;
	mul.lo.s32 	%r116, %r110, -845247145;
	xor.b32  	%r117, %r106, %r111;
	xor.b32  	%r118, %r117, %r115;
	xor.b32  	%r119, %r104, %r112;
	xor.b32  	%r120, %r119, %r113;
	cvt.u64.u32 	%rd3, %r118;
	mul.wide.u32 	%rd4, %r116, 2097152;
	xor.b64  	%rd5, %rd4, %rd3;
	cvt.rn.f64.u64 	%fd20, %rd5;
	fma.rn.f64 	%fd109, %fd20, 0d3CA0000000000000, 0d3C90000000000000;
	cvt.u64.u32 	%rd6, %r120;
	mul.wide.u32 	%rd7, %r114, 2097152;
	xor.b64  	%rd8, %rd7, %rd6;
	cvt.rn.f64.u64 	%fd21, %rd8;
	fma.rn.f64 	%fd2, %fd21, 0d3CB0000000000000, 0d3CA0000000000000;
	{
	.reg .b32 %temp; 
	mov.b64 	{%temp, %r156}, %fd109;
	}
	{
	.reg .b32 %temp; 
	mov.b64 	{%r157, %temp}, %fd109;
	}
	setp.gt.s32 	%p2, %r156, 1048575;
	mov.b32 	%r158, -1023;
	@%p2 bra 	$L__BB0_3;
	mul.f64 	%fd109, %fd109, 0d4350000000000000;
	{
	.reg .b32 %temp; 
	mov.b64 	{%temp, %r156}, %fd109;
	}
	{
	.reg .b32 %temp; 
	mov.b64 	{%r157, %temp}, %fd109;
	}
	mov.b32 	%r158, -1077;
$L__BB0_3:
	add.s32 	%r122, %r156, -1;
	setp.gt.u32 	%p3, %r122, 2146435070;
	@%p3 bra 	$L__BB0_7;
	shr.u32 	%r125, %r156, 20;
	add.s32 	%r159, %r158, %r125;
	and.b32  	%r126, %r156, 1048575;
	or.b32  	%r127, %r126, 1072693248;
	mov.b64 	%fd110, {%r157, %r127};
	setp.lt.u32 	%p5, %r127, 1073127583;
	@%p5 bra 	$L__BB0_6;
	{
	.reg .b32 %temp; 
	mov.b64 	{%r128, %temp}, %fd110;
	}
	{
	.reg .b32 %temp; 
	mov.b64 	{%temp, %r129}, %fd110;
	}
	add.s32 	%r130, %r129, -1048576;
	mov.b64 	%fd110, {%r128, %r130};
	add.s32 	%r159, %r159, 1;
$L__BB0_6:
	add.f64 	%fd23, %fd110, 0dBFF0000000000000;
	add.f64 	%fd24, %fd110, 0d3FF0000000000000;
	rcp.approx.ftz.f64 	%fd25, %fd24;
	neg.f64 	%fd26, %fd24;
	fma.rn.f64 	%fd27, %fd26, %fd25, 0d3FF0000000000000;
	fma.rn.f64 	%fd28, %fd27, %fd27, %fd27;
	fma.rn.f64 	%fd29, %fd28, %fd25, %fd25;
	mul.f64 	%fd30, %fd23, %fd29;
	fma.rn.f64 	%fd31, %fd23, %fd29, %fd30;
	mul.f64 	%fd32, %fd31, %fd31;
	fma.rn.f64 	%fd33, %fd32, 0d3EB1380B3AE80F1E, 0d3ED0EE258B7A8B04;
	fma.rn.f64 	%fd34, %fd33, %fd32, 0d3EF3B2669F02676F;
	fma.rn.f64 	%fd35, %fd34, %fd32, 0d3F1745CBA9AB0956;
	fma.rn.f64 	%fd36, %fd35, %fd32, 0d3F3C71C72D1B5154;
	fma.rn.f64 	%fd37, %fd36, %fd32, 0d3F624924923BE72D;
	fma.rn.f64 	%fd38, %fd37, %fd32, 0d3F8999999999A3C4;
	fma.rn.f64 	%fd39, %fd38, %fd32, 0d3FB5555555555554;
	sub.f64 	%fd40, %fd23, %fd31;
	add.f64 	%fd41, %fd40, %fd40;
	neg.f64 	%fd42, %fd31;
	fma.rn.f64 	%fd43, %fd42, %fd23, %fd41;
	mul.f64 	%fd44, %fd29, %fd43;
	mul.f64 	%fd45, %fd32, %fd39;
	fma.rn.f64 	%fd46, %fd45, %fd31, %fd44;
	xor.b32  	%r131, %r159, -2147483648;
	mov.b32 	%r132, 1127219200;
	mov.b64 	%fd47, {%r131, %r132};
	mov.b32 	%r133, -2147483648;
	mov.b64 	%fd48, {%r133, %r132};
	sub.f64 	%fd49, %fd47, %fd48;
	fma.rn.f64 	%fd50, %fd49, 0d3FE62E42FEFA39EF, %fd31;
	fma.rn.f64 	%fd51, %fd49, 0dBFE62E42FEFA39EF, %fd50;
	sub.f64 	%fd52, %fd51, %fd31;
	sub.f64 	%fd53, %fd46, %fd52;
	fma.rn.f64 	%fd54, %fd49, 0d3C7ABC9E3B39803F, %fd53;
	add.f64 	%fd111, %fd50, %fd54;
	bra.uni 	$L__BB0_8;
$L__BB0_7:
	fma.rn.f64 	%fd22, %fd109, 0d7FF0000000000000, 0d7FF0000000000000;
	{
	.reg .b32 %temp; 
	mov.b64 	{%temp, %r123}, %fd109;
	}
	and.b32  	%r124, %r123, 2147483647;
	setp.eq.s32 	%p4, %r124, 0;
	selp.f64 	%fd111, 0dFFF0000000000000, %fd22, %p4;
$L__BB0_8:
	mul.f64 	%fd55, %fd111, 0dC000000000000000;
	sqrt.rn.f64 	%fd56, %fd55;
	{
	.reg .b32 %temp; 
	mov.b64 	{%temp, %r134}, %fd2;
	}
	shl.b32 	%r135, %r134, 1;
	setp.gt.u32 	%p6, %r135, -2038431744;
	mov.f64 	%fd57, 0d0000000000000000;
	mul.rn.f64 	%fd58, %fd2, %fd57;
	selp.f64 	%fd59, %fd58, %fd2, %p6;
	{
	.reg .b32 %temp; 
	mov.b64 	{%r136, %temp}, %fd59;
	}
	{
	.reg .b32 %temp; 
	mov.b64 	{%temp, %r137}, %fd59;
	}
	add.s32 	%r138, %r137, 1048576;
	mov.b64 	%fd60, {%r136, %r138};
	cvt.rni.f64.f64 	%fd61, %fd60;
	cvt.rzi.s64.f64 	%rd9, %fd61;
	cvt.u32.u64 	%r139, %rd9;
	fma.rn.f64 	%fd62, %fd61, 0dBFE0000000000000, %fd59;
	mul.f64 	%fd63, %fd62, 0d3CA1A62633145C07;
	fma.rn.f64 	%fd64, %fd62, 0d400921FB54442D18, %fd63;
	mul.rn.f64 	%fd65, %fd64, %fd64;
	fma.rn.f64 	%fd66, %fd65, 0dBDA8FF8320FD8164, 0d3E21EEA7C1EF8528;
	fma.rn.f64 	%fd67, %fd66, %fd65, 0dBE927E4F8E06E6D9;
	fma.rn.f64 	%fd68, %fd67, %fd65, 0d3EFA01A019DDBCE9;
	fma.rn.f64 	%fd69, %fd68, %fd65, 0dBF56C16C16C15D47;
	fma.rn.f64 	%fd70, %fd69, %fd65, 0d3FA5555555555551;
	fma.rn.f64 	%fd71, %fd70, %fd65, 0dBFE0000000000000;
	fma.rn.f64 	%fd72, %fd71, %fd65, 0d3FF0000000000000;
	fma.rn.f64 	%fd73, %fd65, 0d3DE5DB65F9785EBA, 0dBE5AE5F12CB0D246;
	fma.rn.f64 	%fd74, %fd73, %fd65, 0d3EC71DE369ACE392;
	fma.rn.f64 	%fd75, %fd74, %fd65, 0dBF2A01A019DB62A1;
	fma.rn.f64 	%fd76, %fd75, %fd65, 0d3F81111111110818;
	fma.rn.f64 	%fd77, %fd76, %fd65, 0dBFC5555555555554;
	fma.rn.f64 	%fd78, %fd77, %fd65, 0d0000000000000000;
	fma.rn.f64 	%fd79, %fd78, %fd64, %fd64;
	and.b64  	%rd10, %rd9, 1;
	setp.eq.b64 	%p7, %rd10, 1;
	selp.f64 	%fd80, %fd72, %fd79, %p7;
	and.b32  	%r140, %r139, 2;
	setp.eq.s32 	%p8, %r140, 0;
	{
	.reg .b32 %temp; 
	mov.b64 	{%temp, %r141}, %fd80;
	}
	{
	.reg .b32 %temp; 
	mov.b64 	{%r142, %temp}, %fd80;
	}
	xor.b32  	%r143, %r141, -2147483648;
	mov.b64 	%fd81, {%r142, %r143};
	selp.f64 	%fd82, %fd80, %fd81, %p8;
	cvt.rzi.f64.f64 	%fd83, %fd59;
	setp.eq.f64 	%p9, %fd59, %fd83;
	mul.rn.f64 	%fd84, %fd59, %fd57;
	selp.f64 	%fd85, %fd84, %fd82, %p9;
	mul.f64 	%fd86, %fd85, %fd56;
	fma.rn.f64 	%fd11, %fd19, %fd86, %fd18;
	fma.rn.f64 	%fd87, %fd11, 0d3FF71547652B82FE, 0d4338000000000000;
	{
	.reg .b32 %temp; 
	mov.b64 	{%r12, %temp}, %fd87;
	}
	mov.f64 	%fd88, 0dC338000000000000;
	add.rn.f64 	%fd89, %fd87, %fd88;
	fma.rn.f64 	%fd90, %fd89, 0dBFE62E42FEFA39EF, %fd11;
	fma.rn.f64 	%fd91, %fd89, 0dBC7ABC9E3B39803F, %fd90;
	fma.rn.f64 	%fd92, %fd91, 0d3E5ADE1569CE2BDF, 0d3E928AF3FCA213EA;
	fma.rn.f64 	%fd93, %fd92, %fd91, 0d3EC71DEE62401315;
	fma.rn.f64 	%fd94, %fd93, %fd91, 0d3EFA01997C89EB71;
	fma.rn.f64 	%fd95, %fd94, %fd91, 0d3F2A01A014761F65;
	fma.rn.f64 	%fd96, %fd95, %fd91, 0d3F56C16C1852B7AF;
	fma.rn.f64 	%fd97, %fd96, %fd91, 0d3F81111111122322;
	fma.rn.f64 	%fd98, %fd97, %fd91, 0d3FA55555555502A1;
	fma.rn.f64 	%fd99, %fd98, %fd91, 0d3FC5555555555511;
	fma.rn.f64 	%fd100, %fd99, %fd91, 0d3FE000000000000B;
	fma.rn.f64 	%fd101, %fd100, %fd91, 0d3FF0000000000000;
	fma.rn.f64 	%fd102, %fd101, %fd91, 0d3FF0000000000000;
	{
	.reg .b32 %temp; 
	mov.b64 	{%r13, %temp}, %fd102;
	}
	{
	.reg .b32 %temp; 
	mov.b64 	{%temp, %r14}, %fd102;
	}
	shl.b32 	%r144, %r12, 20;
	add.s32 	%r145, %r144, %r14;
	mov.b64 	%fd112, {%r13, %r145};
	{
	.reg .b32 %temp; 
	mov.b64 	{%temp, %r146}, %fd11;
	}
	mov.b32 	%f2, %r146;
	abs.f32 	%f1, %f2;
	setp.lt.f32 	%p10, %f1, 0f4086232B;
	@%p10 bra 	$L__BB0_11;
	setp.lt.f64 	%p11, %fd11, 0d0000000000000000;
	add.f64 	%fd103, %fd11, 0d7FF0000000000000;
	selp.f64 	%fd112, 0d0000000000000000, %fd103, %p11;
	setp.geu.f32 	%p12, %f1, 0f40874800;
	@%p12 bra 	$L__BB0_11;
	shr.u32 	%r147, %r12, 31;
	add.s32 	%r148, %r12, %r147;
	shr.s32 	%r149, %r148, 1;
	shl.b32 	%r150, %r149, 20;
	add.s32 	%r151, %r14, %r150;
	mov.b64 	%fd104, {%r13, %r151};
	sub.s32 	%r152, %r12, %r149;
	shl.b32 	%r153, %r152, 20;
	add.s32 	%r154, %r153, 1072693248;
	mov.b32 	%r155, 0;
	mov.b64 	%fd105, {%r155, %r154};
	mul.f64 	%fd112, %fd105, %fd104;
$L__BB0_11:
	mul.f64 	%fd106, %fd16, %fd112;
	sub.f64 	%fd107, %fd106, %fd17;
	max.f64 	%fd108, %fd107, 0d0000000000000000;
	cvta.to.global.u64 	%rd11, %rd1;
	mul.wide.s32 	%rd12, %r1, 8;
	add.s64 	%rd13, %rd11, %rd12;
	st.global.f64 	[%rd13], %fd108;
$L__BB0_12:
	ret;

}
	// .globl	_ZN3cub18CUB_300001_SM_10006detail11EmptyKernelIvEEvv
.visible .entry _ZN3cub18CUB_300001_SM_10006detail11EmptyKernelIvEEvv()
{


	ret;

}
	// .globl	_ZN3cub18CUB_300001_SM_10006detail6reduce28DeviceReduceSingleTileKernelINS2_10policy_hubIdjN4cuda3std3__44plusIdEEE10Policy1000EN6thrust24THRUST_300001_SM_1000_NS10device_ptrIdEEPdjS9_ddNS7_10__identityEEEvT0_T1_T2_T3_T4_T6_
.visible .entry _ZN3cub18CUB_300001_SM_10006detail6reduce28DeviceReduceSingleTileKernelINS2_10policy_hubIdjN4cuda3std3__44plusIdEEE10Policy1000EN6thrust24THRUST_300001_SM_1000_NS10device_ptrIdEEPdjS9_ddNS7_10__identityEEEvT0_T1_T2_T3_T4_T6_(
	.param .align 8 .b8 _ZN3cub18CUB_300001_SM_10006detail6reduce28DeviceReduceSingleTileKernelINS2_10policy_hubIdjN4cuda3std3__44plusIdEEE10Policy1000EN6thrust24THRUST_300001_SM_1000_NS10device_ptrIdEEPdjS9_ddNS7_10__identityEEEvT0_T1_T2_T3_T4_T6__param_0[8],
	.param .u64 .ptr .align 1 _ZN3cub18CUB_300001_SM_10006detail6reduce28DeviceReduceSingleTileKernelINS2_10policy_hubIdjN4cuda3std3__44plusIdEEE10Policy1000EN6thrust24THRUST_300001_SM_1000_NS10device_ptrIdEEPdjS9_ddNS7_10__identityEEEvT0_T1_T2_T3_T4_T6__param_1,
	.param .u32 _ZN3cub18CUB_300001_SM_10006detail6reduce28DeviceReduceSingleTileKernelINS2_10policy_hubIdjN4cuda3std3__44plusIdEEE10Policy1000EN6thrust24THRUST_300001_SM_1000_NS10device_ptrIdEEPdjS9_ddNS7_10__identityEEEvT0_T1_T2_T3_T4_T6__param_2,
	.param .align 1 .b8 _ZN3cub18CUB_300001_SM_10006detail6reduce28DeviceReduceSingleTileKernelINS2_10policy_hubIdjN4cuda3std3__44plusIdEEE10Policy1000EN6thrust24THRUST_300001_SM_1000_NS10device_ptrIdEEPdjS9_ddNS7_10__identityEEEvT0_T1_T2_T3_T4_T6__param_3[1],
	.param .f64 _ZN3cub18CUB_300001_SM_10006detail6reduce28DeviceReduceSingleTileKernelINS2_10policy_hubIdjN4cuda3std3__44plusIdEEE10Policy1000EN6thrust24THRUST_300001_SM_1000_NS10device_ptrIdEEPdjS9_ddNS7_10__identityEEEvT0_T1_T2_T3_T4_T6__param_4,
	.param .align 1 .b8 _ZN3cub18CUB_300001_SM_10006detail6reduce28DeviceReduceSingleTileKernelINS2_10policy_hubIdjN4cuda3std3__44plusIdEEE10Policy1000EN6thrust24THRUST_300001_SM_1000_NS10device_ptrIdEEPdjS9_ddNS7_10__identityEEEvT0_T1_T2_T3_T4_T6__param_5[1]
)
.maxntid 640
.minnctapersm 1
{
	.reg .pred 	%p<71>;
	.reg .b32 	%r<288>;
	.reg .b64 	%rd<114>;
	.reg .b64 	%fd<380>;
	// demoted variable
	.shared .align 8 .b8 _ZZN3cub18CUB_300001_SM_10006detail6reduce28DeviceReduceSingleTileKernelINS2_10policy_hubIdjN4cuda3std3__44plusIdEEE10Policy1000EN6thrust24THRUST_300001_SM_1000_NS10device_ptrIdEEPdjS9_ddNS7_10__identityEEEvT0_T1_T2_T3_T4_T6_E12temp_storage[192];
	ld.param.u64 	%rd9, [_ZN3cub18CUB_300001_SM_10006detail6reduce28DeviceReduceSingleTileKernelINS2_10policy_hubIdjN4cuda3std3__44plusIdEEE10Policy1000EN6thrust24THRUST_300001_SM_1000_NS10device_ptrIdEEPdjS9_ddNS7_10__identityEEEvT0_T1_T2_T3_T4_T6__param_0];
	ld.param.u64 	%rd10, [_ZN3cub18CUB_300001_SM_10006detail6reduce28DeviceReduceSingleTileKernelINS2_10policy_hubIdjN4cuda3std3__44plusIdEEE10Policy1000EN6thrust24THRUST_300001_SM_1000_NS10device_ptrIdEEPdjS9_ddNS7_10__identityEEEvT0_T1_T2_T3_T4_T6__param_1];
	ld.param.u32 	%r51, [_ZN3cub18CUB_300001_SM_10006detail6reduce28DeviceReduceSingleTileKernelINS2_10policy_hubIdjN4cuda3std3__44plusIdEEE10Policy1000EN6thrust24THRUST_300001_SM_1000_NS10device_ptrIdEEPdjS9_ddNS7_10__identityEEEvT0_T1_T2_T3_T4_T6__param_2];
	ld.param.f64 	%fd42, [_ZN3cub18CUB_300001_SM_10006detail6reduce28DeviceReduceSingleTileKernelINS2_10policy_hubIdjN4cuda3std3__44plusIdEEE10Policy1000EN6thrust24THRUST_300001_SM_1000_NS10device_ptrIdEEPdjS9_ddNS7_10__identityEEEvT0_T1_T2_T3_T4_T6__param_4];
	cvta.to.global.u64 	%rd1, %rd10;
	setp.ne.s32 	%p1, %r51, 0;
	@%p1 bra 	$L__BB2_3;
	mov.u32 	%r270, %tid.x;
	setp.ne.s32 	%p70, %r270, 0;
	@%p70 bra 	$L__BB2_52;
	st.global.f64 	[%rd1], %fd42;
	bra.uni 	$L__BB2_52;
$L__BB2_3:
	cvta.to.global.u64 	%rd2, %rd9;
	setp.gt.u32 	%p2, %r51, 5119;
	@%p2 bra 	$L__BB2_28;
	mov.u32 	%r1, %tid.x;
	setp.ge.u32 	%p24, %r1, %r51;
	mov.f64 	%fd367, 0d0000000000000000;
	mov.u32 	%r274, %r1;
	@%p24 bra 	$L__BB2_6;
	mul.wide.u32 	%rd83, %r1, 8;
	add.s64 	%rd84, %rd2, %rd83;
	ld.global.f64 	%fd367, [%rd84];
	add.s32 	%r274, %r1, 640;
$L__BB2_6:
	setp.ge.u32 	%p25, %r274, %r51;
	@%p25 bra 	$L__BB2_19;
	not.b32 	%r146, %r274;
	add.s32 	%r147, %r51, %r146;
	mul.hi.u32 	%r148, %r147, -858993459;
	shr.u32 	%r149, %r148, 9;
	add.s32 	%r4, %r149, 1;
	and.b32  	%r5, %r4, 15;
	setp.lt.u32 	%p26, %r147, 9600;
	@%p26 bra 	$L__BB2_10;
	and.b32  	%r150, %r4, 16777200;
	neg.s32 	%r272, %r150;
	mul.wide.u32 	%rd85, %r274, 8;
	add.s64 	%rd86, %rd85, %rd2;
	add.s64 	%rd112, %rd86, 40960;
$L__BB2_9:
	.pragma "nounroll";
	ld.global.f64 	%fd181, [%rd112+-40960];
	add.f64 	%fd182, %fd367, %fd181;
	ld.global.f64 	%fd183, [%rd112+-35840];
	add.f64 	%fd184, %fd182, %fd183;
	ld.global.f64 	%fd185, [%rd112+-30720];
	add.f64 	%fd186, %fd184, %fd185;
	ld.global.f64 	%fd187, [%rd112+-25600];
	add.f64 	%fd188, %fd186, %fd187;
	ld.global.f64 	%fd189, [%rd112+-20480];
	add.f64 	%fd190, %fd188, %fd189;
	ld.global.f64 	%fd191, [%rd112+-15360];
	add.f64 	%fd192, %fd190, %fd191;
	ld.global.f64 	%fd193, [%rd112+-10240];
	add.f64 	%fd194, %fd192, %fd193;
	ld.global.f64 	%fd195, [%rd112+-5120];
	add.f64 	%fd196, %fd194, %fd195;
	ld.global.f64 	%fd197, [%rd112];
	add.f64 	%fd198, %fd196, %fd197;
	ld.global.f64 	%fd199, [%rd112+5120];
	add.f64 	%fd200, %fd198, %fd199;
	ld.global.f64 	%fd201, [%rd112+10240];
	add.f64 	%fd202, %fd200, %fd201;
	ld.global.f64 	%fd203, [%rd112+15360];
	add.f64 	%fd204, %fd202, %fd203;
	ld.global.f64 	%fd205, [%rd112+20480];
	add.f64 	%fd206, %fd204, %fd205;
	ld.global.f64 	%fd207, [%rd112+25600];
	add.f64 	%fd208, %fd206, %fd207;
	ld.global.f64 	%fd209, [%rd112+30720];
	add.f64 	%fd210, %fd208, %fd209;
	ld.global.f64 	%fd211, [%rd112+35840];
	add.f64 	%fd367, %fd210, %fd211;
	add.s32 	%r274, %r274, 10240;
	add.s32 	%r272, %r272, 16;
	add.s64 	%rd112, %rd112, 81920;
	setp.ne.s32 	%p27, %r272, 0;
	@%p27 bra 	$L__BB2_9;
$L__BB2_10:
	setp.eq.s32 	%p28, %r5, 0;
	@%p28 bra 	$L__BB2_19;
	and.b32  	%r12, %r4, 7;
	setp.lt.u32 	%p29, %r5, 8;
	@%p29 bra 	$L__BB2_13;
	mul.wide.u32 	%rd87, %r274, 8;
	add.s64 	%rd88, %rd2, %rd87;
	ld.global.f64 	%fd213, [%rd88];
	add.f64 	%fd214, %fd367, %fd213;
	ld.global.f64 	%fd215, [%rd88+5120];
	add.f64 	%fd216, %fd214, %fd215;
	ld.global.f64 	%fd217, [%rd88+10240];
	add.f64 	%fd218, %fd216, %fd217;
	ld.global.f64 	%fd219, [%rd88+15360];
	add.f64 	%fd220, %fd218, %fd219;
	ld.global.f64 	%fd221, [%rd88+20480];
	add.f64 	%fd222, %fd220, %fd221;
	ld.global.f64 	%fd223, [%rd88+25600];
	add.f64 	%fd224, %fd222, %fd223;
	ld.global.f64 	%fd225, [%rd88+30720];
	add.f64 	%fd226, %fd224, %fd225;
	ld.global.f64 	%fd227, [%rd88+35840];
	add.f64 	%fd367, %fd226, %fd227;
	add.s32 	%r274, %r274, 5120;
$L__BB2_13:
	setp.eq.s32 	%p30, %r12, 0;
	@%p30 bra 	$L__BB2_19;
	and.b32  	%r15, %r4, 3;
	setp.lt.u32 	%p31, %r12, 4;
	@%p31 bra 	$L__BB2_16;
	mul.wide.u32 	%rd89, %r274, 8;
	add.s64 	%rd90, %rd2, %rd89;
	ld.global.f64 	%fd229, [%rd90];
	add.f64 	%fd230, %fd367, %fd229;
	ld.global.f64 	%fd231, [%rd90+5120];
	add.f64 	%fd232, %fd230, %fd231;
	ld.global.f64 	%fd233, [%rd90+10240];
	add.f64 	%fd234, %fd232, %fd233;
	ld.global.f64 	%fd235, [%rd90+15360];
	add.f64 	%fd367, %fd234, %fd235;
	add.s32 	%r274, %r274, 2560;
$L__BB2_16:
	setp.eq.s32 	%p32, %r15, 0;
	@%p32 bra 	$L__BB2_19;
	mul.wide.u32 	%rd91, %r274, 8;
	add.s64 	%rd113, %rd2, %rd91;
	neg.s32 	%r277, %r15;
$L__BB2_18:
	.pragma "nounroll";
	ld.global.f64 	%fd236, [%rd113];
	add.f64 	%fd367, %fd367, %fd236;
	add.s64 	%rd113, %rd113, 5120;
	add.s32 	%r277, %r277, 1;
	setp.ne.s32 	%p33, %r277, 0;
	@%p33 bra 	$L__BB2_18;
$L__BB2_19:
	setp.lt.u32 	%p34, %r51, 640;
	@%p34 bra 	$L__BB2_24;
	// begin inline asm
	mov.u32 %r214, %laneid;
	// end inline asm
	mov.b64 	%rd102, %fd367;
	mov.b64 	{%r216, %r221}, %rd102;
	mov.b32 	%r222, 1;
	mov.b32 	%r263, 31;
	mov.b32 	%r264, -1;
	// begin inline asm
	shfl.sync.down.b32 %r215, %r216, %r222, %r263, %r264;
	// end inline asm
	// begin inline asm
	shfl.sync.down.b32 %r220, %r221, %r222, %r263, %r264;
	// end inline asm
	mov.b64 	%rd103, {%r215, %r220};
	mov.b64 	%fd307, %rd103;
	setp.gt.s32 	%p62, %r214, 30;
	add.f64 	%fd308, %fd367, %fd307;
	selp.f64 	%fd309, %fd367, %fd308, %p62;
	mov.b64 	%rd104, %fd309;
	mov.b64 	{%r226, %r231}, %rd104;
	mov.b32 	%r232, 2;
	// begin inline asm
	shfl.sync.down.b32 %r225, %r226, %r232, %r263, %r264;
	// end inline asm
	// begin inline asm
	shfl.sync.down.b32 %r230, %r231, %r232, %r263, %r264;
	// end inline asm
	mov.b64 	%rd105, {%r225, %r230};
	mov.b64 	%fd310, %rd105;
	setp.gt.s32 	%p63, %r214, 29;
	add.f64 	%fd311, %fd309, %fd310;
	selp.f64 	%fd312, %fd309, %fd311, %p63;
	mov.b64 	%rd106, %fd312;
	mov.b64 	{%r236, %r241}, %rd106;
	mov.b32 	%r242, 4;
	// begin inline asm
	shfl.sync.down.b32 %r235, %r236, %r242, %r263, %r264;
	// end inline asm
	// begin inline asm
	shfl.sync.down.b32 %r240, %r241, %r242, %r263, %r264;
	// end inline asm
	mov.b64 	%rd107, {%r235, %r240};
	mov.b64 	%fd313, %rd107;
	setp.gt.s32 	%p64, %r214, 27;
	add.f64 	%fd314, %fd312, %fd313;
	selp.f64 	%fd315, %fd312, %fd314, %p64;
	mov.b64 	%rd108, %fd315;
	mov.b64 	{%r246, %r251}, %rd108;
	mov.b32 	%r252, 8;
	// begin inline asm
	shfl.sync.down.b32 %r245, %r246, %r252, %r263, %r264;
	// end inline asm
	// begin inline asm
	shfl.sync.down.b32 %r250, %r251, %r252, %r263, %r264;
	// end inline asm
	mov.b64 	%rd109, {%r245, %r250};
	mov.b64 	%fd316, %rd109;
	setp.gt.s32 	%p65, %r214, 23;
	add.f64 	%fd317, %fd315, %fd316;
	selp.f64 	%fd318, %fd315, %fd317, %p65;
	mov.b64 	%rd110, %fd318;
	mov.b64 	{%r256, %r261}, %rd110;
	mov.b32 	%r262, 16;
	// begin inline asm
	shfl.sync.down.b32 %r255, %r256, %r262, %r263, %r264;
	// end inline asm
	// begin inline asm
	shfl.sync.down.b32 %r260, %r261, %r262, %r263, %r264;
	// end inline asm
	mov.b64 	%rd111, {%r255, %r260};
	mov.b64 	%fd319, %rd111;
	setp.gt.s32 	%p66, %r214, 15;
	add.f64 	%fd16, %fd318, %fd319;
	selp.f64 	%fd379, %fd318, %fd16, %p66;
	setp.ne.s32 	%p67, %r214, 0;
	@%p67 bra 	$L__BB2_22;
	shr.u32 	%r265, %r1, 2;
	and.b32  	%r266, %r265, 248;
	mov.u32 	%r267, _ZZN3cub18CUB_300001_SM_10006detail6reduce28DeviceReduceSingleTileKernelINS2_10policy_hubIdjN4cuda3std3__44plusIdEEE10Policy1000EN6thrust24THRUST_300001_SM_1000_NS10device_ptrIdEEPdjS9_ddNS7_10__identityEEEvT0_T1_T2_T3_T4_T6_E12temp_storage;
	add.s32 	%r268, %r267, %r266;
	st.shared.f64 	[%r268+24], %fd16;
$L__BB2_22:
	bar.sync 	0;
	setp.ne.s32 	%p68, %r1, 0;
	@%p68 bra 	$L__BB2_50;
	ld.shared.f64 	%fd320, [_ZZN3cub18CUB_300001_SM_10006detail6reduce28DeviceReduceSingleTileKernelINS2_10policy_hubIdjN4cuda3std3__44plusIdEEE10Policy1000EN6thrust24THRUST_300001_SM_1000_NS10device_ptrIdEEPdjS9_ddNS7_10__identityEEEvT0_T1_T2_T3_T4_T6_E12temp_storage+32];
	add.f64 	%fd321, %fd379, %fd320;
	ld.shared.f64 	%fd322, [_ZZN3cub18CUB_300001_SM_10006detail6reduce28DeviceReduceSingleTileKernelINS2_10policy_hubIdjN4cuda3std3__44plusIdEEE10Policy1000EN6thrust24THRUST_300001_SM_1000_NS10device_ptrIdEEPdjS9_ddNS7_10__identityEEEvT0_T1_T2_T3_T4_T6_E12temp_storage+40];
	add.f64 	%fd323, %fd321, %fd322;
	ld.shared.f64 	%fd324, [_ZZN3cub18CUB_300001_SM_10006detail6reduce28DeviceReduceSingleTileKernelINS2_10policy_hubIdjN4cuda3std3__44plusIdEEE10Policy1000EN6thrust24THRUST_300001_SM_1000_NS10device_ptrIdEEPdjS9_ddNS7_10__identityEEEvT0_T1_T2_T3_T4_T6_E12temp_storage+48];
	add.f64 	%fd325, %fd323, %fd324;
	ld.shared.f64 	%fd326, [_ZZN3cub18CUB_300001_SM_10006detail6reduce28DeviceReduceSingleTileKernelINS2_10policy_hubIdjN4cuda3std3__44plusIdEEE10Policy1000EN6thrust24THRUST_300001_SM_1000_NS10device_ptrIdEEPdjS9_ddNS7_10__identityEEEvT0_T1_T2_T3_T4_T6_E12temp_storage+56];
	add.f64 	%fd327, %fd325, %fd326;
	ld.shared.f64 	%fd328, [_ZZN3cub18CUB_300001_SM_10006detail6reduce28DeviceReduceSingleTileKernelINS2_10policy_hubIdjN4cuda3std3__44plusIdEEE10Policy1000EN6thrust24THRUST_300001_SM_1000_NS10device_ptrIdEEPdjS9_ddNS7_10__identityEEEvT0_T1_T2_T3_T4_T6_E12temp_storage+64];
	add.f64 	%fd329, %fd327, %fd328;
	ld.shared.f64 	%fd330, [_ZZN3cub18CUB_300001_SM_10006detail6reduce28DeviceReduceSingleTileKernelINS2_10policy_hubIdjN4cuda3std3__44plusIdEEE10Policy1000EN6thrust24THRUST_300001_SM_1000_NS10device_ptrIdEEPdjS9_ddNS7_10__identityEEEvT0_T1_T2_T3_T4_T6_E12temp_storage+72];
	add.f64 	%fd331, %fd329, %fd330;
	ld.shared.f64 	%fd332, [_ZZN3cub18CUB_300001_SM_10006detail6reduce28DeviceReduceSingleTileKernelINS2_10policy_hubIdjN4cuda3std3__44plusIdEEE10Policy1000EN6thrust24THRUST_300001_SM_1000_NS10device_ptrIdEEPdjS9_ddNS7_10__identityEEEvT0_T1_T2_T3_T4_T6_E12temp_storage+80];
	add.f64 	%fd333, %fd331, %fd332;
	ld.shared.f64 	%fd334, [_ZZN3cub18CUB_300001_SM_10006detail6reduce28DeviceReduceSingleTileKernelINS2_10policy_hubIdjN4cuda3std3__44plusIdEEE10Policy1000EN6thrust24THRUST_300001_SM_1000_NS10device_ptrIdEEPdjS9_ddNS7_10__identityEEEvT0_T1_T2_T3_T4_T6_E12temp_storage+88];
	add.f64 	%fd335, %fd333, %fd334;
	ld.shared.f64 	%fd336, [_ZZN3cub18CUB_300001_SM_10006detail6reduce28DeviceReduceSingleTileKernelINS2_10policy_hubIdjN4cuda3std3__44plusIdEEE10Policy1000EN6thrust24THRUST_300001_SM_1000_NS10device_ptrIdEEPdjS9_ddNS7_10__identityEEEvT0_T1_T2_T3_T4_T6_E12temp_storage+96];
	add.f64 	%fd337, %fd335, %fd336;
	ld.shared.f64 	%fd338, [_ZZN3cub18CUB_300001_SM_10006detail6reduce28DeviceReduceSingleTileKernelINS2_10policy_hubIdjN4cuda3std3__44plusIdEEE10Policy1000EN6thrust24THRUST_300001_SM_1000_NS10device_ptrIdEEPdjS9_ddNS7_10__identityEEEvT0_T1_T2_T3_T4_T6_E12temp_storage+104];
	add.f64 	%fd339, %fd337, %fd338;
	ld.shared.f64 	%fd340, [_ZZN3cub18CUB_300001_SM_10006detail6reduce28DeviceReduceSingleTileKernelINS2_10policy_hubIdjN4cuda3std3__44plusIdEEE10Policy1000EN6thrust24THRUST_300001_SM_1000_NS10device_ptrIdEEPdjS9_ddNS7_10__identityEEEvT0_T1_T2_T3_T4_T6_E12temp_storage+112];
	add.f64 	%fd341, %fd339, %fd340;
	ld.shared.f64 	%fd342, [_ZZN3cub18CUB_300001_SM_10006detail6reduce28DeviceReduceSingleTileKernelINS2_10policy_hubIdjN4cuda3std3__44plusIdEEE10Policy1000EN6thrust24THRUST_300001_SM_1000_NS10device_ptrIdEEPdjS9_ddNS7_10__identityEEEvT0_T1_T2_T3_T4_T6_E12temp_storage+120];
	add.f64 	%fd343, %fd341, %fd342;
	ld.shared.f64 	%fd344, [_ZZN3cub18CUB_300001_SM_10006detail6reduce28DeviceReduceSingleTileKernelINS2_10policy_hubIdjN4cuda3std3__44plusIdEEE10Policy1000EN6thrust24THRUST_300001_SM_1000_NS10device_ptrIdEEPdjS9_ddNS7_10__identityEEEvT0_T1_T2_T3_T4_T6_E12temp_storage+128];
	add.f64 	%fd345, %fd343, %fd344;
	ld.shared.f64 	%fd346, [_ZZN3cub18CUB_300001_SM_10006detail6reduce28DeviceReduceSingleTileKernelINS2_10policy_hubIdjN4cuda3std3__44plusIdEEE10Policy1000EN6thrust24THRUST_300001_SM_1000_NS10device_ptrIdEEPdjS9_ddNS7_10__identityEEEvT0_T1_T2_T3_T4_T6_E12temp_storage+136];
	add.f64 	%fd347, %fd345, %fd346;
	ld.shared.f64 	%fd348, [_ZZN3cub18CUB_300001_SM_10006detail6reduce28DeviceReduceSingleTileKernelINS2_10policy_hubIdjN4cuda3std3__44plusIdEEE10Policy1000EN6thrust24THRUST_300001_SM_1000_NS10device_ptrIdEEPdjS9_ddNS7_10__identityEEEvT0_T1_T2_T3_T4_T6_E12temp_storage+144];
	add.f64 	%fd349, %fd347, %fd348;
	ld.shared.f64 	%fd350, [_ZZN3cub18CUB_300001_SM_10006detail6reduce28DeviceReduceSingleTileKernelINS2_10policy_hubIdjN4cuda3std3__44plusIdEEE10Policy1000EN6thrust24THRUST_300001_SM_1000_NS10device_ptrIdEEPdjS9_ddNS7_10__identityEEEvT0_T1_T2_T3_T4_T6_E12temp_storage+152];
	add.f64 	%fd351, %fd349, %fd350;
	ld.shared.f64 	%fd352, [_ZZN3cub18CUB_300001_SM_10006detail6reduce28DeviceReduceSingleTileKernelINS2_10policy_hubIdjN4cuda3std3__44plusIdEEE10Policy1000EN6thrust24THRUST_300001_SM_1000_NS10device_ptrIdEEPdjS9_ddNS7_10__identityEEEvT0_T1_T2_T3_T4_T6_E12temp_storage+160];
	add.f64 	%fd353, %fd351, %fd352;
	ld.shared.f64 	%fd354, [_ZZN3cub18CUB_300001_SM_10006detail6reduce28DeviceReduceSingleTileKernelINS2_10policy_hubIdjN4cuda3std3__44plusIdEEE10Policy1000EN6thrust24THRUST_300001_SM_1000_NS10device_ptrIdEEPdjS9_ddNS7_10__identityEEEvT0_T1_T2_T3_T4_T6_E12temp_storage+168];
	add.f64 	%fd355, %fd353, %fd354;
	ld.shared.f64 	%fd356, [_ZZN3cub18CUB_300001_SM_10006detail6reduce28DeviceReduceSingleTileKernelINS2_10policy_hubIdjN4cuda3std3__44plusIdEEE10Policy1000EN6thrust24THRUST_300001_SM_1000_NS10device_ptrIdEEPdjS9_ddNS7_10__identityEEEvT0_T1_T2_T3_T4_T6_E12temp_storage+176];
	add.f64 	%fd379, %fd355, %fd356;
	bra.uni 	$L__BB2_50;
$L__BB2_24:
	// begin inline asm
	mov.u32 %r151, %laneid;
	// end inline asm
	and.b32  	%r202, %r1, 992;
	add.s32 	%r203, %r202, 32;
	setp.gt.u32 	%p35, %r203, %r51;
	not.b32 	%r204, %r202;
	add.s32 	%r205, %r51, %r204;
	selp.b32 	%r200, %r205, 31, %p35;
	mov.b64 	%rd92, %fd367;
	mov.b64 	{%r153, %r158}, %rd92;
	mov.b32 	%r159, 1;
	mov.b32 	%r201, -1;
	// begin inline asm
	shfl.sync.down.b32 %r152, %r153, %r159, %r200, %r201;
	// end inline asm
	// begin inline asm
	shfl.sync.down.b32 %r157, %r158, %r159, %r200, %r201;
	// end inline asm
	mov.b64 	%rd93, {%r152, %r157};
	mov.b64 	%fd237, %rd93;
	setp.lt.s32 	%p36, %r151, %r200;
	add.f64 	%fd238, %fd367, %fd237;
	selp.f64 	%fd239, %fd238, %fd367, %p36;
	mov.b64 	%rd94, %fd239;
	mov.b64 	{%r163, %r168}, %rd94;
	mov.b32 	%r169, 2;
	// begin inline asm
	shfl.sync.down.b32 %r162, %r163, %r169, %r200, %r201;
	// end inline asm
	// begin inline asm
	shfl.sync.down.b32 %r167, %r168, %r169, %r200, %r201;
	// end inline asm
	mov.b64 	%rd95, {%r162, %r167};
	mov.b64 	%fd240, %rd95;
	add.s32 	%r206, %r151, 2;
	setp.gt.s32 	%p37, %r206, %r200;
	add.f64 	%fd241, %fd239, %fd240;
	selp.f64 	%fd242, %fd239, %fd241, %p37;
	mov.b64 	%rd96, %fd242;
	mov.b64 	{%r173, %r178}, %rd96;
	mov.b32 	%r179, 4;
	// begin inline asm
	shfl.sync.down.b32 %r172, %r173, %r179, %r200, %r201;
	// end inline asm
	// begin inline asm
	shfl.sync.down.b32 %r177, %r178, %r179, %r200, %r201;
	// end inline asm
	mov.b64 	%rd97, {%r172, %r177};
	mov.b64 	%fd243, %rd97;
	add.s32 	%r207, %r151, 4;
	setp.gt.s32 	%p38, %r207, %r200;
	add.f64 	%fd244, %fd242, %fd243;
	selp.f64 	%fd245, %fd242, %fd244, %p38;
	mov.b64 	%rd98, %fd245;
	mov.b64 	{%r183, %r188}, %rd98;
	mov.b32 	%r189, 8;
	// begin inline asm
	shfl.sync.down.b32 %r182, %r183, %r189, %r200, %r201;
	// end inline asm
	// begin inline asm
	shfl.sync.down.b32 %r187, %r188, %r189, %r200, %r201;
	// end inline asm
	mov.b64 	%rd99, {%r182, %r187};
	mov.b64 	%fd246, %rd99;
	add.s32 	%r208, %r151, 8;
	setp.gt.s32 	%p39, %r208, %r200;
	add.f64 	%fd247, %fd245, %fd246;
	selp.f64 	%fd248, %fd245, %fd247, %p39;
	mov.b64 	%rd100, %fd248;
	mov.b64 	{%r193, %r198}, %rd100;
	mov.b32 	%r199, 16;
	// begin inline asm
	shfl.sync.down.b32 %r192, %r193, %r199, %r200, %r201;
	// end inline asm
	// begin inline asm
	shfl.sync.down.b32 %r197, %r198, %r199, %r200, %r201;
	// end inline asm
	mov.b64 	%rd101, {%r192, %r197};
	mov.b64 	%fd249, %rd101;
	add.s32 	%r209, %r151, 16;
	setp.gt.s32 	%p40, %r209, %r200;
	add.f64 	%fd250, %fd248, %fd249;
	selp.f64 	%fd379, %fd248, %fd250, %p40;
	setp.ne.s32 	%p41, %r151, 0;
	@%p41 bra 	$L__BB2_26;
	shr.u32 	%r210, %r1, 2;
	and.b32  	%r211, %r210, 248;
	mov.u32 	%r212, _ZZN3cub18CUB_300001_SM_10006detail6reduce28DeviceReduceSingleTileKernelINS2_10policy_hubIdjN4cuda3std3__44plusIdEEE10Policy1000EN6thrust24THRUST_300001_SM_1000_NS10device_ptrIdEEPdjS9_ddNS7_10__identityEEEvT0_T1_T2_T3_T4_T6_E12temp_storage;
	add.s32 	%r213, %r212, %r211;
	st.shared.f64 	[%r213+24], %fd379;
$L__BB2_26:
	bar.sync 	0;
	setp.ne.s32 	%p42, %r1, 0;
	@%p42 bra 	$L__BB2_50;
	setp.gt.u32 	%p43, %r51, 32;
	ld.shared.f64 	%fd251, [_ZZN3cub18CUB_300001_SM_10006detail6reduce28DeviceReduceSingleTileKernelINS2_10policy_hubIdjN4cuda3std3__44plusIdEEE10Policy1000EN6thrust24THRUST_300001_SM_1000_NS10device_ptrIdEEPdjS9_ddNS7_10__identityEEEvT0_T1_T2_T3_T4_T6_E12temp_storage+32];
	add.f64 	%fd252, %fd379, %fd251;
	selp.f64 	%fd253, %fd252, %fd379, %p43;
	setp.gt.u32 	%p44, %r51, 64;
	ld.shared.f64 	%fd254, [_ZZN3cub18CUB_300001_SM_10006detail6reduce28DeviceReduceSingleTileKernelINS2_10policy_hubIdjN4cuda3std3__44plusIdEEE10Policy1000EN6thrust24THRUST_300001_SM_1000_NS10device_ptrIdEEPdjS9_ddNS7_10__identityEEEvT0_T1_T2_T3_T4_T6_E12temp_storage+40];
	add.f64 	%fd255, %fd254, %fd253;
	selp.f64 	%fd256, %fd255, %fd253, %p44;
	setp.gt.u32 	%p45, %r51, 96;
	ld.shared.f64 	%fd257, [_ZZN3cub18CUB_300001_SM_10006detail6reduce28DeviceReduceSingleTileKernelINS2_10policy_hubIdjN4cuda3std3__44plusIdEEE10Policy1000EN6thrust24THRUST_300001_SM_1000_NS10device_ptrIdEEPdjS9_ddNS7_10__identityEEEvT0_T1_T2_T3_T4_T6_E12temp_storage+48];
	add.f64 	%fd258, %fd257, %fd256;
	selp.f64 	%fd259, %fd258, %fd256, %p45;
	setp.gt.u32 	%p46, %r51, 128;
	ld.shared.f64 	%fd260, [_ZZN3cub18CUB_300001_SM_10006detail6reduce28DeviceReduceSingleTileKernelINS2_10policy_hubIdjN4cuda3std3__44plusIdEEE10Policy1000EN6thrust24THRUST_300001_SM_1000_NS10device_ptrIdEEPdjS9_ddNS7_10__identityEEEvT0_T1_T2_T3_T4_T6_E12temp_storage+56];
	add.f64 	%fd261, %fd260, %fd259;
	selp.f64 	%fd262, %fd261, %fd259, %p46;
	setp.gt.u32 	%p47, %r51, 160;
	ld.shared.f64 	%fd263, [_ZZN3cub18CUB_300001_SM_10006detail6reduce28DeviceReduceSingleTileKernelINS2_10policy_hubIdjN4cuda3std3__44plusIdEEE10Policy1000EN6thrust24THRUST_300001_SM_1000_NS10device_ptrIdEEPdjS9_ddNS7_10__identityEEEvT0_T1_T2_T3_T4_T6_E12temp_storage+64];
	add.f64 	%fd264, %fd263, %fd262;
	selp.f64 	%fd265, %fd264, %fd262, %p47;
	setp.gt.u32 	%p48, %r51, 192;
	ld.shared.f64 	%fd266, [_ZZN3cub18CUB_300001_SM_10006detail6reduce28DeviceReduceSingleTileKernelINS2_10policy_hubIdjN4cuda3std3__44plusIdEEE10Policy1000EN6thrust24THRUST_300001_SM_1000_NS10device_ptrIdEEPdjS9_ddNS7_10__identityEEEvT0_T1_T2_T3_T4_T6_E12temp_storage+72];
	add.f64 	%fd267, %fd266, %fd265;
	selp.f64 	%fd268, %fd267, %fd265, %p48;
	setp.gt.u32 	%p49, %r51, 224;
	ld.shared.f64 	%fd269, [_ZZN3cub18CUB_300001_SM_10006detail6reduce28DeviceReduceSingleTileKernelINS2_10policy_hubIdjN4cuda3std3__44plusIdEEE10Policy1000EN6thrust24THRUST_300001_SM_1000_NS10device_ptrIdEEPdjS9_ddNS7_10__identityEEEvT0_T1_T2_T3_T4_T6_E12temp_storage+80];
	add.f64 	%fd270, %fd269, %fd268;
	selp.f64 	%fd271, %fd270, %fd268, %p49;
	setp.gt.u32 	%p50, %r51, 256;
	ld.shared.f64 	%fd272, [_ZZN3cub18CUB_300001_SM_10006detail6reduce28DeviceReduceSingleTileKernelINS2_10policy_hubIdjN4cuda3std3__44plusIdEEE10Policy1000EN6thrust24THRUST_300001_SM_1000_NS10device_ptrIdEEPdjS9_ddNS7_10__identityEEEvT0_T1_T2_T3_T4_T6_E12temp_storage+88];
	add.f64 	%fd273, %fd272, %fd271;
	selp.f64 	%fd274, %fd273, %fd271, %p50;
	setp.gt.u32 	%p51, %r51, 288;
	ld.shared.f64 	%fd275, [_ZZN3cub18CUB_300001_SM_10006detail6reduce28DeviceReduceSingleTileKernelINS2_10policy_hubIdjN4cuda3std3__44plusIdEEE10Policy1000EN6thrust24THRUST_300001_SM_1000_NS10device_ptrIdEEPdjS9_ddNS7_10__identityEEEvT0_T1_T2_T3_T4_T6_E12temp_storage+96];
	add.f64 	%fd276, %fd275, %fd274;
	selp.f64 	%fd277, %fd276, %fd274, %p51;
	setp.gt.u32 	%p52, %r51, 320;
	ld.shared.f64 	%fd278, [_ZZN3cub18CUB_300001_SM_10006detail6reduce28DeviceReduceSingleTileKernelINS2_10policy_hubIdjN4cuda3std3__44plusIdEEE10Policy1000EN6thrust24THRUST_300001_SM_1000_NS10device_ptrIdEEPdjS9_ddNS7_10__identityEEEvT0_T1_T2_T3_T4_T6_E12temp_storage+104];
	add.f64 	%fd279, %fd278, %fd277;
	selp.f64 	%fd280, %fd279, %fd277, %p52;
	setp.gt.u32 	%p53, %r51, 352;
	ld.shared.f64 	%fd281, [_ZZN3cub18CUB_300001_SM_10006detail6reduce28DeviceReduceSingleTileKernelINS2_10policy_hubIdjN4cuda3std3__44plusIdEEE10Policy1000EN6thrust24THRUST_300001_SM_1000_NS10device_ptrIdEEPdjS9_ddNS7_10__identityEEEvT0_T1_T2_T3_T4_T6_E12temp_storage+112];
	add.f64 	%fd282, %fd281, %fd280;
	selp.f64 	%fd283, %fd282, %fd280, %p53;
	setp.gt.u32 	%p54, %r51, 384;
	ld.shared.f64 	%fd284, [_ZZN3cub18CUB_300001_SM_10006detail6reduce28DeviceReduceSingleTileKernelINS2_10policy_hubIdjN4cuda3std3__44plusIdEEE10Policy1000EN6thrust24THRUST_300001_SM_1000_NS10device_ptrIdEEPdjS9_ddNS7_10__identityEEEvT0_T1_T2_T3_T4_T6_E12temp_storage+120];
	add.f64 	%fd285, %fd284, %fd283;
	selp.f64 	%fd286, %fd285, %fd283, %p54;
	setp.gt.u32 	%p55, %r51, 416;
	ld.shared.f64 	%fd287, [_ZZN3cub18CUB_300001_SM_10006detail6reduce28DeviceReduceSingleTileKernelINS2_10policy_hubIdjN4cuda3std3__44plusIdEEE10Policy1000EN6thrust24THRUST_300001_SM_1000_NS10device_ptrIdEEPdjS9_ddNS7_10__identityEEEvT0_T1_T2_T3_T4_T6_E12temp_storage+128];
	add.f64 	%fd288, %fd287, %fd286;
	selp.f64 	%fd289, %fd288, %fd286, %p55;
	setp.gt.u32 	%p56, %r51, 448;
	ld.shared.f64 	%fd290, [_ZZN3cub18CUB_300001_SM_10006detail6reduce28DeviceReduceSingleTileKernelINS2_10policy_hubIdjN4cuda3std3__44plusIdEEE10Policy1000EN6thrust24THRUST_300001_SM_1000_NS10device_ptrIdEEPdjS9_ddNS7_10__identityEEEvT0_T1_T2_T3_T4_T6_E12temp_storage+136];
	add.f64 	%fd291, %fd290, %fd289;
	selp.f64 	%fd292, %fd291, %fd289, %p56;
	setp.gt.u32 	%p57, %r51, 480;
	ld.shared.f64 	%fd293, [_ZZN3cub18CUB_300001_SM_10006detail6reduce28DeviceReduceSingleTileKernelINS2_10policy_hubIdjN4cuda3std3__44plusIdEEE10Policy1000EN6thrust24THRUST_300001_SM_1000_NS10device_ptrIdEEPdjS9_ddNS7_10__identityEEEvT0_T1_T2_T3_T4_T6_E12temp_storage+144];
	add.f64 	%fd294, %fd293, %fd292;
	selp.f64 	%fd295, %fd294, %fd292, %p57;
	setp.gt.u32 	%p58, %r51, 512;
	ld.shared.f64 	%fd296, [_ZZN3cub18CUB_300001_SM_10006detail6reduce28DeviceReduceSingleTileKernelINS2_10policy_hubIdjN4cuda3std3__44plusIdEEE10Policy1000EN6thrust24THRUST_300001_SM_1000_NS10device_ptrIdEEPdjS9_ddNS7_10__identityEEEvT0_T1_T2_T3_T4_T6_E12temp_storage+152];
	add.f64 	%fd297, %fd296, %fd295;
	selp.f64 	%fd298, %fd297, %fd295, %p58;
	setp.gt.u32 	%p59, %r51, 544;
	ld.shared.f64 	%fd299, [_ZZN3cub18CUB_300001_SM_10006detail6reduce28DeviceReduceSingleTileKernelINS2_10policy_hubIdjN4cuda3std3__44plusIdEEE10Policy1000EN6thrust24THRUST_300001_SM_1000_NS10device_ptrIdEEPdjS9_ddNS7_10__identityEEEvT0_T1_T2_T3_T4_T6_E12temp_storage+160];
	add.f64 	%fd300, %fd299, %fd298;
	selp.f64 	%fd301, %fd300, %fd298, %p59;
	setp.gt.u32 	%p60, %r51, 576;
	ld.shared.f64 	%fd302, [_ZZN3cub18CUB_300001_SM_10006detail6reduce28DeviceReduceSingleTileKernelINS2_10policy_hubIdjN4cuda3std3__44plusIdEEE10Policy1000EN6thrust24THRUST_300001_SM_1000_NS10device_ptrIdEEPdjS9_ddNS7_10__identityEEEvT0_T1_T2_T3_T4_T6_E12temp_storage+168];
	add.f64 	%fd303, %fd302, %fd301;
	selp.f64 	%fd304, %fd303, %fd301, %p60;
	setp.gt.u32 	%p61, %r51, 608;
	ld.shared.f64 	%fd305, [_ZZN3cub18CUB_300001_SM_10006detail6reduce28DeviceReduceSingleTileKernelINS2_10policy_hubIdjN4cuda3std3__44plusIdEEE10Policy1000EN6thrust24THRUST_300001_SM_1000_NS10device_ptrIdEEPdjS9_ddNS7_10__identityEEEvT0_T1_T2_T3_T4_T6_E12temp_storage+176];
	add.f64 	%fd306, %fd305, %fd304;
	selp.f64 	%fd379, %fd306, %fd304, %p61;
	bra.uni 	$L__BB2_50;
$L__BB2_28:
	mov.u32 	%r21, %tid.x;
	mul.wide.u32 	%rd11, %r21, 8;
	add.s64 	%rd12, %rd2, %rd11;
	ld.global.f64 	%fd43, [%rd12];
	ld.global.f64 	%fd44, [%rd12+5120];
	ld.global.f64 	%fd45, [%rd12+10240];
	ld.global.f64 	%fd46, [%rd12+15360];
	ld.global.f64 	%fd47, [%rd12+20480];
	ld.global.f64 	%fd48, [%rd12+25600];
	ld.global.f64 	%fd49, [%rd12+30720];
	ld.global.f64 	%fd50, [%rd12+35840];
	add.f64 	%fd51, %fd43, %fd44;
	add.f64 	%fd52, %fd51, %fd45;
	add.f64 	%fd53, %fd52, %fd46;
	add.f64 	%fd54, %fd53, %fd47;
	add.f64 	%fd55, %fd54, %fd48;
	add.f64 	%fd56, %fd55, %fd49;
	add.f64 	%fd378, %fd56, %fd50;
	add.s32 	%r22, %r51, -5120;
	setp.lt.u32 	%p3, %r22, 5120;
	mov.b32 	%r279, 5120;
	@%p3 bra 	$L__BB2_32;
	mov.b32 	%r279, 5120;
$L__BB2_30:
	add.s32 	%r54, %r21, %r279;
	mul.wide.u32 	%rd13, %r54, 8;
	add.s64 	%rd14, %rd2, %rd13;
	ld.global.f64 	%fd57, [%rd14];
	ld.global.f64 	%fd58, [%rd14+5120];
	ld.global.f64 	%fd59, [%rd14+10240];
	ld.global.f64 	%fd60, [%rd14+15360];
	ld.global.f64 	%fd61, [%rd14+20480];
	ld.global.f64 	%fd62, [%rd14+25600];
	ld.global.f64 	%fd63, [%rd14+30720];
	ld.global.f64 	%fd64, [%rd14+35840];
	add.f64 	%fd65, %fd378, %fd57;
	add.f64 	%fd66, %fd65, %fd58;
	add.f64 	%fd67, %fd66, %fd59;
	add.f64 	%fd68, %fd67, %fd60;
	add.f64 	%fd69, %fd68, %fd61;
	add.f64 	%fd70, %fd69, %fd62;
	add.f64 	%fd71, %fd70, %fd63;
	add.f64 	%fd378, %fd71, %fd64;
	sub.s32 	%r55, %r51, %r279;
	setp.lt.u32 	%p4, %r55, 5120;
	@%p4 bra 	$L__BB2_46;
	add.s32 	%r279, %r279, 5120;
	setp.le.u32 	%p5, %r279, %r22;
	@%p5 bra 	$L__BB2_30;
$L__BB2_32:
	setp.le.u32 	%p6, %r51, %r279;
	sub.s32 	%r56, %r51, %r279;
	setp.ge.s32 	%p7, %r21, %r56;
	or.pred  	%p8, %p6, %p7;
	@%p8 bra 	$L__BB2_46;
	not.b32 	%r58, %r21;
	add.s32 	%r59, %r51, %r58;
	sub.s32 	%r60, %r59, %r279;
	mul.hi.u32 	%r61, %r60, -858993459;
	shr.u32 	%r62, %r61, 9;
	add.s32 	%r26, %r62, 1;
	and.b32  	%r27, %r26, 15;
	setp.lt.u32 	%p9, %r60, 9600;
	mov.u32 	%r284, %r21;
	@%p9 bra 	$L__BB2_37;
	or.b32  	%r282, %r21, 5120;
	add.s32 	%r281, %r21, %r279;
	and.b32  	%r63, %r26, 16777200;
	neg.s32 	%r280, %r63;
$L__BB2_35:
	.pragma "nounroll";
	mul.wide.u32 	%rd15, %r281, 8;
	add.s64 	%rd16, %rd2, %rd15;
	ld.global.f64 	%fd73, [%rd16];
	add.f64 	%fd74, %fd378, %fd73;
	add.s32 	%r64, %r281, 640;
	mul.wide.u32 	%rd17, %r64, 8;
	add.s64 	%rd18, %rd2, %rd17;
	ld.global.f64 	%fd75, [%rd18];
	add.f64 	%fd76, %fd74, %fd75;
	add.s32 	%r65, %r281, 1280;
	mul.wide.u32 	%rd19, %r65, 8;
	add.s64 	%rd20, %rd2, %rd19;
	ld.global.f64 	%fd77, [%rd20];
	add.f64 	%fd78, %fd76, %fd77;
	add.s32 	%r66, %r281, 1920;
	mul.wide.u32 	%rd21, %r66, 8;
	add.s64 	%rd22, %rd2, %rd21;
	ld.global.f64 	%fd79, [%rd22];
	add.f64 	%fd80, %fd78, %fd79;
	add.s32 	%r67, %r281, 2560;
	mul.wide.u32 	%rd23, %r67, 8;
	add.s64 	%rd24, %rd2, %rd23;
	ld.global.f64 	%fd81, [%rd24];
	add.f64 	%fd82, %fd80, %fd81;
	add.s32 	%r68, %r281, 3200;
	mul.wide.u32 	%rd25, %r68, 8;
	add.s64 	%rd26, %rd2, %rd25;
	ld.global.f64 	%fd83, [%rd26];
	add.f64 	%fd84, %fd82, %fd83;
	add.s32 	%r69, %r281, 3840;
	mul.wide.u32 	%rd27, %r69, 8;
	add.s64 	%rd28, %rd2, %rd27;
	ld.global.f64 	%fd85, [%rd28];
	add.f64 	%fd86, %fd84, %fd85;
	add.s32 	%r70, %r281, 4480;
	mul.wide.u32 	%rd29, %r70, 8;
	add.s64 	%rd30, %rd2, %rd29;
	ld.global.f64 	%fd87, [%rd30];
	add.f64 	%fd88, %fd86, %fd87;
	add.s32 	%r71, %r281, 5120;
	mul.wide.u32 	%rd31, %r71, 8;
	add.s64 	%rd32, %rd2, %rd31;
	ld.global.f64 	%fd89, [%rd32];
	add.f64 	%fd90, %fd88, %fd89;
	add.s32 	%r72, %r281, 5760;
	mul.wide.u32 	%rd33, %r72, 8;
	add.s64 	%rd34, %rd2, %rd33;
	ld.global.f64 	%fd91, [%rd34];
	add.f64 	%fd92, %fd90, %fd91;
	add.s32 	%r73, %r281, 6400;
	mul.wide.u32 	%rd35, %r73, 8;
	add.s64 	%rd36, %rd2, %rd35;
	ld.global.f64 	%fd93, [%rd36];
	add.f64 	%fd94, %fd92, %fd93;
	add.s32 	%r74, %r281, 7040;
	mul.wide.u32 	%rd37, %r74, 8;
	add.s64 	%rd38, %rd2, %rd37;
	ld.global.f64 	%fd95, [%rd38];
	add.f64 	%fd96, %fd94, %fd95;
	add.s32 	%r75, %r281, 7680;
	mul.wide.u32 	%rd39, %r75, 8;
	add.s64 	%rd40, %rd2, %rd39;
	ld.global.f64 	%fd97, [%rd40];
	add.f64 	%fd98, %fd96, %fd97;
	add.s32 	%r76, %r281, 8320;
	mul.wide.u32 	%rd41, %r76, 8;
	add.s64 	%rd42, %rd2, %rd41;
	ld.global.f64 	%fd99, [%rd42];
	add.f64 	%fd100, %fd98, %fd99;
	add.s32 	%r77, %r281, 8960;
	mul.wide.u32 	%rd43, %r77, 8;
	add.s64 	%rd44, %rd2, %rd43;
	ld.global.f64 	%fd101, [%rd44];
	add.f64 	%fd102, %fd100, %fd101;
	add.s32 	%r78, %r281, 9600;
	mul.wide.u32 	%rd45, %r78, 8;
	add.s64 	%rd46, %rd2, %rd45;
	ld.global.f64 	%fd103, [%rd46];
	add.f64 	%fd378, %fd102, %fd103;
	add.s32 	%r282, %r282, 10240;
	add.s32 	%r281, %r281, 10240;
	add.s32 	%r280, %r280, 16;
	setp.ne.s32 	%p10, %r280, 0;
	@%p10 bra 	$L__BB2_35;
	add.s32 	%r284, %r282, -5120;
$L__BB2_37:
	setp.eq.s32 	%p11, %r27, 0;
	@%p11 bra 	$L__BB2_46;
	and.b32  	%r39, %r26, 7;
	setp.lt.u32 	%p12, %r27, 8;
	@%p12 bra 	$L__BB2_40;
	add.s32 	%r79, %r284, %r279;
	mul.wide.u32 	%rd47, %r79, 8;
	add.s64 	%rd48, %rd2, %rd47;
	ld.global.f64 	%fd105, [%rd48];
	add.f64 	%fd106, %fd378, %fd105;
	add.s32 	%r80, %r79, 640;
	mul.wide.u32 	%rd49, %r80, 8;
	add.s64 	%rd50, %rd2, %rd49;
	ld.global.f64 	%fd107, [%rd50];
	add.f64 	%fd108, %fd106, %fd107;
	add.s32 	%r81, %r79, 1280;
	mul.wide.u32 	%rd51, %r81, 8;
	add.s64 	%rd52, %rd2, %rd51;
	ld.global.f64 	%fd109, [%rd52];
	add.f64 	%fd110, %fd108, %fd109;
	add.s32 	%r82, %r79, 1920;
	mul.wide.u32 	%rd53, %r82, 8;
	add.s64 	%rd54, %rd2, %rd53;
	ld.global.f64 	%fd111, [%rd54];
	add.f64 	%fd112, %fd110, %fd111;
	add.s32 	%r83, %r79, 2560;
	mul.wide.u32 	%rd55, %r83, 8;
	add.s64 	%rd56, %rd2, %rd55;
	ld.global.f64 	%fd113, [%rd56];
	add.f64 	%fd114, %fd112, %fd113;
	add.s32 	%r84, %r79, 3200;
	mul.wide.u32 	%rd57, %r84, 8;
	add.s64 	%rd58, %rd2, %rd57;
	ld.global.f64 	%fd115, [%rd58];
	add.f64 	%fd116, %fd114, %fd115;
	add.s32 	%r85, %r79, 3840;
	mul.wide.u32 	%rd59, %r85, 8;
	add.s64 	%rd60, %rd2, %rd59;
	ld.global.f64 	%fd117, [%rd60];
	add.f64 	%fd118, %fd116, %fd117;
	add.s32 	%r86, %r79, 4480;
	mul.wide.u32 	%rd61, %r86, 8;
	add.s64 	%rd62, %rd2, %rd61;
	ld.global.f64 	%fd119, [%rd62];
	add.f64 	%fd378, %fd118, %fd119;
	add.s32 	%r284, %r284, 5120;
$L__BB2_40:
	setp.eq.s32 	%p13, %r39, 0;
	@%p13 bra 	$L__BB2_46;
	and.b32  	%r42, %r26, 3;
	setp.lt.u32 	%p14, %r39, 4;
	@%p14 bra 	$L__BB2_43;
	add.s32 	%r87, %r284, %r279;
	mul.wide.u32 	%rd63, %r87, 8;
	add.s64 	%rd64, %rd2, %rd63;
	ld.global.f64 	%fd121, [%rd64];
	add.f64 	%fd122, %fd378, %fd121;
	add.s32 	%r88, %r87, 640;
	mul.wide.u32 	%rd65, %r88, 8;
	add.s64 	%rd66, %rd2, %rd65;
	ld.global.f64 	%fd123, [%rd66];
	add.f64 	%fd124, %fd122, %fd123;
	add.s32 	%r89, %r87, 1280;
	mul.wide.u32 	%rd67, %r89, 8;
	add.s64 	%rd68, %rd2, %rd67;
	ld.global.f64 	%fd125, [%rd68];
	add.f64 	%fd126, %fd124, %fd125;
	add.s32 	%r90, %r87, 1920;
	mul.wide.u32 	%rd69, %r90, 8;
	add.s64 	%rd70, %rd2, %rd69;
	ld.global.f64 	%fd127, [%rd70];
	add.f64 	%fd378, %fd126, %fd127;
	add.s32 	%r284, %r284, 2560;
$L__BB2_43:
	setp.eq.s32 	%p15, %r42, 0;
	@%p15 bra 	$L__BB2_46;
	add.s32 	%r287, %r284, %r279;
	neg.s32 	%r286, %r42;
$L__BB2_45:
	.pragma "nounroll";
	mul.wide.u32 	%rd71, %r287, 8;
	add.s64 	%rd72, %rd2, %rd71;
	ld.global.f64 	%fd128, [%rd72];
	add.f64 	%fd378, %fd378, %fd128;
	add.s32 	%r287, %r287, 640;
	add.s32 	%r286, %r286, 1;
	setp.ne.s32 	%p16, %r286, 0;
	@%p16 bra 	$L__BB2_45;
$L__BB2_46:
	// begin inline asm
	mov.u32 %r91, %laneid;
	// end inline asm
	mov.b64 	%rd73, %fd378;
	mov.b64 	{%r93, %r98}, %rd73;
	mov.b32 	%r99, 1;
	mov.b32 	%r140, 31;
	mov.b32 	%r141, -1;
	// begin inline asm
	shfl.sync.down.b32 %r92, %r93, %r99, %r140, %r141;
	// end inline asm
	// begin inline asm
	shfl.sync.down.b32 %r97, %r98, %r99, %r140, %r141;
	// end inline asm
	mov.b64 	%rd74, {%r92, %r97};
	mov.b64 	%fd129, %rd74;
	setp.gt.s32 	%p17, %r91, 30;
	add.f64 	%fd130, %fd378, %fd129;
	selp.f64 	%fd131, %fd378, %fd130, %p17;
	mov.b64 	%rd75, %fd131;
	mov.b64 	{%r103, %r108}, %rd75;
	mov.b32 	%r109, 2;
	// begin inline asm
	shfl.sync.down.b32 %r102, %r103, %r109, %r140, %r141;
	// end inline asm
	// begin inline asm
	shfl.sync.down.b32 %r107, %r108, %r109, %r140, %r141;
	// end inline asm
	mov.b64 	%rd76, {%r102, %r107};
	mov.b64 	%fd132, %rd76;
	setp.gt.s32 	%p18, %r91, 29;
	add.f64 	%fd133, %fd131, %fd132;
	selp.f64 	%fd134, %fd131, %fd133, %p18;
	mov.b64 	%rd77, %fd134;
	mov.b64 	{%r113, %r118}, %rd77;
	mov.b32 	%r119, 4;
	// begin inline asm
	shfl.sync.down.b32 %r112, %r113, %r119, %r140, %r141;
	// end inline asm
	// begin inline asm
	shfl.sync.down.b32 %r117, %r118, %r119, %r140, %r141;
	// end inline asm
	mov.b64 	%rd78, {%r112, %r117};
	mov.b64 	%fd135, %rd78;
	setp.gt.s32 	%p19, %r91, 27;
	add.f64 	%fd136, %fd134, %fd135;
	selp.f64 	%fd137, %fd134, %fd136, %p19;
	mov.b64 	%rd79, %fd137;
	mov.b64 	{%r123, %r128}, %rd79;
	mov.b32 	%r129, 8;
	// begin inline asm
	shfl.sync.down.b32 %r122, %r123, %r129, %r140, %r141;
	// end inline asm
	// begin inline asm
	shfl.sync.down.b32 %r127, %r128, %r129, %r140, %r141;
	// end inline asm
	mov.b64 	%rd80, {%r122, %r127};
	mov.b64 	%fd138, %rd80;
	setp.gt.s32 	%p20, %r91, 23;
	add.f64 	%fd139, %fd137, %fd138;
	selp.f64 	%fd140, %fd137, %fd139, %p20;
	mov.b64 	%rd81, %fd140;
	mov.b64 	{%r133, %r138}, %rd81;
	mov.b32 	%r139, 16;
	// begin inline asm
	shfl.sync.down.b32 %r132, %r133, %r139, %r140, %r141;
	// end inline asm
	// begin inline asm
	shfl.sync.down.b32 %r137, %r138, %r139, %r140, %r141;
	// end inline asm
	mov.b64 	%rd82, {%r132, %r137};
	mov.b64 	%fd141, %rd82;
	setp.gt.s32 	%p21, %r91, 15;
	add.f64 	%fd38, %fd140, %fd141;
	selp.f64 	%fd379, %fd140, %fd38, %p21;
	setp.ne.s32 	%p22, %r91, 0;
	@%p22 bra 	$L__BB2_48;
	shr.u32 	%r142, %r21, 2;
	and.b32  	%r143, %r142, 248;
	mov.u32 	%r144, _ZZN3cub18CUB_300001_SM_10006detail6reduce28DeviceReduceSingleTileKernelINS2_10policy_hubIdjN4cuda3std3__44plusIdEEE10Policy1000EN6thrust24THRUST_300001_SM_1000_NS10device_ptrIdEEPdjS9_ddNS7_10__identityEEEvT0_T1_T2_T3_T4_T6_E12temp_storage;
	add.s32 	%r145, %r144, %r143;
	st.shared.f64 	[%r145+24], %fd38;
$L__BB2_48:
	bar.sync 	0;
	setp.ne.s32 	%p23, %r21, 0;
	@%p23 bra 	$L__BB2_50;
	ld.shared.f64 	%fd142, [_ZZN3cub18CUB_300001_SM_10006detail6reduce28DeviceReduceSingleTileKernelINS2_10policy_hubIdjN4cuda3std3__44plusIdEEE10Policy1000EN6thrust24THRUST_300001_SM_1000_NS10device_ptrIdEEPdjS9_ddNS7_10__identityEEEvT0_T1_T2_T3_T4_T6_E12temp_storage+32];
	add.f64 	%fd143, %fd379, %fd142;
	ld.shared.f64 	%fd144, [_ZZN3cub18CUB_300001_SM_10006detail6reduce28DeviceReduceSingleTileKernelINS2_10policy_hubIdjN4cuda3std3__44plusIdEEE10Policy1000EN6thrust24THRUST_300001_SM_1000_NS10device_ptrIdEEPdjS9_ddNS7_10__identityEEEvT0_T1_T2_T3_T4_T6_E12temp_storage+40];
	add.f64 	%fd145, %fd143, %fd144;
	ld.shared.f64 	%fd146, [_ZZN3cub18CUB_300001_SM_10006detail6reduce28DeviceReduceSingleTileKernelINS2_10policy_hubIdjN4cuda3std3__44plusIdEEE10Policy1000EN6thrust24THRUST_300001_SM_1000_NS10device_ptrIdEEPdjS9_ddNS7_10__identityEEEvT0_T1_T2_T3_T4_T6_E12temp_storage+48];
	add.f64 	%fd147, %fd145, %fd146;
	ld.shared.f64 	%fd148, [_ZZN3cub18CUB_300001_SM_10006detail6reduce28DeviceReduceSingleTileKernelINS2_10policy_hubIdjN4cuda3std3__44plusIdEEE10Policy1000EN6thrust24THRUST_300001_SM_1000_NS10device_ptrIdEEPdjS9_ddNS7_10__identityEEEvT0_T1_T2_T3_T4_T6_E12temp_storage+56];
	add.f64 	%fd149, %fd147, %fd148;
	ld.shared.f64 	%fd150, [_ZZN3cub18CUB_300001_SM_10006detail6reduce28DeviceReduceSingleTileKernelINS2_10policy_hubIdjN4cuda3std3__44plusIdEEE10Policy1000EN6thrust24THRUST_300001_SM_1000_NS10device_ptrIdEEPdjS9_ddNS7_10__identityEEEvT0_T1_T2_T3_T4_T6_E12temp_storage+64];
	add.f64 	%fd151, %fd149, %fd150;
	ld.shared.f64 	%fd152, [_ZZN3cub18CUB_300001_SM_10006detail6reduce28DeviceReduceSingleTileKernelINS2_10policy_hubIdjN4cuda3std3__44plusIdEEE10Policy1000EN6thrust24THRUST_300001_SM_1000_NS10device_ptrIdEEPdjS9_ddNS7_10__identityEEEvT0_T1_T2_T3_T4_T6_E12temp_storage+72];
	add.f64 	%fd153, %fd151, %fd152;
	ld.shared.f64 	%fd154, [_ZZN3cub18CUB_300001_SM_10006detail6reduce28DeviceReduceSingleTileKernelINS2_10policy_hubIdjN4cuda3std3__44plusIdEEE10Policy1000EN6thrust24THRUST_300001_SM_1000_NS10device_ptrIdEEPdjS9_ddNS7_10__identityEEEvT0_T1_T2_T3_T4_T6_E12temp_storage+80];
	add.f64 	%fd155, %fd153, %fd154;
	ld.shared.f64 	%fd156, [_ZZN3cub18CUB_300001_SM_10006detail6reduce28DeviceReduceSingleTileKernelINS2_10policy_hubIdjN4cuda3std3__44plusIdEEE10Policy1000EN6thrust24THRUST_300001_SM_1000_NS10device_ptrIdEEPdjS9_ddNS7_10__identityEEEvT0_T1_T2_T3_T4_T6_E12temp_storage+88];
	add.f64 	%fd157, %fd155, %fd156;
	ld.shared.f64 	%fd158, [_ZZN3cub18CUB_300001_SM_10006detail6reduce28DeviceReduceSingleTileKernelINS2_10policy_hubIdjN4cuda3std3__44plusIdEEE10Policy1000EN6thrust24THRUST_300001_SM_1000_NS10device_ptrIdEEPdjS9_ddNS7_10__identityEEEvT0_T1_T2_T3_T4_T6_E12temp_storage+96];
	add.f64 	%fd159, %fd157, %fd158;
	ld.shared.f64 	%fd160, [_ZZN3cub18CUB_300001_SM_10006detail6reduce28DeviceReduceSingleTileKernelINS2_10policy_hubIdjN4cuda3std3__44plusIdEEE10Policy1000EN6thrust24THRUST_300001_SM_1000_NS10device_ptrIdEEPdjS9_ddNS7_10__identityEEEvT0_T1_T2_T3_T4_T6_E12temp_storage+104];
	add.f64 	%fd161, %fd159, %fd160;
	ld.shared.f64 	%fd162, [_ZZN3cub18CUB_300001_SM_10006detail6reduce28DeviceReduceSingleTileKernelINS2_10policy_hubIdjN4cuda3std3__44plusIdEEE10Policy1000EN6thrust24THRUST_300001_SM_1000_NS10device_ptrIdEEPdjS9_ddNS7_10__identityEEEvT0_T1_T2_T3_T4_T6_E12temp_storage+112];
	add.f64 	%fd163, %fd161, %fd162;
	ld.shared.f64 	%fd164, [_ZZN3cub18CUB_300001_SM_10006detail6reduce28DeviceReduceSingleTileKernelINS2_10policy_hubIdjN4cuda3std3__44plusIdEEE10Policy1000EN6thrust24THRUST_300001_SM_1000_NS10device_ptrIdEEPdjS9_ddNS7_10__identityEEEvT0_T1_T2_T3_T4_T6_E12temp_storage+120];
	add.f64 	%fd165, %fd163, %fd164;
	ld.shared.f64 	%fd166, [_ZZN3cub18CUB_300001_SM_10006detail6reduce28DeviceReduceSingleTileKernelINS2_10policy_hubIdjN4cuda3std3__44plusIdEEE10Policy1000EN6thrust24THRUST_300001_SM_1000_NS10device_ptrIdEEPdjS9_ddNS7_10__identityEEEvT0_T1_T2_T3_T4_T6_E12temp_storage+128];
	add.f64 	%fd167, %fd165, %fd166;
	ld.shared.f64 	%fd168, [_ZZN3cub18CUB_300001_SM_10006detail6reduce28DeviceReduceSingleTileKernelINS2_10policy_hubIdjN4cuda3std3__44plusIdEEE10Policy1000EN6thrust24THRUST_300001_SM_1000_NS10device_ptrIdEEPdjS9_ddNS7_10__identityEEEvT0_T1_T2_T3_T4_T6_E12temp_storage+136];
	add.f64 	%fd169, %fd167, %fd168;
	ld.shared.f64 	%fd170, [_ZZN3cub18CUB_300001_SM_10006detail6reduce28DeviceReduceSingleTileKernelINS2_10policy_hubIdjN4cuda3std3__44plusIdEEE10Policy1000EN6thrust24THRUST_300001_SM_1000_NS10device_ptrIdEEPdjS9_ddNS7_10__identityEEEvT0_T1_T2_T3_T4_T6_E12temp_storage+144];
	add.f64 	%fd171, %fd169, %fd170;
	ld.shared.f64 	%fd172, [_ZZN3cub18CUB_300001_SM_10006detail6reduce28DeviceReduceSingleTileKernelINS2_10policy_hubIdjN4cuda3std3__44plusIdEEE10Policy1000EN6thrust24THRUST_300001_SM_1000_NS10device_ptrIdEEPdjS9_ddNS7_10__identityEEEvT0_T1_T2_T3_T4_T6_E12temp_storage+152];
	add.f64 	%fd173, %fd171, %fd172;
	ld.shared.f64 	%fd174, [_ZZN3cub18CUB_300001_SM_10006detail6reduce28DeviceReduceSingleTileKernelINS2_10policy_hubIdjN4cuda3std3__44plusIdEEE10Policy1000EN6thrust24THRUST_300001_SM_1000_NS10device_ptrIdEEPdjS9_ddNS7_10__identityEEEvT0_T1_T2_T3_T4_T6_E12temp_storage+160];
	add.f64 	%fd175, %fd173, %fd174;
	ld.shared.f64 	%fd176, [_ZZN3cub18CUB_300001_SM_10006detail6reduce28DeviceReduceSingleTileKernelINS2_10policy_hubIdjN4cuda3std3__44plusIdEEE10Policy1000EN6thrust24THRUST_300001_SM_1000_NS10device_ptrIdEEPdjS9_ddNS7_10__identityEEEvT0_T1_T2_T3_T4_T6_E12temp_storage+168];
	add.f64 	%fd177, %fd175, %fd176;
	ld.shared.f64 	%fd178, [_ZZN3cub18CUB_300001_SM_10006detail6reduce28DeviceReduceSingleTileKernelINS2_10policy_hubIdjN4cuda3std3__44plusIdEEE10Policy1000EN6thrust24THRUST_300001_SM_1000_NS10device_ptrIdEEPdjS9_ddNS7_10__identityEEEvT0_T1_T2_T3_T4_T6_E12temp_storage+176];
	add.f64 	%fd379, %fd177, %fd178;
$L__BB2_50:
	mov.u32 	%r269, %tid.x;
	setp.ne.s32 	%p69, %r269, 0;
	@%p69 bra 	$L__BB2_52;
	add.f64 	%fd357, %fd42, %fd379;
	st.global.f64 	[%rd1], %fd357;
$L__BB2_52:
	ret;

}
	// .globl	_ZN3cub18CUB_300001_SM_10006detail6reduce18DeviceReduceKernelINS2_10policy_hubIdjN4cuda3std3__44plusIdEEE10Policy1000EN6thrust24THRUST_300001_SM_1000_NS10device_ptrIdEEjS9_dNS7_10__identityEEEvT0_PT3_T1_NS0_13GridEvenShareISK_EET2_T4_
.visible .entry _ZN3cub18CUB_300001_SM_10006detail6reduce18DeviceReduceKernelINS2_10policy_hubIdjN4cuda3std3__44plusIdEEE10Policy1000EN6thrust24THRUST_300001_SM_1000_NS10device_ptrIdEEjS9_dNS7_10__identityEEEvT0_PT3_T1_NS0_13GridEvenShareISK_EET2_T4_(
	.param .align 8 .b8 _ZN3cub18CUB_300001_SM_10006detail6reduce18DeviceReduceKernelINS2_10policy_hubIdjN4cuda3std3__44plusIdEEE10Policy1000EN6thrust24THRUST_300001_SM_1000_NS10device_ptrIdEEjS9_dNS7_10__identityEEEvT0_PT3_T1_NS0_13GridEvenShareISK_EET2_T4__param_0[8],
	.param .u64 .ptr .align 1 _ZN3cub18CUB_300001_SM_10006detail6reduce18DeviceReduceKernelINS2_10policy_hubIdjN4cuda3std3__44plusIdEEE10Policy1000EN6thrust24THRUST_300001_SM_1000_NS10device_ptrIdEEjS9_dNS7_10__identityEEEvT0_PT3_T1_NS0_13GridEvenShareISK_EET2_T4__param_1,
	.param .u32 _ZN3cub18CUB_300001_SM_10006detail6reduce18DeviceReduceKernelINS2_10policy_hubIdjN4cuda3std3__44plusIdEEE10Policy1000EN6thrust24THRUST_300001_SM_1000_NS10device_ptrIdEEjS9_dNS7_10__identityEEEvT0_PT3_T1_NS0_13GridEvenShareISK_EET2_T4__param_2,
	.param .align 4 .b8 _ZN3cub18CUB_300001_SM_10006detail6reduce18DeviceReduceKernelINS2_10policy_hubIdjN4cuda3std3__44plusIdEEE10Policy1000EN6thrust24THRUST_300001_SM_1000_NS10device_ptrIdEEjS9_dNS7_10__identityEEEvT0_PT3_T1_NS0_13GridEvenShareISK_EET2_T4__param_3[40],
	.param .align 1 .b8 _ZN3cub18CUB_300001_SM_10006detail6reduce18DeviceReduceKernelINS2_10policy_hubIdjN4cuda3std3__44plusIdEEE10Policy1000EN6thrust24THRUST_300001_SM_1000_NS10device_ptrIdEEjS9_dNS7_10__identityEEEvT0_PT3_T1_NS0_13GridEvenShareISK_EET2_T4__param_4[1],
	.param .align 1 .b8 _ZN3cub18CUB_300001_SM_10006detail6reduce18DeviceReduceKernelINS2_10policy_hubIdjN4cuda3std3__44plusIdEEE10Policy1000EN6thrust24THRUST_300001_SM_1000_NS10device_ptrIdEEjS9_dNS7_10__identityEEEvT0_PT3_T1_NS0_13GridEvenShareISK_EET2_T4__param_5[1]
)
.maxntid 640
{
	.reg .pred 	%p<69>;
	.reg .b16 	%rs<4>;
	.reg .b32 	%r<356>;
	.reg .b64 	%rd<160>;
	.reg .b64 	%fd<376>;
	// demoted variable
	.shared .align 8 .b8 _ZZN3cub18CUB_300001_SM_10006detail6reduce18DeviceReduceKernelINS2_10policy_hubIdjN4cuda3std3__44plusIdEEE10Policy1000EN6thrust24THRUST_300001_SM_1000_NS10device_ptrIdEEjS9_dNS7_10__identityEEEvT0_PT3_T1_NS0_13GridEvenShareISK_EET2_T4_E12temp_storage[192];
	ld.param.u32 	%r1, [_ZN3cub18CUB_300001_SM_10006detail6reduce18DeviceReduceKernelINS2_10policy_hubIdjN4cuda3std3__44plusIdEEE10Policy1000EN6thrust24THRUST_300001_SM_1000_NS10device_ptrIdEEjS9_dNS7_10__identityEEEvT0_PT3_T1_NS0_13GridEvenShareISK_EET2_T4__param_3+20];
	ld.param.u32 	%r2, [_ZN3cub18CUB_300001_SM_10006detail6reduce18DeviceReduceKernelINS2_10policy_hubIdjN4cuda3std3__44plusIdEEE10Policy1000EN6thrust24THRUST_300001_SM_1000_NS10device_ptrIdEEjS9_dNS7_10__identityEEEvT0_PT3_T1_NS0_13GridEvenShareISK_EET2_T4__param_3+24];
	ld.param.u64 	%rd3, [_ZN3cub18CUB_300001_SM_10006detail6reduce18DeviceReduceKernelINS2_10policy_hubIdjN4cuda3std3__44plusIdEEE10Policy1000EN6thrust24THRUST_300001_SM_1000_NS10device_ptrIdEEjS9_dNS7_10__identityEEEvT0_PT3_T1_NS0_13GridEvenShareISK_EET2_T4__param_0];
	cvta.to.global.u64 	%rd1, %rd3;
	mov.u32 	%r3, %ctaid.x;
	mul.lo.s32 	%r4, %r2, 5120;
	mul.lo.s32 	%r347, %r3, 5120;
	sub.s32 	%r6, %r1, %r347;
	setp.gt.u32 	%p1, %r6, 5119;
	@%p1 bra 	$L__BB3_26;
	mov.u32 	%r7, %tid.x;
	setp.ge.u32 	%p23, %r7, %r6;
	mov.f64 	%fd364, 0d0000000000000000;
	mov.u32 	%r338, %r7;
	@%p23 bra 	$L__BB3_3;
	add.s32 	%r181, %r347, %r7;
	mul.wide.u32 	%rd76, %r181, 8;
	add.s64 	%rd77, %rd1, %rd76;
	ld.global.f64 	%fd364, [%rd77];
	add.s32 	%r338, %r7, 640;
$L__BB3_3:
	setp.ge.u32 	%p24, %r338, %r6;
	@%p24 bra 	$L__BB3_17;
	not.b32 	%r182, %r338;
	add.s32 	%r183, %r1, %r182;
	sub.s32 	%r184, %r183, %r347;
	mul.hi.u32 	%r185, %r184, -858993459;
	shr.u32 	%r186, %r185, 9;
	add.s32 	%r10, %r186, 1;
	and.b32  	%r11, %r10, 15;
	setp.lt.u32 	%p25, %r184, 9600;
	@%p25 bra 	$L__BB3_8;
	add.s32 	%r337, %r338, 5120;
	add.s32 	%r336, %r338, %r347;
	and.b32  	%r187, %r10, 16777200;
	neg.s32 	%r335, %r187;
$L__BB3_6:
	.pragma "nounroll";
	mul.wide.u32 	%rd78, %r336, 8;
	add.s64 	%rd79, %rd1, %rd78;
	ld.global.f64 	%fd179, [%rd79];
	add.f64 	%fd180, %fd364, %fd179;
	add.s32 	%r188, %r336, 640;
	mul.wide.u32 	%rd80, %r188, 8;
	add.s64 	%rd81, %rd1, %rd80;
	ld.global.f64 	%fd181, [%rd81];
	add.f64 	%fd182, %fd180, %fd181;
	add.s32 	%r189, %r336, 1280;
	mul.wide.u32 	%rd82, %r189, 8;
	add.s64 	%rd83, %rd1, %rd82;
	ld.global.f64 	%fd183, [%rd83];
	add.f64 	%fd184, %fd182, %fd183;
	add.s32 	%r190, %r336, 1920;
	mul.wide.u32 	%rd84, %r190, 8;
	add.s64 	%rd85, %rd1, %rd84;
	ld.global.f64 	%fd185, [%rd85];
	add.f64 	%fd186, %fd184, %fd185;
	add.s32 	%r191, %r336, 2560;
	mul.wide.u32 	%rd86, %r191, 8;
	add.s64 	%rd87, %rd1, %rd86;
	ld.global.f64 	%fd187, [%rd87];
	add.f64 	%fd188, %fd186, %fd187;
	add.s32 	%r192, %r336, 3200;
	mul.wide.u32 	%rd88, %r192, 8;
	add.s64 	%rd89, %rd1, %rd88;
	ld.global.f64 	%fd189, [%rd89];
	add.f64 	%fd190, %fd188, %fd189;
	add.s32 	%r193, %r336, 3840;
	mul.wide.u32 	%rd90, %r193, 8;
	add.s64 	%rd91, %rd1, %rd90;
	ld.global.f64 	%fd191, [%rd91];
	add.f64 	%fd192, %fd190, %fd191;
	add.s32 	%r194, %r336, 4480;
	mul.wide.u32 	%rd92, %r194, 8;
	add.s64 	%rd93, %rd1, %rd92;
	ld.global.f64 	%fd193, [%rd93];
	add.f64 	%fd194, %fd192, %fd193;
	add.s32 	%r195, %r336, 5120;
	mul.wide.u32 	%rd94, %r195, 8;
	add.s64 	%rd95, %rd1, %rd94;
	ld.global.f64 	%fd195, [%rd95];
	add.f64 	%fd196, %fd194, %fd195;
	add.s32 	%r196, %r336, 5760;
	mul.wide.u32 	%rd96, %r196, 8;
	add.s64 	%rd97, %rd1, %rd96;
	ld.global.f64 	%fd197, [%rd97];
	add.f64 	%fd198, %fd196, %fd197;
	add.s32 	%r197, %r336, 6400;
	mul.wide.u32 	%rd98, %r197, 8;
	add.s64 	%rd99, %rd1, %rd98;
	ld.global.f64 	%fd199, [%rd99];
	add.f64 	%fd200, %fd198, %fd199;
	add.s32 	%r198, %r336, 7040;
	mul.wide.u32 	%rd100, %r198, 8;
	add.s64 	%rd101, %rd1, %rd100;
	ld.global.f64 	%fd201, [%rd101];
	add.f64 	%fd202, %fd200, %fd201;
	add.s32 	%r199, %r336, 7680;
	mul.wide.u32 	%rd102, %r199, 8;
	add.s64 	%rd103, %rd1, %rd102;
	ld.global.f64 	%fd203, [%rd103];
	add.f64 	%fd204, %fd202, %fd203;
	add.s32 	%r200, %r336, 8320;
	mul.wide.u32 	%rd104, %r200, 8;
	add.s64 	%rd105, %rd1, %rd104;
	ld.global.f64 	%fd205, [%rd105];
	add.f64 	%fd206, %fd204, %fd205;
	add.s32 	%r201, %r336, 8960;
	mul.wide.u32 	%rd106, %r201, 8;
	add.s64 	%rd107, %rd1, %rd106;
	ld.global.f64 	%fd207, [%rd107];
	add.f64 	%fd208, %fd206, %fd207;
	add.s32 	%r202, %r336, 9600;
	mul.wide.u32 	%rd108, %r202, 8;
	add.s64 	%rd109, %rd1, %rd108;
	ld.global.f64 	%fd209, [%rd109];
	add.f64 	%fd364, %fd208, %fd209;
	add.s32 	%r337, %r337, 10240;
	add.s32 	%r336, %r336, 10240;
	add.s32 	%r335, %r335, 16;
	setp.ne.s32 	%p26, %r335, 0;
	@%p26 bra 	$L__BB3_6;
	add.s32 	%r338, %r337, -5120;
$L__BB3_8:
	setp.eq.s32 	%p27, %r11, 0;
	@%p27 bra 	$L__BB3_17;
	and.b32  	%r23, %r10, 7;
	setp.lt.u32 	%p28, %r11, 8;
	@%p28 bra 	$L__BB3_11;
	add.s32 	%r203, %r338, %r347;
	mul.wide.u32 	%rd110, %r203, 8;
	add.s64 	%rd111, %rd1, %rd110;
	ld.global.f64 	%fd211, [%rd111];
	add.f64 	%fd212, %fd364, %fd211;
	add.s32 	%r204, %r203, 640;
	mul.wide.u32 	%rd112, %r204, 8;
	add.s64 	%rd113, %rd1, %rd112;
	ld.global.f64 	%fd213, [%rd113];
	add.f64 	%fd214, %fd212, %fd213;
	add.s32 	%r205, %r203, 1280;
	mul.wide.u32 	%rd114, %r205, 8;
	add.s64 	%rd115, %rd1, %rd114;
	ld.global.f64 	%fd215, [%rd115];
	add.f64 	%fd216, %fd214, %fd215;
	add.s32 	%r206, %r203, 1920;
	mul.wide.u32 	%rd116, %r206, 8;
	add.s64 	%rd117, %rd1, %rd116;
	ld.global.f64 	%fd217, [%rd117];
	add.f64 	%fd218, %fd216, %fd217;
	add.s32 	%r207, %r203, 2560;
	mul.wide.u32 	%rd118, %r207, 8;
	add.s64 	%rd119, %rd1, %rd118;
	ld.global.f64 	%fd219, [%rd119];
	add.f64 	%fd220, %fd218, %fd219;
	add.s32 	%r208, %r203, 3200;
	mul.wide.u32 	%rd120, %r208, 8;
	add.s64 	%rd121, %rd1, %rd120;
	ld.global.f64 	%fd221, [%rd121];
	add.f64 	%fd222, %fd220, %fd221;
	add.s32 	%r209, %r203, 3840;
	mul.wide.u32 	%rd122, %r209, 8;
	add.s64 	%rd123, %rd1, %rd122;
	ld.global.f64 	%fd223, [%rd123];
	add.f64 	%fd224, %fd222, %fd223;
	add.s32 	%r210, %r203, 4480;
	mul.wide.u32 	%rd124, %r210, 8;
	add.s64 	%rd125, %rd1, %rd124;
	ld.global.f64 	%fd225, [%rd125];
	add.f64 	%fd364, %fd224, %fd225;
	add.s32 	%r338, %r338, 5120;
$L__BB3_11:
	setp.eq.s32 	%p29, %r23, 0;
	@%p29 bra 	$L__BB3_17;
	and.b32  	%r26, %r10, 3;
	setp.lt.u32 	%p30, %r23, 4;
	@%p30 bra 	$L__BB3_14;
	add.s32 	%r211, %r338, %r347;
	mul.wide.u32 	%rd126, %r211, 8;
	add.s64 	%rd127, %rd1, %rd126;
	ld.global.f64 	%fd227, [%rd127];
	add.f64 	%fd228, %fd364, %fd227;
	add.s32 	%r212, %r211, 640;
	mul.wide.u32 	%rd128, %r212, 8;
	add.s64 	%rd129, %rd1, %rd128;
	ld.global.f64 	%fd229, [%rd129];
	add.f64 	%fd230, %fd228, %fd229;
	add.s32 	%r213, %r211, 1280;
	mul.wide.u32 	%rd130, %r213, 8;
	add.s64 	%rd131, %rd1, %rd130;
	ld.global.f64 	%fd231, [%rd131];
	add.f64 	%fd232, %fd230, %fd231;
	add.s32 	%r214, %r211, 1920;
	mul.wide.u32 	%rd132, %r214, 8;
	add.s64 	%rd133, %rd1, %rd132;
	ld.global.f64 	%fd233, [%rd133];
	add.f64 	%fd364, %fd232, %fd233;
	add.s32 	%r338, %r338, 2560;
$L__BB3_14:
	setp.eq.s32 	%p31, %r26, 0;
	@%p31 bra 	$L__BB3_17;
	add.s32 	%r342, %r338, %r347;
	neg.s32 	%r341, %r26;
$L__BB3_16:
	.pragma "nounroll";
	mul.wide.u32 	%rd134, %r342, 8;
	add.s64 	%rd135, %rd1, %rd134;
	ld.global.f64 	%fd234, [%rd135];
	add.f64 	%fd364, %fd364, %fd234;
	add.s32 	%r342, %r342, 640;
	add.s32 	%r341, %r341, 1;
	setp.ne.s32 	%p32, %r341, 0;
	@%p32 bra 	$L__BB3_16;
$L__BB3_17:
	setp.lt.u32 	%p33, %r6, 640;
	@%p33 bra 	$L__BB3_22;
	// begin inline asm
	mov.u32 %r278, %laneid;
	// end inline asm
	mov.b64 	%rd146, %fd364;
	mov.b64 	{%r280, %r285}, %rd146;
	mov.b32 	%r286, 1;
	mov.b32 	%r327, 31;
	mov.b32 	%r328, -1;
	// begin inline asm
	shfl.sync.down.b32 %r279, %r280, %r286, %r327, %r328;
	// end inline asm
	// begin inline asm
	shfl.sync.down.b32 %r284, %r285, %r286, %r327, %r328;
	// end inline asm
	mov.b64 	%rd147, {%r279, %r284};
	mov.b64 	%fd305, %rd147;
	setp.gt.s32 	%p61, %r278, 30;
	add.f64 	%fd306, %fd364, %fd305;
	selp.f64 	%fd307, %fd364, %fd306, %p61;
	mov.b64 	%rd148, %fd307;
	mov.b64 	{%r290, %r295}, %rd148;
	mov.b32 	%r296, 2;
	// begin inline asm
	shfl.sync.down.b32 %r289, %r290, %r296, %r327, %r328;
	// end inline asm
	// begin inline asm
	shfl.sync.down.b32 %r294, %r295, %r296, %r327, %r328;
	// end inline asm
	mov.b64 	%rd149, {%r289, %r294};
	mov.b64 	%fd308, %rd149;
	setp.gt.s32 	%p62, %r278, 29;
	add.f64 	%fd309, %fd307, %fd308;
	selp.f64 	%fd310, %fd307, %fd309, %p62;
	mov.b64 	%rd150, %fd310;
	mov.b64 	{%r300, %r305}, %rd150;
	mov.b32 	%r306, 4;
	// begin inline asm
	shfl.sync.down.b32 %r299, %r300, %r306, %r327, %r328;
	// end inline asm
	// begin inline asm
	shfl.sync.down.b32 %r304, %r305, %r306, %r327, %r328;
	// end inline asm
	mov.b64 	%rd151, {%r299, %r304};
	mov.b64 	%fd311, %rd151;
	setp.gt.s32 	%p63, %r278, 27;
	add.f64 	%fd312, %fd310, %fd311;
	selp.f64 	%fd313, %fd310, %fd312, %p63;
	mov.b64 	%rd152, %fd313;
	mov.b64 	{%r310, %r315}, %rd152;
	mov.b32 	%r316, 8;
	// begin inline asm
	shfl.sync.down.b32 %r309, %r310, %r316, %r327, %r328;
	// end inline asm
	// begin inline asm
	shfl.sync.down.b32 %r314, %r315, %r316, %r327, %r328;
	// end inline asm
	mov.b64 	%rd153, {%r309, %r314};
	mov.b64 	%fd314, %rd153;
	setp.gt.s32 	%p64, %r278, 23;
	add.f64 	%fd315, %fd313, %fd314;
	selp.f64 	%fd316, %fd313, %fd315, %p64;
	mov.b64 	%rd154, %fd316;
	mov.b64 	{%r320, %r325}, %rd154;
	mov.b32 	%r326, 16;
	// begin inline asm
	shfl.sync.down.b32 %r319, %r320, %r326, %r327, %r328;
	// end inline asm
	// begin inline asm
	shfl.sync.down.b32 %r324, %r325, %r326, %r327, %r328;
	// end inline asm
	mov.b64 	%rd155, {%r319, %r324};
	mov.b64 	%fd317, %rd155;
	setp.gt.s32 	%p65, %r278, 15;
	add.f64 	%fd16, %fd316, %fd317;
	selp.f64 	%fd375, %fd316, %fd16, %p65;
	setp.ne.s32 	%p66, %r278, 0;
	@%p66 bra 	$L__BB3_20;
	shr.u32 	%r329, %r7, 2;
	and.b32  	%r330, %r329, 248;
	mov.u32 	%r331, _ZZN3cub18CUB_300001_SM_10006detail6reduce18DeviceReduceKernelINS2_10policy_hubIdjN4cuda3std3__44plusIdEEE10Policy1000EN6thrust24THRUST_300001_SM_1000_NS10device_ptrIdEEjS9_dNS7_10__identityEEEvT0_PT3_T1_NS0_13GridEvenShareISK_EET2_T4_E12temp_storage;
	add.s32 	%r332, %r331, %r330;
	st.shared.f64 	[%r332+24], %fd16;
$L__BB3_20:
	bar.sync 	0;
	setp.ne.s32 	%p67, %r7, 0;
	@%p67 bra 	$L__BB3_48;
	ld.shared.f64 	%fd318, [_ZZN3cub18CUB_300001_SM_10006detail6reduce18DeviceReduceKernelINS2_10policy_hubIdjN4cuda3std3__44plusIdEEE10Policy1000EN6thrust24THRUST_300001_SM_1000_NS10device_ptrIdEEjS9_dNS7_10__identityEEEvT0_PT3_T1_NS0_13GridEvenShareISK_EET2_T4_E12temp_storage+32];
	add.f64 	%fd319, %fd375, %fd318;
	ld.shared.f64 	%fd320, [_ZZN3cub18CUB_300001_SM_10006detail6reduce18DeviceReduceKernelINS2_10policy_hubIdjN4cuda3std3__44plusIdEEE10Policy1000EN6thrust24THRUST_300001_SM_1000_NS10device_ptrIdEEjS9_dNS7_10__identityEEEvT0_PT3_T1_NS0_13GridEvenShareISK_EET2_T4_E12temp_storage+40];
	add.f64 	%fd321, %fd319, %fd320;
	ld.shared.f64 	%fd322, [_ZZN3cub18CUB_300001_SM_10006detail6reduce18DeviceReduceKernelINS2_10policy_hubIdjN4cuda3std3__44plusIdEEE10Policy1000EN6thrust24THRUST_300001_SM_1000_NS10device_ptrIdEEjS9_dNS7_10__identityEEEvT0_PT3_T1_NS0_13GridEvenShareISK_EET2_T4_E12temp_storage+48];
	add.f64 	%fd323, %fd321, %fd322;
	ld.shared.f64 	%fd324, [_ZZN3cub18CUB_300001_SM_10006detail6reduce18DeviceReduceKernelINS2_10policy_hubIdjN4cuda3std3__44plusIdEEE10Policy1000EN6thrust24THRUST_300001_SM_1000_NS10device_ptrIdEEjS9_dNS7_10__identityEEEvT0_PT3_T1_NS0_13GridEvenShareISK_EET2_T4_E12temp_storage+56];
	add.f64 	%fd325, %fd323, %fd324;
	ld.shared.f64 	%fd326, [_ZZN3cub18CUB_300001_SM_10006detail6reduce18DeviceReduceKernelINS2_10policy_hubIdjN4cuda3std3__44plusIdEEE10Policy1000EN6thrust24THRUST_300001_SM_1000_NS10device_ptrIdEEjS9_dNS7_10__identityEEEvT0_PT3_T1_NS0_13GridEvenShareISK_EET2_T4_E12temp_storage+64];
	add.f64 	%fd327, %fd325, %fd326;
	ld.shared.f64 	%fd328, [_ZZN3cub18CUB_300001_SM_10006detail6reduce18DeviceReduceKernelINS2_10policy_hubIdjN4cuda3std3__44plusIdEEE10Policy1000EN6thrust24THRUST_300001_SM_1000_NS10device_ptrIdEEjS9_dNS7_10__identityEEEvT0_PT3_T1_NS0_13GridEvenShareISK_EET2_T4_E12temp_storage+72];
	add.f64 	%fd329, %fd327, %fd328;
	ld.shared.f64 	%fd330, [_ZZN3cub18CUB_300001_SM_10006detail6reduce18DeviceReduceKernelINS2_10policy_hubIdjN4cuda3std3__44plusIdEEE10Policy1000EN6thrust24THRUST_300001_SM_1000_NS10device_ptrIdEEjS9_dNS7_10__identityEEEvT0_PT3_T1_NS0_13GridEvenShareISK_EET2_T4_E12temp_storage+80];
	add.f64 	%fd331, %fd329, %fd330;
	ld.shared.f64 	%fd332, [_ZZN3cub18CUB_300001_SM_10006detail6reduce18DeviceReduceKernelINS2_10policy_hubIdjN4cuda3std3__44plusIdEEE10Policy1000EN6thrust24THRUST_300001_SM_1000_NS10device_ptrIdEEjS9_dNS7_10__identityEEEvT0_PT3_T1_NS0_13GridEvenShareISK_EET2_T4_E12temp_storage+88];
	add.f64 	%fd333, %fd331, %fd332;
	ld.shared.f64 	%fd334, [_ZZN3cub18CUB_300001_SM_10006detail6reduce18DeviceReduceKernelINS2_10policy_hubIdjN4cuda3std3__44plusIdEEE10Policy1000EN6thrust24THRUST_300001_SM_1000_NS10device_ptrIdEEjS9_dNS7_10__identityEEEvT0_PT3_T1_NS0_13GridEvenShareISK_EET2_T4_E12temp_storage+96];
	add.f64 	%fd335, %fd333, %fd334;
	ld.shared.f64 	%fd336, [_ZZN3cub18CUB_300001_SM_10006detail6reduce18DeviceReduceKernelINS2_10policy_hubIdjN4cuda3std3__44plusIdEEE10Policy1000EN6thrust24THRUST_300001_SM_1000_NS10device_ptrIdEEjS9_dNS7_10__identityEEEvT0_PT3_T1_NS0_13GridEvenShareISK_EET2_T4_E12temp_storage+104];
	add.f64 	%fd337, %fd335, %fd336;
	ld.shared.f64 	%fd338, [_ZZN3cub18CUB_300001_SM_10006detail6reduce18DeviceReduceKernelINS2_10policy_hubIdjN4cuda3std3__44plusIdEEE10Policy1000EN6thrust24THRUST_300001_SM_1000_NS10device_ptrIdEEjS9_dNS7_10__identityEEEvT0_PT3_T1_NS0_13GridEvenShareISK_EET2_T4_E12temp_storage+112];
	add.f64 	%fd339, %fd337, %fd338;
	ld.shared.f64 	%fd340, [_ZZN3cub18CUB_300001_SM_10006detail6reduce18DeviceReduceKernelINS2_10policy_hubIdjN4cuda3std3__44plusIdEEE10Policy1000EN6thrust24THRUST_300001_SM_1000_NS10device_ptrIdEEjS9_dNS7_10__identityEEEvT0_PT3_T1_NS0_13GridEvenShareISK_EET2_T4_E12temp_storage+120];
	add.f64 	%fd341, %fd339, %fd340;
	ld.shared.f64 	%fd342, [_ZZN3cub18CUB_300001_SM_10006detail6reduce18DeviceReduceKernelINS2_10policy_hubIdjN4cuda3std3__44plusIdEEE10Policy1000EN6thrust24THRUST_300001_SM_1000_NS10device_ptrIdEEjS9_dNS7_10__identityEEEvT0_PT3_T1_NS0_13GridEvenShareISK_EET2_T4_E12temp_storage+128];
	add.f64 	%fd343, %fd341, %fd342;
	ld.shared.f64 	%fd344, [_ZZN3cub18CUB_300001_SM_10006detail6reduce18DeviceReduceKernelINS2_10policy_hubIdjN4cuda3std3__44plusIdEEE10Policy1000EN6thrust24THRUST_300001_SM_1000_NS10device_ptrIdEEjS9_dNS7_10__identityEEEvT0_PT3_T1_NS0_13GridEvenShareISK_EET2_T4_E12temp_storage+136];
	add.f64 	%fd345, %fd343, %fd344;
	ld.shared.f64 	%fd346, [_ZZN3cub18CUB_300001_SM_10006detail6reduce18DeviceReduceKernelINS2_10policy_hubIdjN4cuda3std3__44plusIdEEE10Policy1000EN6thrust24THRUST_300001_SM_1000_NS10device_ptrIdEEjS9_dNS7_10__identityEEEvT0_PT3_T1_NS0_13GridEvenShareISK_EET2_T4_E12temp_storage+144];
	add.f64 	%fd347, %fd345, %fd346;
	ld.shared.f64 	%fd348, [_ZZN3cub18CUB_300001_SM_10006detail6reduce18DeviceReduceKernelINS2_10policy_hubIdjN4cuda3std3__44plusIdEEE10Policy1000EN6thrust24THRUST_300001_SM_1000_NS10device_ptrIdEEjS9_dNS7_10__identityEEEvT0_PT3_T1_NS0_13GridEvenShareISK_EET2_T4_E12temp_storage+152];
	add.f64 	%fd349, %fd347, %fd348;
	ld.shared.f64 	%fd350, [_ZZN3cub18CUB_300001_SM_10006detail6reduce18DeviceReduceKernelINS2_10policy_hubIdjN4cuda3std3__44plusIdEEE10Policy1000EN6thrust24THRUST_300001_SM_1000_NS10device_ptrIdEEjS9_dNS7_10__identityEEEvT0_PT3_T1_NS0_13GridEvenShareISK_EET2_T4_E12temp_storage+160];
	add.f64 	%fd351, %fd349, %fd350;
	ld.shared.f64 	%fd352, [_ZZN3cub18CUB_300001_SM_10006detail6reduce18DeviceReduceKernelINS2_10policy_hubIdjN4cuda3std3__44plusIdEEE10Policy1000EN6thrust24THRUST_300001_SM_1000_NS10device_ptrIdEEjS9_dNS7_10__identityEEEvT0_PT3_T1_NS0_13GridEvenShareISK_EET2_T4_E12temp_storage+168];
	add.f64 	%fd353, %fd351, %fd352;
	ld.shared.f64 	%fd354, [_ZZN3cub18CUB_300001_SM_10006detail6reduce18DeviceReduceKernelINS2_10policy_hubIdjN4cuda3std3__44plusIdEEE10Policy1000EN6thrust24THRUST_300001_SM_1000_NS10device_ptrIdEEjS9_dNS7_10__identityEEEvT0_PT3_T1_NS0_13GridEvenShareISK_EET2_T4_E12temp_storage+176];
	add.f64 	%fd375, %fd353, %fd354;
	bra.uni 	$L__BB3_48;
$L__BB3_22:
	// begin inline asm
	mov.u32 %r215, %laneid;
	// end inline asm
	and.b32  	%r266, %r7, 992;
	add.s32 	%r267, %r266, 32;
	setp.gt.u32 	%p34, %r267, %r6;
	not.b32 	%r268, %r266;
	add.s32 	%r269, %r6, %r268;
	selp.b32 	%r264, %r269, 31, %p34;
	mov.b64 	%rd136, %fd364;
	mov.b64 	{%r217, %r222}, %rd136;
	mov.b32 	%r223, 1;
	mov.b32 	%r265, -1;
	// begin inline asm
	shfl.sync.down.b32 %r216, %r217, %r223, %r264, %r265;
	// end inline asm
	// begin inline asm
	shfl.sync.down.b32 %r221, %r222, %r223, %r264, %r265;
	// end inline asm
	mov.b64 	%rd137, {%r216, %r221};
	mov.b64 	%fd235, %rd137;
	setp.lt.s32 	%p35, %r215, %r264;
	add.f64 	%fd236, %fd364, %fd235;
	selp.f64 	%fd237, %fd236, %fd364, %p35;
	mov.b64 	%rd138, %fd237;
	mov.b64 	{%r227, %r232}, %rd138;
	mov.b32 	%r233, 2;
	// begin inline asm
	shfl.sync.down.b32 %r226, %r227, %r233, %r264, %r265;
	// end inline asm
	// begin inline asm
	shfl.sync.down.b32 %r231, %r232, %r233, %r264, %r265;
	// end inline asm
	mov.b64 	%rd139, {%r226, %r231};
	mov.b64 	%fd238, %rd139;
	add.s32 	%r270, %r215, 2;
	setp.gt.s32 	%p36, %r270, %r264;
	add.f64 	%fd239, %fd237, %fd238;
	selp.f64 	%fd240, %fd237, %fd239, %p36;
	mov.b64 	%rd140, %fd240;
	mov.b64 	{%r237, %r242}, %rd140;
	mov.b32 	%r243, 4;
	// begin inline asm
	shfl.sync.down.b32 %r236, %r237, %r243, %r264, %r265;
	// end inline asm
	// begin inline asm
	shfl.sync.down.b32 %r241, %r242, %r243, %r264, %r265;
	// end inline asm
	mov.b64 	%rd141, {%r236, %r241};
	mov.b64 	%fd241, %rd141;
	add.s32 	%r271, %r215, 4;
	setp.gt.s32 	%p37, %r271, %r264;
	add.f64 	%fd242, %fd240, %fd241;
	selp.f64 	%fd243, %fd240, %fd242, %p37;
	mov.b64 	%rd142, %fd243;
	mov.b64 	{%r247, %r252}, %rd142;
	mov.b32 	%r253, 8;
	// begin inline asm
	shfl.sync.down.b32 %r246, %r247, %r253, %r264, %r265;
	// end inline asm
	// begin inline asm
	shfl.sync.down.b32 %r251, %r252, %r253, %r264, %r265;
	// end inline asm
	mov.b64 	%rd143, {%r246, %r251};
	mov.b64 	%fd244, %rd143;
	add.s32 	%r272, %r215, 8;
	setp.gt.s32 	%p38, %r272, %r264;
	add.f64 	%fd245, %fd243, %fd244;
	selp.f64 	%fd246, %fd243, %fd245, %p38;
	mov.b64 	%rd144, %fd246;
	mov.b64 	{%r257, %r262}, %rd144;
	mov.b32 	%r263, 16;
	// begin inline asm
	shfl.sync.down.b32 %r256, %r257, %r263, %r264, %r265;
	// end inline asm
	// begin inline asm
	shfl.sync.down.b32 %r261, %r262, %r263, %r264, %r265;
	// end inline asm
	mov.b64 	%rd145, {%r256, %r261};
	mov.b64 	%fd247, %rd145;
	add.s32 	%r273, %r215, 16;
	setp.gt.s32 	%p39, %r273, %r264;
	add.f64 	%fd248, %fd246, %fd247;
	selp.f64 	%fd375, %fd246, %fd248, %p39;
	setp.ne.s32 	%p40, %r215, 0;
	@%p40 bra 	$L__BB3_24;
	shr.u32 	%r274, %r7, 2;
	and.b32  	%r275, %r274, 248;
	mov.u32 	%r276, _ZZN3cub18CUB_300001_SM_10006detail6reduce18DeviceReduceKernelINS2_10policy_hubIdjN4cuda3std3__44plusIdEEE10Policy1000EN6thrust24THRUST_300001_SM_1000_NS10device_ptrIdEEjS9_dNS7_10__identityEEEvT0_PT3_T1_NS0_13GridEvenShareISK_EET2_T4_E12temp_storage;
	add.s32 	%r277, %r276, %r275;
	st.shared.f64 	[%r277+24], %fd375;
$L__BB3_24:
	bar.sync 	0;
	setp.ne.s32 	%p41, %r7, 0;
	@%p41 bra 	$L__BB3_48;
	setp.gt.u32 	%p42, %r6, 32;
	ld.shared.f64 	%fd249, [_ZZN3cub18CUB_300001_SM_10006detail6reduce18DeviceReduceKernelINS2_10policy_hubIdjN4cuda3std3__44plusIdEEE10Policy1000EN6thrust24THRUST_300001_SM_1000_NS10device_ptrIdEEjS9_dNS7_10__identityEEEvT0_PT3_T1_NS0_13GridEvenShareISK_EET2_T4_E12temp_storage+32];
	add.f64 	%fd250, %fd375, %fd249;
	selp.f64 	%fd251, %fd250, %fd375, %p42;
	setp.gt.u32 	%p43, %r6, 64;
	ld.shared.f64 	%fd252, [_ZZN3cub18CUB_300001_SM_10006detail6reduce18DeviceReduceKernelINS2_10policy_hubIdjN4cuda3std3__44plusIdEEE10Policy1000EN6thrust24THRUST_300001_SM_1000_NS10device_ptrIdEEjS9_dNS7_10__identityEEEvT0_PT3_T1_NS0_13GridEvenShareISK_EET2_T4_E12temp_storage+40];
	add.f64 	%fd253, %fd252, %fd251;
	selp.f64 	%fd254, %fd253, %fd251, %p43;
	setp.gt.u32 	%p44, %r6, 96;
	ld.shared.f64 	%fd255, [_ZZN3cub18CUB_300001_SM_10006detail6reduce18DeviceReduceKernelINS2_10policy_hubIdjN4cuda3std3__44plusIdEEE10Policy1000EN6thrust24THRUST_300001_SM_1000_NS10device_ptrIdEEjS9_dNS7_10__identityEEEvT0_PT3_T1_NS0_13GridEvenShareISK_EET2_T4_E12temp_storage+48];
	add.f64 	%fd256, %fd255, %fd254;
	selp.f64 	%fd257, %fd256, %fd254, %p44;
	setp.gt.u32 	%p45, %r6, 128;
	ld.shared.f64 	%fd258, [_ZZN3cub18CUB_300001_SM_10006detail6reduce18DeviceReduceKernelINS2_10policy_hubIdjN4cuda3std3__44plusIdEEE10Policy1000EN6thrust24THRUST_300001_SM_1000_NS10device_ptrIdEEjS9_dNS7_10__identityEEEvT0_PT3_T1_NS0_13GridEvenShareISK_EET2_T4_E12temp_storage+56];
	add.f64 	%fd259, %fd258, %fd257;
	selp.f64 	%fd260, %fd259, %fd257, %p45;
	setp.gt.u32 	%p46, %r6, 160;
	ld.shared.f64 	%fd261, [_ZZN3cub18CUB_300001_SM_10006detail6reduce18DeviceReduceKernelINS2_10policy_hubIdjN4cuda3std3__44plusIdEEE10Policy1000EN6thrust24THRUST_300001_SM_1000_NS10device_ptrIdEEjS9_dNS7_10__identityEEEvT0_PT3_T1_NS0_13GridEvenShareISK_EET2_T4_E12temp_storage+64];
	add.f64 	%fd262, %fd261, %fd260;
	selp.f64 	%fd263, %fd262, %fd260, %p46;
	setp.gt.u32 	%p47, %r6, 192;
	ld.shared.f64 	%fd264, [_ZZN3cub18CUB_300001_SM_10006detail6reduce18DeviceReduceKernelINS2_10policy_hubIdjN4cuda3std3__44plusIdEEE10Policy1000EN6thrust24THRUST_300001_SM_1000_NS10device_ptrIdEEjS9_dNS7_10__identityEEEvT0_PT3_T1_NS0_13GridEvenShareISK_EET2_T4_E12temp_storage+72];
	add.f64 	%fd265, %fd264, %fd263;
	selp.f64 	%fd266, %fd265, %fd263, %p47;
	setp.gt.u32 	%p48, %r6, 224;
	ld.shared.f64 	%fd267, [_ZZN3cub18CUB_300001_SM_10006detail6reduce18DeviceReduceKernelINS2_10policy_hubIdjN4cuda3std3__44plusIdEEE10Policy1000EN6thrust24THRUST_300001_SM_1000_NS10device_ptrIdEEjS9_dNS7_10__identityEEEvT0_PT3_T1_NS0_13GridEvenShareISK_EET2_T4_E12temp_storage+80];
	add.f64 	%fd268, %fd267, %fd266;
	selp.f64 	%fd269, %fd268, %fd266, %p48;
	setp.gt.u32 	%p49, %r6, 256;
	ld.shared.f64 	%fd270, [_ZZN3cub18CUB_300001_SM_10006detail6reduce18DeviceReduceKernelINS2_10policy_hubIdjN4cuda3std3__44plusIdEEE10Policy1000EN6thrust24THRUST_300001_SM_1000_NS10device_ptrIdEEjS9_dNS7_10__identityEEEvT0_PT3_T1_NS0_13GridEvenShareISK_EET2_T4_E12temp_storage+88];
	add.f64 	%fd271, %fd270, %fd269;
	selp.f64 	%fd272, %fd271, %fd269, %p49;
	setp.gt.u32 	%p50, %r6, 288;
	ld.shared.f64 	%fd273, [_ZZN3cub18CUB_300001_SM_10006detail6reduce18DeviceReduceKernelINS2_10policy_hubIdjN4cuda3std3__44plusIdEEE10Policy1000EN6thrust24THRUST_300001_SM_1000_NS10device_ptrIdEEjS9_dNS7_10__identityEEEvT0_PT3_T1_NS0_13GridEvenShareISK_EET2_T4_E12temp_storage+96];
	add.f64 	%fd274, %fd273, %fd272;
	selp.f64 	%fd275, %fd274, %fd272, %p50;
	setp.gt.u32 	%p51, %r6, 320;
	ld.shared.f64 	%fd276, [_ZZN3cub18CUB_300001_SM_10006detail6reduce18DeviceReduceKernelINS2_10policy_hubIdjN4cuda3std3__44plusIdEEE10Policy1000EN6thrust24THRUST_300001_SM_1000_NS10device_ptrIdEEjS9_dNS7_10__identityEEEvT0_PT3_T1_NS0_13GridEvenShareISK_EET2_T4_E12temp_storage+104];
	add.f64 	%fd277, %fd276, %fd275;
	selp.f64 	%fd278, %fd277, %fd275, %p51;
	setp.gt.u32 	%p52, %r6, 352;
	ld.shared.f64 	%fd279, [_ZZN3cub18CUB_300001_SM_10006detail6reduce18DeviceReduceKernelINS2_10policy_hubIdjN4cuda3std3__44plusIdEEE10Policy1000EN6thrust24THRUST_300001_SM_1000_NS10device_ptrIdEEjS9_dNS7_10__identityEEEvT0_PT3_T1_NS0_13GridEvenShareISK_EET2_T4_E12temp_storage+112];
	add.f64 	%fd280, %fd279, %fd278;
	selp.f64 	%fd281, %fd280, %fd278, %p52;
	setp.gt.u32 	%p53, %r6, 384;
	ld.shared.f64 	%fd282, [_ZZN3cub18CUB_300001_SM_10006detail6reduce18DeviceReduceKernelINS2_10policy_hubIdjN4cuda3std3__44plusIdEEE10Policy1000EN6thrust24THRUST_300001_SM_1000_NS10device_ptrIdEEjS9_dNS7_10__identityEEEvT0_PT3_T1_NS0_13GridEvenShareISK_EET2_T4_E12temp_storage+120];
	add.f64 	%fd283, %fd282, %fd281;
	selp.f64 	%fd284, %fd283, %fd281, %p53;
	setp.gt.u32 	%p54, %r6, 416;
	ld.shared.f64 	%fd285, [_ZZN3cub18CUB_300001_SM_10006detail6reduce18DeviceReduceKernelINS2_10policy_hubIdjN4cuda3std3__44plusIdEEE10Policy1000EN6thrust24THRUST_300001_SM_1000_NS10device_ptrIdEEjS9_dNS7_10__identityEEEvT0_PT3_T1_NS0_13GridEvenShareISK_EET2_T4_E12temp_storage+128];
	add.f64 	%fd286, %fd285, %fd284;
	selp.f64 	%fd287, %fd286, %fd284, %p54;
	setp.gt.u32 	%p55, %r6, 448;
	ld.shared.f64 	%fd288, [_ZZN3cub18CUB_300001_SM_10006detail6reduce18DeviceReduceKernelINS2_10policy_hubIdjN4cuda3std3__44plusIdEEE10Policy1000EN6thrust24THRUST_300001_SM_1000_NS10device_ptrIdEEjS9_dNS7_10__identityEEEvT0_PT3_T1_NS0_13GridEvenShareISK_EET2_T4_E12temp_storage+136];
	add.f64 	%fd289, %fd288, %fd287;
	selp.f64 	%fd290, %fd289, %fd287, %p55;
	setp.gt.u32 	%p56, %r6, 480;
	ld.shared.f64 	%fd291, [_ZZN3cub18CUB_300001_SM_10006detail6reduce18DeviceReduceKernelINS2_10policy_hubIdjN4cuda3std3__44plusIdEEE10Policy1000EN6thrust24THRUST_300001_SM_1000_NS10device_ptrIdEEjS9_dNS7_10__identityEEEvT0_PT3_T1_NS0_13GridEvenShareISK_EET2_T4_E12temp_storage+144];
	add.f64 	%fd292, %fd291, %fd290;
	selp.f64 	%fd293, %fd292, %fd290, %p56;
	setp.gt.u32 	%p57, %r6, 512;
	ld.shared.f64 	%fd294, [_ZZN3cub18CUB_300001_SM_10006detail6reduce18DeviceReduceKernelINS2_10policy_hubIdjN4cuda3std3__44plusIdEEE10Policy1000EN6thrust24THRUST_300001_SM_1000_NS10device_ptrIdEEjS9_dNS7_10__identityEEEvT0_PT3_T1_NS0_13GridEvenShareISK_EET2_T4_E12temp_storage+152];
	add.f64 	%fd295, %fd294, %fd293;
	selp.f64 	%fd296, %fd295, %fd293, %p57;
	setp.gt.u32 	%p58, %r6, 544;
	ld.shared.f64 	%fd297, [_ZZN3cub18CUB_300001_SM_10006detail6reduce18DeviceReduceKernelINS2_10policy_hubIdjN4cuda3std3__44plusIdEEE10Policy1000EN6thrust24THRUST_300001_SM_1000_NS10device_ptrIdEEjS9_dNS7_10__identityEEEvT0_PT3_T1_NS0_13GridEvenShareISK_EET2_T4_E12temp_storage+160];
	add.f64 	%fd298, %fd297, %fd296;
	selp.f64 	%fd299, %fd298, %fd296, %p58;
	setp.gt.u32 	%p59, %r6, 576;
	ld.shared.f64 	%fd300, [_ZZN3cub18CUB_300001_SM_10006detail6reduce18DeviceReduceKernelINS2_10policy_hubIdjN4cuda3std3__44plusIdEEE10Policy1000EN6thrust24THRUST_300001_SM_1000_NS10device_ptrIdEEjS9_dNS7_10__identityEEEvT0_PT3_T1_NS0_13GridEvenShareISK_EET2_T4_E12temp_storage+168];
	add.f64 	%fd301, %fd300, %fd299;
	selp.f64 	%fd302, %fd301, %fd299, %p59;
	setp.gt.u32 	%p60, %r6, 608;
	ld.shared.f64 	%fd303, [_ZZN3cub18CUB_300001_SM_10006detail6reduce18DeviceReduceKernelINS2_10policy_hubIdjN4cuda3std3__44plusIdEEE10Policy1000EN6thrust24THRUST_300001_SM_1000_NS10device_ptrIdEEjS9_dNS7_10__identityEEEvT0_PT3_T1_NS0_13GridEvenShareISK_EET2_T4_E12temp_storage+176];
	add.f64 	%fd304, %fd303, %fd302;
	selp.f64 	%fd375, %fd304, %fd302, %p60;
	bra.uni 	$L__BB3_48;
$L__BB3_26:
	mov.u32 	%r35, %tid.x;
	add.s32 	%r72, %r347, %r35;
	mul.wide.u32 	%rd4, %r72, 8;
	add.s64 	%rd5, %rd1, %rd4;
	ld.global.f64 	%fd41, [%rd5];
	ld.global.f64 	%fd42, [%rd5+5120];
	ld.global.f64 	%fd43, [%rd5+10240];
	ld.global.f64 	%fd44, [%rd5+15360];
	ld.global.f64 	%fd45, [%rd5+20480];
	ld.global.f64 	%fd46, [%rd5+25600];
	ld.global.f64 	%fd47, [%rd5+30720];
	ld.global.f64 	%fd48, [%rd5+35840];
	add.f64 	%fd49, %fd41, %fd42;
	add.f64 	%fd50, %fd49, %fd43;
	add.f64 	%fd51, %fd50, %fd44;
	add.f64 	%fd52, %fd51, %fd45;
	add.f64 	%fd53, %fd52, %fd46;
	add.f64 	%fd54, %fd53, %fd47;
	add.f64 	%fd374, %fd54, %fd48;
	setp.lt.u32 	%p2, %r6, %r4;
	@%p2 bra 	$L__BB3_44;
	add.s32 	%r36, %r4, %r347;
	not.b32 	%r74, %r35;
	add.s32 	%r75, %r74, %r1;
	sub.s32 	%r76, %r75, %r4;
	sub.s32 	%r344, %r76, %r347;
	add.s32 	%r77, %r36, %r35;
	add.s32 	%r343, %r77, 5120;
	mov.b32 	%r346, 0;
	mov.u32 	%r345, %r36;
$L__BB3_28:
	mad.lo.s32 	%r347, %r2, 5120, %r347;
	add.s32 	%r78, %r1, -5120;
	setp.gt.u32 	%p3, %r347, %r78;
	@%p3 bra 	$L__BB3_30;
	add.s32 	%r79, %r35, %r347;
	mul.wide.u32 	%rd6, %r79, 8;
	add.s64 	%rd7, %rd1, %rd6;
	ld.global.f64 	%fd55, [%rd7];
	ld.global.f64 	%fd56, [%rd7+5120];
	ld.global.f64 	%fd57, [%rd7+10240];
	ld.global.f64 	%fd58, [%rd7+15360];
	ld.global.f64 	%fd59, [%rd7+20480];
	ld.global.f64 	%fd60, [%rd7+25600];
	ld.global.f64 	%fd61, [%rd7+30720];
	ld.global.f64 	%fd62, [%rd7+35840];
	add.f64 	%fd63, %fd374, %fd55;
	add.f64 	%fd64, %fd63, %fd56;
	add.f64 	%fd65, %fd64, %fd57;
	add.f64 	%fd66, %fd65, %fd58;
	add.f64 	%fd67, %fd66, %fd59;
	add.f64 	%fd68, %fd67, %fd60;
	add.f64 	%fd69, %fd68, %fd61;
	add.f64 	%fd374, %fd69, %fd62;
	sub.s32 	%r80, %r1, %r347;
	mul.lo.s32 	%r81, %r2, 5120;
	setp.lt.u32 	%p4, %r80, %r81;
	add.s32 	%r346, %r346, 1;
	add.s32 	%r345, %r345, %r81;
	sub.s32 	%r344, %r344, %r81;
	add.s32 	%r343, %r343, %r81;
	@%p4 bra 	$L__BB3_44;
	bra.uni 	$L__BB3_28;
$L__BB3_30:
	setp.le.u32 	%p5, %r1, %r347;
	sub.s32 	%r82, %r1, %r347;
	setp.ge.s32 	%p6, %r35, %r82;
	or.pred  	%p7, %p5, %p6;
	@%p7 bra 	$L__BB3_44;
	not.b32 	%r84, %r35;
	add.s32 	%r85, %r1, %r84;
	sub.s32 	%r86, %r85, %r36;
	mul.lo.s32 	%r87, %r2, %r346;
	mad.lo.s32 	%r88, %r87, -5120, %r86;
	mul.hi.u32 	%r89, %r88, -858993459;
	shr.u32 	%r90, %r89, 9;
	add.s32 	%r49, %r90, 1;
	and.b32  	%r50, %r49, 15;
	setp.lt.u32 	%p8, %r88, 9600;
	mov.u32 	%r352, %r35;
	@%p8 bra 	$L__BB3_35;
	or.b32  	%r350, %r35, 5120;
	mul.hi.u32 	%r91, %r344, -858993459;
	shr.u32 	%r92, %r91, 9;
	add.s32 	%r93, %r92, 1;
	and.b32  	%r94, %r93, 16777200;
	neg.s32 	%r348, %r94;
$L__BB3_33:
	.pragma "nounroll";
	add.s32 	%r95, %r343, -5120;
	mul.wide.u32 	%rd8, %r95, 8;
	add.s64 	%rd9, %rd1, %rd8;
	ld.global.f64 	%fd71, [%rd9];
	add.f64 	%fd72, %fd374, %fd71;
	add.s32 	%r96, %r343, -4480;
	mul.wide.u32 	%rd10, %r96, 8;
	add.s64 	%rd11, %rd1, %rd10;
	ld.global.f64 	%fd73, [%rd11];
	add.f64 	%fd74, %fd72, %fd73;
	add.s32 	%r97, %r343, -3840;
	mul.wide.u32 	%rd12, %r97, 8;
	add.s64 	%rd13, %rd1, %rd12;
	ld.global.f64 	%fd75, [%rd13];
	add.f64 	%fd76, %fd74, %fd75;
	add.s32 	%r98, %r343, -3200;
	mul.wide.u32 	%rd14, %r98, 8;
	add.s64 	%rd15, %rd1, %rd14;
	ld.global.f64 	%fd77, [%rd15];
	add.f64 	%fd78, %fd76, %fd77;
	add.s32 	%r99, %r343, -2560;
	mul.wide.u32 	%rd16, %r99, 8;
	add.s64 	%rd17, %rd1, %rd16;
	ld.global.f64 	%fd79, [%rd17];
	add.f64 	%fd80, %fd78, %fd79;
	add.s32 	%r100, %r343, -1920;
	mul.wide.u32 	%rd18, %r100, 8;
	add.s64 	%rd19, %rd1, %rd18;
	ld.global.f64 	%fd81, [%rd19];
	add.f64 	%fd82, %fd80, %fd81;
	add.s32 	%r101, %r343, -1280;
	mul.wide.u32 	%rd20, %r101, 8;
	add.s64 	%rd21, %rd1, %rd20;
	ld.global.f64 	%fd83, [%rd21];
	add.f64 	%fd84, %fd82, %fd83;
	add.s32 	%r102, %r343, 4480;
	add.s32 	%r103, %r343, -640;
	mul.wide.u32 	%rd22, %r103, 8;
	add.s64 	%rd23, %rd1, %rd22;
	ld.global.f64 	%fd85, [%rd23];
	add.f64 	%fd86, %fd84, %fd85;
	mul.wide.u32 	%rd24, %r343, 8;
	add.s64 	%rd25, %rd1, %rd24;
	ld.global.f64 	%fd87, [%rd25];
	add.f64 	%fd88, %fd86, %fd87;
	add.s32 	%r104, %r343, 640;
	mul.wide.u32 	%rd26, %r104, 8;
	add.s64 	%rd27, %rd1, %rd26;
	ld.global.f64 	%fd89, [%rd27];
	add.f64 	%fd90, %fd88, %fd89;
	add.s32 	%r105, %r343, 1280;
	mul.wide.u32 	%rd28, %r105, 8;
	add.s64 	%rd29, %rd1, %rd28;
	ld.global.f64 	%fd91, [%rd29];
	add.f64 	%fd92, %fd90, %fd91;
	add.s32 	%r106, %r343, 1920;
	mul.wide.u32 	%rd30, %r106, 8;
	add.s64 	%rd31, %rd1, %rd30;
	ld.global.f64 	%fd93, [%rd31];
	add.f64 	%fd94, %fd92, %fd93;
	add.s32 	%r107, %r343, 2560;
	mul.wide.u32 	%rd32, %r107, 8;
	add.s64 	%rd33, %rd1, %rd32;
	ld.global.f64 	%fd95, [%rd33];
	add.f64 	%fd96, %fd94, %fd95;
	add.s32 	%r108, %r343, 3200;
	mul.wide.u32 	%rd34, %r108, 8;
	add.s64 	%rd35, %rd1, %rd34;
	ld.global.f64 	%fd97, [%rd35];
	add.f64 	%fd98, %fd96, %fd97;
	add.s32 	%r109, %r343, 3840;
	mul.wide.u32 	%rd36, %r109, 8;
	add.s64 	%rd37, %rd1, %rd36;
	ld.global.f64 	%fd99, [%rd37];
	add.f64 	%fd100, %fd98, %fd99;
	mul.wide.u32 	%rd38, %r102, 8;
	add.s64 	%rd39, %rd1, %rd38;
	ld.global.f64 	%fd101, [%rd39];
	add.f64 	%fd374, %fd100, %fd101;
	add.s32 	%r350, %r350, 10240;
	add.s32 	%r343, %r343, 10240;
	add.s32 	%r348, %r348, 16;
	setp.ne.s32 	%p9, %r348, 0;
	@%p9 bra 	$L__BB3_33;
	add.s32 	%r352, %r350, -5120;
$L__BB3_35:
	setp.eq.s32 	%p10, %r50, 0;
	@%p10 bra 	$L__BB3_44;
	and.b32  	%r61, %r49, 7;
	setp.lt.u32 	%p11, %r50, 8;
	@%p11 bra 	$L__BB3_38;
	add.s32 	%r110, %r352, %r347;
	mul.wide.u32 	%rd40, %r110, 8;
	add.s64 	%rd41, %rd1, %rd40;
	ld.global.f64 	%fd103, [%rd41];
	add.f64 	%fd104, %fd374, %fd103;
	add.s32 	%r111, %r110, 640;
	mul.wide.u32 	%rd42, %r111, 8;
	add.s64 	%rd43, %rd1, %rd42;
	ld.global.f64 	%fd105, [%rd43];
	add.f64 	%fd106, %fd104, %fd105;
	add.s32 	%r112, %r110, 1280;
	mul.wide.u32 	%rd44, %r112, 8;
	add.s64 	%rd45, %rd1, %rd44;
	ld.global.f64 	%fd107, [%rd45];
	add.f64 	%fd108, %fd106, %fd107;
	add.s32 	%r113, %r110, 1920;
	mul.wide.u32 	%rd46, %r113, 8;
	add.s64 	%rd47, %rd1, %rd46;
	ld.global.f64 	%fd109, [%rd47];
	add.f64 	%fd110, %fd108, %fd109;
	add.s32 	%r114, %r110, 2560;
	mul.wide.u32 	%rd48, %r114, 8;
	add.s64 	%rd49, %rd1, %rd48;
	ld.global.f64 	%fd111, [%rd49];
	add.f64 	%fd112, %fd110, %fd111;
	add.s32 	%r115, %r110, 3200;
	mul.wide.u32 	%rd50, %r115, 8;
	add.s64 	%rd51, %rd1, %rd50;
	ld.global.f64 	%fd113, [%rd51];
	add.f64 	%fd114, %fd112, %fd113;
	add.s32 	%r116, %r110, 3840;
	mul.wide.u32 	%rd52, %r116, 8;
	add.s64 	%rd53, %rd1, %rd52;
	ld.global.f64 	%fd115, [%rd53];
	add.f64 	%fd116, %fd114, %fd115;
	add.s32 	%r117, %r110, 4480;
	mul.wide.u32 	%rd54, %r117, 8;
	add.s64 	%rd55, %rd1, %rd54;
	ld.global.f64 	%fd117, [%rd55];
	add.f64 	%fd374, %fd116, %fd117;
	add.s32 	%r352, %r352, 5120;
$L__BB3_38:
	setp.eq.s32 	%p12, %r61, 0;
	@%p12 bra 	$L__BB3_44;
	setp.lt.u32 	%p13, %r61, 4;
	@%p13 bra 	$L__BB3_41;
	add.s32 	%r118, %r352, %r347;
	mul.wide.u32 	%rd56, %r118, 8;
	add.s64 	%rd57, %rd1, %rd56;
	ld.global.f64 	%fd119, [%rd57];
	add.f64 	%fd120, %fd374, %fd119;
	add.s32 	%r119, %r118, 640;
	mul.wide.u32 	%rd58, %r119, 8;
	add.s64 	%rd59, %rd1, %rd58;
	ld.global.f64 	%fd121, [%rd59];
	add.f64 	%fd122, %fd120, %fd121;
	add.s32 	%r120, %r118, 1280;
	mul.wide.u32 	%rd60, %r120, 8;
	add.s64 	%rd61, %rd1, %rd60;
	ld.global.f64 	%fd123, [%rd61];
	add.f64 	%fd124, %fd122, %fd123;
	add.s32 	%r121, %r118, 1920;
	mul.wide.u32 	%rd62, %r121, 8;
	add.s64 	%rd63, %rd1, %rd62;
	ld.global.f64 	%fd125, [%rd63];
	add.f64 	%fd374, %fd124, %fd125;
	add.s32 	%r352, %r352, 2560;
$L__BB3_41:
	and.b32  	%r122, %r49, 3;
	setp.eq.s32 	%p14, %r122, 0;
	@%p14 bra 	$L__BB3_44;
	add.s32 	%r355, %r352, %r345;
	mul.hi.u32 	%r123, %r344, -858993459;
	cvt.u16.u32 	%rs1, %r123;
	shr.u16 	%rs2, %rs1, 9;
	add.s16 	%rs3, %rs2, 1;
	cvt.u32.u16 	%r124, %rs3;
	and.b32  	%r125, %r124, 3;
	neg.s32 	%r354, %r125;
$L__BB3_43:
	.pragma "nounroll";
	mul.wide.u32 	%rd64, %r355, 8;
	add.s64 	%rd65, %rd1, %rd64;
	ld.global.f64 	%fd126, [%rd65];
	add.f64 	%fd374, %fd374, %fd126;
	add.s32 	%r355, %r355, 640;
	add.s32 	%r354, %r354, 1;
	setp.ne.s32 	%p15, %r354, 0;
	@%p15 bra 	$L__BB3_43;
$L__BB3_44:
	// begin inline asm
	mov.u32 %r126, %laneid;
	// end inline asm
	mov.b64 	%rd66, %fd374;
	mov.b64 	{%r128, %r133}, %rd66;
	mov.b32 	%r134, 1;
	mov.b32 	%r175, 31;
	mov.b32 	%r176, -1;
	// begin inline asm
	shfl.sync.down.b32 %r127, %r128, %r134, %r175, %r176;
	// end inline asm
	// begin inline asm
	shfl.sync.down.b32 %r132, %r133, %r134, %r175, %r176;
	// end inline asm
	mov.b64 	%rd67, {%r127, %r132};
	mov.b64 	%fd127, %rd67;
	setp.gt.s32 	%p16, %r126, 30;
	add.f64 	%fd128, %fd374, %fd127;
	selp.f64 	%fd129, %fd374, %fd128, %p16;
	mov.b64 	%rd68, %fd129;
	mov.b64 	{%r138, %r143}, %rd68;
	mov.b32 	%r144, 2;
	// begin inline asm
	shfl.sync.down.b32 %r137, %r138, %r144, %r175, %r176;
	// end inline asm
	// begin inline asm
	shfl.sync.down.b32 %r142, %r143, %r144, %r175, %r176;
	// end inline asm
	mov.b64 	%rd69, {%r137, %r142};
	mov.b64 	%fd130, %rd69;
	setp.gt.s32 	%p17, %r126, 29;
	add.f64 	%fd131, %fd129, %fd130;
	selp.f64 	%fd132, %fd129, %fd131, %p17;
	mov.b64 	%rd70, %fd132;
	mov.b64 	{%r148, %r153}, %rd70;
	mov.b32 	%r154, 4;
	// begin inline asm
	shfl.sync.down.b32 %r147, %r148, %r154, %r175, %r176;
	// end inline asm
	// begin inline asm
	shfl.sync.down.b32 %r152, %r153, %r154, %r175, %r176;
	// end inline asm
	mov.b64 	%rd71, {%r147, %r152};
	mov.b64 	%fd133, %rd71;
	setp.gt.s32 	%p18, %r126, 27;
	add.f64 	%fd134, %fd132, %fd133;
	selp.f64 	%fd135, %fd132, %fd134, %p18;
	mov.b64 	%rd72, %fd135;
	mov.b64 	{%r158, %r163}, %rd72;
	mov.b32 	%r164, 8;
	// begin inline asm
	shfl.sync.down.b32 %r157, %r158, %r164, %r175, %r176;
	// end inline asm
	// begin inline asm
	shfl.sync.down.b32 %r162, %r163, %r164, %r175, %r176;
	// end inline asm
	mov.b64 	%rd73, {%r157, %r162};
	mov.b64 	%fd136, %rd73;
	setp.gt.s32 	%p19, %r126, 23;
	add.f64 	%fd137, %fd135, %fd136;
	selp.f64 	%fd138, %fd135, %fd137, %p19;
	mov.b64 	%rd74, %fd138;
	mov.b64 	{%r168, %r173}, %rd74;
	mov.b32 	%r174, 16;
	// begin inline asm
	shfl.sync.down.b32 %r167, %r168, %r174, %r175, %r176;
	// end inline asm
	// begin inline asm
	shfl.sync.down.b32 %r172, %r173, %r174, %r175, %r176;
	// end inline asm
	mov.b64 	%rd75, {%r167, %r172};
	mov.b64 	%fd139, %rd75;
	setp.gt.s32 	%p20, %r126, 15;
	add.f64 	%fd37, %fd138, %fd139;
	selp.f64 	%fd375, %fd138, %fd37, %p20;
	setp.ne.s32 	%p21, %r126, 0;
	@%p21 bra 	$L__BB3_46;
	shr.u32 	%r177, %r35, 2;
	and.b32  	%r178, %r177, 248;
	mov.u32 	%r179, _ZZN3cub18CUB_300001_SM_10006detail6reduce18DeviceReduceKernelINS2_10policy_hubIdjN4cuda3std3__44plusIdEEE10Policy1000EN6thrust24THRUST_300001_SM_1000_NS10device_ptrIdEEjS9_dNS7_10__identityEEEvT0_PT3_T1_NS0_13GridEvenShareISK_EET2_T4_E12temp_storage;
	add.s32 	%r180, %r179, %r178;
	st.shared.f64 	[%r180+24], %fd37;
$L__BB3_46:
	bar.sync 	0;
	setp.ne.s32 	%p22, %r35, 0;
	@%p22 bra 	$L__BB3_48;
	ld.shared.f64 	%fd140, [_ZZN3cub18CUB_300001_SM_10006detail6reduce18DeviceReduceKernelINS2_10policy_hubIdjN4cuda3std3__44plusIdEEE10Policy1000EN6thrust24THRUST_300001_SM_1000_NS10device_ptrIdEEjS9_dNS7_10__identityEEEvT0_PT3_T1_NS0_13GridEvenShareISK_EET2_T4_E12temp_storage+32];
	add.f64 	%fd141, %fd375, %fd140;
	ld.shared.f64 	%fd142, [_ZZN3cub18CUB_300001_SM_10006detail6reduce18DeviceReduceKernelINS2_10policy_hubIdjN4cuda3std3__44plusIdEEE10Policy1000EN6thrust24THRUST_300001_SM_1000_NS10device_ptrIdEEjS9_dNS7_10__identityEEEvT0_PT3_T1_NS0_13GridEvenShareISK_EET2_T4_E12temp_storage+40];
	add.f64 	%fd143, %fd141, %fd142;
	ld.shared.f64 	%fd144, [_ZZN3cub18CUB_300001_SM_10006detail6reduce18DeviceReduceKernelINS2_10policy_hubIdjN4cuda3std3__44plusIdEEE10Policy1000EN6thrust24THRUST_300001_SM_1000_NS10device_ptrIdEEjS9_dNS7_10__identityEEEvT0_PT3_T1_NS0_13GridEvenShareISK_EET2_T4_E12temp_storage+48];
	add.f64 	%fd145, %fd143, %fd144;
	ld.shared.f64 	%fd146, [_ZZN3cub18CUB_300001_SM_10006detail6reduce18DeviceReduceKernelINS2_10policy_hubIdjN4cuda3std3__44plusIdEEE10Policy1000EN6thrust24THRUST_300001_SM_1000_NS10device_ptrIdEEjS9_dNS7_10__identityEEEvT0_PT3_T1_NS0_13GridEvenShareISK_EET2_T4_E12temp_storage+56];
	add.f64 	%fd147, %fd145, %fd146;
	ld.shared.f64 	%fd148, [_ZZN3cub18CUB_300001_SM_10006detail6reduce18DeviceReduceKernelINS2_10policy_hubIdjN4cuda3std3__44plusIdEEE10Policy1000EN6thrust24THRUST_300001_SM_1000_NS10device_ptrIdEEjS9_dNS7_10__identityEEEvT0_PT3_T1_NS0_13GridEvenShareISK_EET2_T4_E12temp_storage+64];
	add.f64 	%fd149, %fd147, %fd148;
	ld.shared.f64 	%fd150, [_ZZN3cub18CUB_300001_SM_10006detail6reduce18DeviceReduceKernelINS2_10policy_hubIdjN4cuda3std3__44plusIdEEE10Policy1000EN6thrust24THRUST_300001_SM_1000_NS10device_ptrIdEEjS9_dNS7_10__identityEEEvT0_PT3_T1_NS0_13GridEvenShareISK_EET2_T4_E12temp_storage+72];
	add.f64 	%fd151, %fd149, %fd150;
	ld.shared.f64 	%fd152, [_ZZN3cub18CUB_300001_SM_10006detail6reduce18DeviceReduceKernelINS2_10policy_hubIdjN4cuda3std3__44plusIdEEE10Policy1000EN6thrust24THRUST_300001_SM_1000_NS10device_ptrIdEEjS9_dNS7_10__identityEEEvT0_PT3_T1_NS0_13GridEvenShareISK_EET2_T4_E12temp_storage+80];
	add.f64 	%fd153, %fd151, %fd152;
	ld.shared.f64 	%fd154, [_ZZN3cub18CUB_300001_SM_10006detail6reduce18DeviceReduceKernelINS2_10policy_hubIdjN4cuda3std3__44plusIdEEE10Policy1000EN6thrust24THRUST_300001_SM_1000_NS10device_ptrIdEEjS9_dNS7_10__identityEEEvT0_PT3_T1_NS0_13GridEvenShareISK_EET2_T4_E12temp_storage+88];
	add.f64 	%fd155, %fd153, %fd154;
	ld.shared.f64 	%fd156, [_ZZN3cub18CUB_300001_SM_10006detail6reduce18DeviceReduceKernelINS2_10policy_hubIdjN4cuda3std3__44plusIdEEE10Policy1000EN6thrust24THRUST_300001_SM_1000_NS10device_ptrIdEEjS9_dNS7_10__identityEEEvT0_PT3_T1_NS0_13GridEvenShareISK_EET2_T4_E12temp_storage+96];
	add.f64 	%fd157, %fd155, %fd156;
	ld.shared.f64 	%fd158, [_ZZN3cub18CUB_300001_SM_10006detail6reduce18DeviceReduceKernelINS2_10policy_hubIdjN4cuda3std3__44plusIdEEE10Policy1000EN6thrust24THRUST_300001_SM_1000_NS10device_ptrIdEEjS9_dNS7_10__identityEEEvT0_PT3_T1_NS0_13GridEvenShareISK_EET2_T4_E12temp_storage+104];
	add.f64 	%fd159, %fd157, %fd158;
	ld.shared.f64 	%fd160, [_ZZN3cub18CUB_300001_SM_10006detail6reduce18DeviceReduceKernelINS2_10policy_hubIdjN4cuda3std3__44plusIdEEE10Policy1000EN6thrust24THRUST_300001_SM_1000_NS10device_ptrIdEEjS9_dNS7_10__identityEEEvT0_PT3_T1_NS0_13GridEvenShareISK_EET2_T4_E12temp_storage+112];
	add.f64 	%fd161, %fd159, %fd160;
	ld.shared.f64 	%fd162, [_ZZN3cub18CUB_300001_SM_10006detail6reduce18DeviceReduceKernelINS2_10policy_hubIdjN4cuda3std3__44plusIdEEE10Policy1000EN6thrust24THRUST_300001_SM_1000_NS10device_ptrIdEEjS9_dNS7_10__identityEEEvT0_PT3_T1_NS0_13GridEvenShareISK_EET2_T4_E12temp_storage+120];
	add.f64 	%fd163, %fd161, %fd162;
	ld.shared.f64 	%fd164, [_ZZN3cub18CUB_300001_SM_10006detail6reduce18DeviceReduceKernelINS2_10policy_hubIdjN4cuda3std3__44plusIdEEE10Policy1000EN6thrust24THRUST_300001_SM_1000_NS10device_ptrIdEEjS9_dNS7_10__identityEEEvT0_PT3_T1_NS0_13GridEvenShareISK_EET2_T4_E12temp_storage+128];
	add.f64 	%fd165, %fd163, %fd164;
	ld.shared.f64 	%fd166, [_ZZN3cub18CUB_300001_SM_10006detail6reduce18DeviceReduceKernelINS2_10policy_hubIdjN4cuda3std3__44plusIdEEE10Policy1000EN6thrust24THRUST_300001_SM_1000_NS10device_ptrIdEEjS9_dNS7_10__identityEEEvT0_PT3_T1_NS0_13GridEvenShareISK_EET2_T4_E12temp_storage+136];
	add.f64 	%fd167, %fd165, %fd166;
	ld.shared.f64 	%fd168, [_ZZN3cub18CUB_300001_SM_10006detail6reduce18DeviceReduceKernelINS2_10policy_hubIdjN4cuda3std3__44plusIdEEE10Policy1000EN6thrust24THRUST_300001_SM_1000_NS10device_ptrIdEEjS9_dNS7_10__identityEEEvT0_PT3_T1_NS0_13GridEvenShareISK_EET2_T4_E12temp_storage+144];
	add.f64 	%fd169, %fd167, %fd168;
	ld.shared.f64 	%fd170, [_ZZN3cub18CUB_300001_SM_10006detail6reduce18DeviceReduceKernelINS2_10policy_hubIdjN4cuda3std3__44plusIdEEE10Policy1000EN6thrust24THRUST_300001_SM_1000_NS10device_ptrIdEEjS9_dNS7_10__identityEEEvT0_PT3_T1_NS0_13GridEvenShareISK_EET2_T4_E12temp_storage+152];
	add.f64 	%fd171, %fd169, %fd170;
	ld.shared.f64 	%fd172, [_ZZN3cub18CUB_300001_SM_10006detail6reduce18DeviceReduceKernelINS2_10policy_hubIdjN4cuda3std3__44plusIdEEE10Policy1000EN6thrust24THRUST_300001_SM_1000_NS10device_ptrIdEEjS9_dNS7_10__identityEEEvT0_PT3_T1_NS0_13GridEvenShareISK_EET2_T4_E12temp_storage+160];
	add.f64 	%fd173, %fd171, %fd172;
	ld.shared.f64 	%fd174, [_ZZN3cub18CUB_300001_SM_10006detail6reduce18DeviceReduceKernelINS2_10policy_hubIdjN4cuda3std3__44plusIdEEE10Policy1000EN6thrust24THRUST_300001_SM_1000_NS10device_ptrIdEEjS9_dNS7_10__identityEEEvT0_PT3_T1_NS0_13GridEvenShareISK_EET2_T4_E12temp_storage+168];
	add.f64 	%fd175, %fd173, %fd174;
	ld.shared.f64 	%fd176, [_ZZN3cub18CUB_300001_SM_10006detail6reduce18DeviceReduceKernelINS2_10policy_hubIdjN4cuda3std3__44plusIdEEE10Policy1000EN6thrust24THRUST_300001_SM_1000_NS10device_ptrIdEEjS9_dNS7_10__identityEEEvT0_PT3_T1_NS0_13GridEvenShareISK_EET2_T4_E12temp_storage+176];
	add.f64 	%fd375, %fd175, %fd176;
$L__BB3_48:
	mov.u32 	%r333, %tid.x;
	setp.ne.s32 	%p68, %r333, 0;
	@%p68 bra 	$L__BB3_50;
	ld.param.u64 	%rd159, [_ZN3cub18CUB_300001_SM_10006detail6reduce18DeviceReduceKernelINS2_10policy_hubIdjN4cuda3std3__44plusIdEEE10Policy1000EN6thrust24THRUST_300001_SM_1000_NS10device_ptrIdEEjS9_dNS7_10__identityEEEvT0_PT3_T1_NS0_13GridEvenShareISK_EET2_T4__param_1];
	cvta.to.global.u64 	%rd156, %rd159;
	mul.wide.u32 	%rd157, %r3, 8;
	add.s64 	%rd158, %rd156, %rd157;
	st.global.f64 	[%rd158], %fd375;
$L__BB3_50:
	ret;

}
	// .globl	_ZN3cub18CUB_300001_SM_10006detail6reduce28DeviceReduceSingleTileKernelINS2_10policy_hubIdjN4cuda3std3__44plusIdEEE10Policy1000EPdSC_iS9_ddNS7_10__identityEEEvT0_T1_T2_T3_T4_T6_
.visible .entry _ZN3cub18CUB_300001_SM_10006detail6reduce28DeviceReduceSingleTileKernelINS2_10policy_hubIdjN4cuda3std3__44plusIdEEE10Policy1000EPdSC_iS9_ddNS7_10__identityEEEvT0_T1_T2_T3_T4_T6_(
	.param .u64 .ptr .align 1 _ZN3cub18CUB_300001_SM_10006detail6reduce28DeviceReduceSingleTileKernelINS2_10policy_hubIdjN4cuda3std3__44plusIdEEE10Policy1000EPdSC_iS9_ddNS7_10__identityEEEvT0_T1_T2_T3_T4_T6__param_0,
	.param .u64 .ptr .align 1 _ZN3cub18CUB_300001_SM_10006detail6reduce28DeviceReduceSingleTileKernelINS2_10policy_hubIdjN4cuda3std3__44plusIdEEE10Policy1000EPdSC_iS9_ddNS7_10__identityEEEvT0_T1_T2_T3_T4_T6__param_1,
	.param .u32 _ZN3cub18CUB_300001_SM_10006detail6reduce28DeviceReduceSingleTileKernelINS2_10policy_hubIdjN4cuda3std3__44plusIdEEE10Policy1000EPdSC_iS9_ddNS7_10__identityEEEvT0_T1_T2_T3_T4_T6__param_2,
	.param .align 1 .b8 _ZN3cub18CUB_300001_SM_10006detail6reduce28DeviceReduceSingleTileKernelINS2_10policy_hubIdjN4cuda3std3__44plusIdEEE10Policy1000EPdSC_iS9_ddNS7_10__identityEEEvT0_T1_T2_T3_T4_T6__param_3[1],
	.param .f64 _ZN3cub18CUB_300001_SM_10006detail6reduce28DeviceReduceSingleTileKernelINS2_10policy_hubIdjN4cuda3std3__44plusIdEEE10Policy1000EPdSC_iS9_ddNS7_10__identityEEEvT0_T1_T2_T3_T4_T6__param_4,
	.param .align 1 .b8 _ZN3cub18CUB_300001_SM_10006detail6reduce28DeviceReduceSingleTileKernelINS2_10policy_hubIdjN4cuda3std3__44plusIdEEE10Policy1000EPdSC_iS9_ddNS7_10__identityEEEvT0_T1_T2_T3_T4_T6__param_5[1]
)
.maxntid 640
.minnctapersm 1
{
	.reg .pred 	%p<62>;
	.reg .b32 	%r<239>;
	.reg .b64 	%rd<109>;
	.reg .b64 	%fd<264>;
	// demoted variable
	.shared .align 8 .b8 _ZZN3cub18CUB_300001_SM_10006detail6reduce28DeviceReduceSingleTileKernelINS2_10policy_hubIdjN4cuda3std3__44plusIdEEE10Policy1000EPdSC_iS9_ddNS7_10__identityEEEvT0_T1_T2_T3_T4_T6_E12temp_storage[192];
	ld.param.u64 	%rd9, [_ZN3cub18CUB_300001_SM_10006detail6reduce28DeviceReduceSingleTileKernelINS2_10policy_hubIdjN4cuda3std3__44plusIdEEE10Policy1000EPdSC_iS9_ddNS7_10__identityEEEvT0_T1_T2_T3_T4_T6__param_0];
	ld.param.u64 	%rd10, [_ZN3cub18CUB_300001_SM_10006detail6reduce28DeviceReduceSingleTileKernelINS2_10policy_hubIdjN4cuda3std3__44plusIdEEE10Policy1000EPdSC_iS9_ddNS7_10__identityEEEvT0_T1_T2_T3_T4_T6__param_1];
	ld.param.u32 	%r36, [_ZN3cub18CUB_300001_SM_10006detail6reduce28DeviceReduceSingleTileKernelINS2_10policy_hubIdjN4cuda3std3__44plusIdEEE10Policy1000EPdSC_iS9_ddNS7_10__identityEEEvT0_T1_T2_T3_T4_T6__param_2];
	ld.param.f64 	%fd30, [_ZN3cub18CUB_300001_SM_10006detail6reduce28DeviceReduceSingleTileKernelINS2_10policy_hubIdjN4cuda3std3__44plusIdEEE10Policy1000EPdSC_iS9_ddNS7_10__identityEEEvT0_T1_T2_T3_T4_T6__param_4];
	cvta.to.global.u64 	%rd1, %rd10;
	setp.ne.s32 	%p1, %r36, 0;
	@%p1 bra 	$L__BB4_3;
	mov.u32 	%r225, %tid.x;
	setp.ne.s32 	%p61, %r225, 0;
	@%p61 bra 	$L__BB4_39;
	st.global.f64 	[%rd1], %fd30;
	bra.uni 	$L__BB4_39;
$L__BB4_3:
	setp.gt.s32 	%p2, %r36, 5119;
	@%p2 bra 	$L__BB4_21;
	mov.u32 	%r1, %tid.x;
	setp.ge.s32 	%p19, %r1, %r36;
	mov.f64 	%fd255, 0d0000000000000000;
	mov.u32 	%r229, %r1;
	@%p19 bra 	$L__BB4_6;
	mul.wide.u32 	%rd74, %r1, 8;
	add.s64 	%rd73, %rd9, %rd74;
	// begin inline asm
	ld.global.nc.u64 %rd72, [%rd73];
	// end inline asm
	mov.b64 	%fd255, %rd72;
	add.s32 	%r229, %r1, 640;
$L__BB4_6:
	setp.ge.s32 	%p20, %r229, %r36;
	@%p20 bra 	$L__BB4_12;
	not.b32 	%r101, %r229;
	add.s32 	%r4, %r36, %r101;
	mul.hi.u32 	%r102, %r4, -858993459;
	shr.u32 	%r103, %r102, 9;
	add.s32 	%r5, %r103, 1;
	and.b32  	%r104, %r103, 3;
	setp.eq.s32 	%p21, %r104, 3;
	@%p21 bra 	$L__BB4_10;
	mul.wide.u32 	%rd75, %r229, 8;
	add.s64 	%rd107, %rd9, %rd75;
	and.b32  	%r105, %r5, 3;
	neg.s32 	%r227, %r105;
$L__BB4_9:
	.pragma "nounroll";
	// begin inline asm
	ld.global.nc.u64 %rd76, [%rd107];
	// end inline asm
	mov.b64 	%fd121, %rd76;
	add.f64 	%fd255, %fd255, %fd121;
	add.s32 	%r229, %r229, 640;
	add.s64 	%rd107, %rd107, 5120;
	add.s32 	%r227, %r227, 1;
	setp.ne.s32 	%p22, %r227, 0;
	@%p22 bra 	$L__BB4_9;
$L__BB4_10:
	setp.lt.u32 	%p23, %r4, 1920;
	@%p23 bra 	$L__BB4_12;
$L__BB4_11:
	mul.wide.s32 	%rd86, %r229, 8;
	add.s64 	%rd79, %rd9, %rd86;
	// begin inline asm
	ld.global.nc.u64 %rd78, [%rd79];
	// end inline asm
	mov.b64 	%fd122, %rd78;
	add.f64 	%fd123, %fd255, %fd122;
	add.s64 	%rd81, %rd79, 5120;
	// begin inline asm
	ld.global.nc.u64 %rd80, [%rd81];
	// end inline asm
	mov.b64 	%fd124, %rd80;
	add.f64 	%fd125, %fd123, %fd124;
	add.s64 	%rd83, %rd79, 10240;
	// begin inline asm
	ld.global.nc.u64 %rd82, [%rd83];
	// end inline asm
	mov.b64 	%fd126, %rd82;
	add.f64 	%fd127, %fd125, %fd126;
	add.s64 	%rd85, %rd79, 15360;
	// begin inline asm
	ld.global.nc.u64 %rd84, [%rd85];
	// end inline asm
	mov.b64 	%fd128, %rd84;
	add.f64 	%fd255, %fd127, %fd128;
	add.s32 	%r229, %r229, 2560;
	setp.lt.s32 	%p24, %r229, %r36;
	@%p24 bra 	$L__BB4_11;
$L__BB4_12:
	setp.lt.s32 	%p25, %r36, 640;
	@%p25 bra 	$L__BB4_17;
	// begin inline asm
	mov.u32 %r169, %laneid;
	// end inline asm
	mov.b64 	%rd97, %fd255;
	mov.b64 	{%r171, %r176}, %rd97;
	mov.b32 	%r177, 1;
	mov.b32 	%r218, 31;
	mov.b32 	%r219, -1;
	// begin inline asm
	shfl.sync.down.b32 %r170, %r171, %r177, %r218, %r219;
	// end inline asm
	// begin inline asm
	shfl.sync.down.b32 %r175, %r176, %r177, %r218, %r219;
	// end inline asm
	mov.b64 	%rd98, {%r170, %r175};
	mov.b64 	%fd199, %rd98;
	setp.gt.s32 	%p53, %r169, 30;
	add.f64 	%fd200, %fd255, %fd199;
	selp.f64 	%fd201, %fd255, %fd200, %p53;
	mov.b64 	%rd99, %fd201;
	mov.b64 	{%r181, %r186}, %rd99;
	mov.b32 	%r187, 2;
	// begin inline asm
	shfl.sync.down.b32 %r180, %r181, %r187, %r218, %r219;
	// end inline asm
	// begin inline asm
	shfl.sync.down.b32 %r185, %r186, %r187, %r218, %r219;
	// end inline asm
	mov.b64 	%rd100, {%r180, %r185};
	mov.b64 	%fd202, %rd100;
	setp.gt.s32 	%p54, %r169, 29;
	add.f64 	%fd203, %fd201, %fd202;
	selp.f64 	%fd204, %fd201, %fd203, %p54;
	mov.b64 	%rd101, %fd204;
	mov.b64 	{%r191, %r196}, %rd101;
	mov.b32 	%r197, 4;
	// begin inline asm
	shfl.sync.down.b32 %r190, %r191, %r197, %r218, %r219;
	// end inline asm
	// begin inline asm
	shfl.sync.down.b32 %r195, %r196, %r197, %r218, %r219;
	// end inline asm
	mov.b64 	%rd102, {%r190, %r195};
	mov.b64 	%fd205, %rd102;
	setp.gt.s32 	%p55, %r169, 27;
	add.f64 	%fd206, %fd204, %fd205;
	selp.f64 	%fd207, %fd204, %fd206, %p55;
	mov.b64 	%rd103, %fd207;
	mov.b64 	{%r201, %r206}, %rd103;
	mov.b32 	%r207, 8;
	// begin inline asm
	shfl.sync.down.b32 %r200, %r201, %r207, %r218, %r219;
	// end inline asm
	// begin inline asm
	shfl.sync.down.b32 %r205, %r206, %r207, %r218, %r219;
	// end inline asm
	mov.b64 	%rd104, {%r200, %r205};
	mov.b64 	%fd208, %rd104;
	setp.gt.s32 	%p56, %r169, 23;
	add.f64 	%fd209, %fd207, %fd208;
	selp.f64 	%fd210, %fd207, %fd209, %p56;
	mov.b64 	%rd105, %fd210;
	mov.b64 	{%r211, %r216}, %rd105;
	mov.b32 	%r217, 16;
	// begin inline asm
	shfl.sync.down.b32 %r210, %r211, %r217, %r218, %r219;
	// end inline asm
	// begin inline asm
	shfl.sync.down.b32 %r215, %r216, %r217, %r218, %r219;
	// end inline asm
	mov.b64 	%rd106, {%r210, %r215};
	mov.b64 	%fd211, %rd106;
	setp.gt.s32 	%p57, %r169, 15;
	add.f64 	%fd10, %fd210, %fd211;
	selp.f64 	%fd263, %fd210, %fd10, %p57;
	setp.ne.s32 	%p58, %r169, 0;
	@%p58 bra 	$L__BB4_15;
	shr.u32 	%r220, %r1, 2;
	and.b32  	%r221, %r220, 248;
	mov.u32 	%r222, _ZZN3cub18CUB_300001_SM_10006detail6reduce28DeviceReduceSingleTileKernelINS2_10policy_hubIdjN4cuda3std3__44plusIdEEE10Policy1000EPdSC_iS9_ddNS7_10__identityEEEvT0_T1_T2_T3_T4_T6_E12temp_storage;
	add.s32 	%r223, %r222, %r221;
	st.shared.f64 	[%r223+24], %fd10;
$L__BB4_15:
	bar.sync 	0;
	setp.ne.s32 	%p59, %r1, 0;
	@%p59 bra 	$L__BB4_37;
	ld.shared.f64 	%fd212, [_ZZN3cub18CUB_300001_SM_10006detail6reduce28DeviceReduceSingleTileKernelINS2_10policy_hubIdjN4cuda3std3__44plusIdEEE10Policy1000EPdSC_iS9_ddNS7_10__identityEEEvT0_T1_T2_T3_T4_T6_E12temp_storage+32];
	add.f64 	%fd213, %fd263, %fd212;
	ld.shared.f64 	%fd214, [_ZZN3cub18CUB_300001_SM_10006detail6reduce28DeviceReduceSingleTileKernelINS2_10policy_hubIdjN4cuda3std3__44plusIdEEE10Policy1000EPdSC_iS9_ddNS7_10__identityEEEvT0_T1_T2_T3_T4_T6_E12temp_storage+40];
	add.f64 	%fd215, %fd213, %fd214;
	ld.shared.f64 	%fd216, [_ZZN3cub18CUB_300001_SM_10006detail6reduce28DeviceReduceSingleTileKernelINS2_10policy_hubIdjN4cuda3std3__44plusIdEEE10Policy1000EPdSC_iS9_ddNS7_10__identityEEEvT0_T1_T2_T3_T4_T6_E12temp_storage+48];
	add.f64 	%fd217, %fd215, %fd216;
	ld.shared.f64 	%fd218, [_ZZN3cub18CUB_300001_SM_10006detail6reduce28DeviceReduceSingleTileKernelINS2_10policy_hubIdjN4cuda3std3__44plusIdEEE10Policy1000EPdSC_iS9_ddNS7_10__identityEEEvT0_T1_T2_T3_T4_T6_E12temp_storage+56];
	add.f64 	%fd219, %fd217, %fd218;
	ld.shared.f64 	%fd220, [_ZZN3cub18CUB_300001_SM_10006detail6reduce28DeviceReduceSingleTileKernelINS2_10policy_hubIdjN4cuda3std3__44plusIdEEE10Policy1000EPdSC_iS9_ddNS7_10__identityEEEvT0_T1_T2_T3_T4_T6_E12temp_storage+64];
	add.f64 	%fd221, %fd219, %fd220;
	ld.shared.f64 	%fd222, [_ZZN3cub18CUB_300001_SM_10006detail6reduce28DeviceReduceSingleTileKernelINS2_10policy_hubIdjN4cuda3std3__44plusIdEEE10Policy1000EPdSC_iS9_ddNS7_10__identityEEEvT0_T1_T2_T3_T4_T6_E12temp_storage+72];
	add.f64 	%fd223, %fd221, %fd222;
	ld.shared.f64 	%fd224, [_ZZN3cub18CUB_300001_SM_10006detail6reduce28DeviceReduceSingleTileKernelINS2_10policy_hubIdjN4cuda3std3__44plusIdEEE10Policy1000EPdSC_iS9_ddNS7_10__identityEEEvT0_T1_T2_T3_T4_T6_E12temp_storage+80];
	add.f64 	%fd225, %fd223, %fd224;
	ld.shared.f64 	%fd226, [_ZZN3cub18CUB_300001_SM_10006detail6reduce28DeviceReduceSingleTileKernelINS2_10policy_hubIdjN4cuda3std3__44plusIdEEE10Policy1000EPdSC_iS9_ddNS7_10__identityEEEvT0_T1_T2_T3_T4_T6_E12temp_storage+88];
	add.f64 	%fd227, %fd225, %fd226;
	ld.shared.f64 	%fd228, [_ZZN3cub18CUB_300001_SM_10006detail6reduce28DeviceReduceSingleTileKernelINS2_10policy_hubIdjN4cuda3std3__44plusIdEEE10Policy1000EPdSC_iS9_ddNS7_10__identityEEEvT0_T1_T2_T3_T4_T6_E12temp_storage+96];
	add.f64 	%fd229, %fd227, %fd228;
	ld.shared.f64 	%fd230, [_ZZN3cub18CUB_300001_SM_10006detail6reduce28DeviceReduceSingleTileKernelINS2_10policy_hubIdjN4cuda3std3__44plusIdEEE10Policy1000EPdSC_iS9_ddNS7_10__identityEEEvT0_T1_T2_T3_T4_T6_E12temp_storage+104];
	add.f64 	%fd231, %fd229, %fd230;
	ld.shared.f64 	%fd232, [_ZZN3cub18CUB_300001_SM_10006detail6reduce28DeviceReduceSingleTileKernelINS2_10policy_hubIdjN4cuda3std3__44plusIdEEE10Policy1000EPdSC_iS9_ddNS7_10__identityEEEvT0_T1_T2_T3_T4_T6_E12temp_storage+112];
	add.f64 	%fd233, %fd231, %fd232;
	ld.shared.f64 	%fd234, [_ZZN3cub18CUB_300001_SM_10006detail6reduce28DeviceReduceSingleTileKernelINS2_10policy_hubIdjN4cuda3std3__44plusIdEEE10Policy1000EPdSC_iS9_ddNS7_10__identityEEEvT0_T1_T2_T3_T4_T6_E12temp_storage+120];
	add.f64 	%fd235, %fd233, %fd234;
	ld.shared.f64 	%fd236, [_ZZN3cub18CUB_300001_SM_10006detail6reduce28DeviceReduceSingleTileKernelINS2_10policy_hubIdjN4cuda3std3__44plusIdEEE10Policy1000EPdSC_iS9_ddNS7_10__identityEEEvT0_T1_T2_T3_T4_T6_E12temp_storage+128];
	add.f64 	%fd237, %fd235, %fd236;
	ld.shared.f64 	%fd238, [_ZZN3cub18CUB_300001_SM_10006detail6reduce28DeviceReduceSingleTileKernelINS2_10policy_hubIdjN4cuda3std3__44plusIdEEE10Policy1000EPdSC_iS9_ddNS7_10__identityEEEvT0_T1_T2_T3_T4_T6_E12temp_storage+136];
	add.f64 	%fd239, %fd237, %fd238;
	ld.shared.f64 	%fd240, [_ZZN3cub18CUB_300001_SM_10006detail6reduce28DeviceReduceSingleTileKernelINS2_10policy_hubIdjN4cuda3std3__44plusIdEEE10Policy1000EPdSC_iS9_ddNS7_10__identityEEEvT0_T1_T2_T3_T4_T6_E12temp_storage+144];
	add.f64 	%fd241, %fd239, %fd240;
	ld.shared.f64 	%fd242, [_ZZN3cub18CUB_300001_SM_10006detail6reduce28DeviceReduceSingleTileKernelINS2_10policy_hubIdjN4cuda3std3__44plusIdEEE10Policy1000EPdSC_iS9_ddNS7_10__identityEEEvT0_T1_T2_T3_T4_T6_E12temp_storage+152];
	add.f64 	%fd243, %fd241, %fd242;
	ld.shared.f64 	%fd244, [_ZZN3cub18CUB_300001_SM_10006detail6reduce28DeviceReduceSingleTileKernelINS2_10policy_hubIdjN4cuda3std3__44plusIdEEE10Policy1000EPdSC_iS9_ddNS7_10__identityEEEvT0_T1_T2_T3_T4_T6_E12temp_storage+160];
	add.f64 	%fd245, %fd243, %fd244;
	ld.shared.f64 	%fd246, [_ZZN3cub18CUB_300001_SM_10006detail6reduce28DeviceReduceSingleTileKernelINS2_10policy_hubIdjN4cuda3std3__44plusIdEEE10Policy1000EPdSC_iS9_ddNS7_10__identityEEEvT0_T1_T2_T3_T4_T6_E12temp_storage+168];
	add.f64 	%fd247, %fd245, %fd246;
	ld.shared.f64 	%fd248, [_ZZN3cub18CUB_300001_SM_10006detail6reduce28DeviceReduceSingleTileKernelINS2_10policy_hubIdjN4cuda3std3__44plusIdEEE10Policy1000EPdSC_iS9_ddNS7_10__identityEEEvT0_T1_T2_T3_T4_T6_E12temp_storage+176];
	add.f64 	%fd263, %fd247, %fd248;
	bra.uni 	$L__BB4_37;
$L__BB4_17:
	// begin inline asm
	mov.u32 %r106, %laneid;
	// end inline asm
	and.b32  	%r157, %r1, 992;
	add.s32 	%r158, %r157, 32;
	setp.gt.s32 	%p26, %r158, %r36;
	not.b32 	%r159, %r157;
	add.s32 	%r160, %r36, %r159;
	selp.b32 	%r155, %r160, 31, %p26;
	mov.b64 	%rd87, %fd255;
	mov.b64 	{%r108, %r113}, %rd87;
	mov.b32 	%r114, 1;
	mov.b32 	%r156, -1;
	// begin inline asm
	shfl.sync.down.b32 %r107, %r108, %r114, %r155, %r156;
	// end inline asm
	// begin inline asm
	shfl.sync.down.b32 %r112, %r113, %r114, %r155, %r156;
	// end inline asm
	mov.b64 	%rd88, {%r107, %r112};
	mov.b64 	%fd129, %rd88;
	setp.lt.s32 	%p27, %r106, %r155;
	add.f64 	%fd130, %fd255, %fd129;
	selp.f64 	%fd131, %fd130, %fd255, %p27;
	mov.b64 	%rd89, %fd131;
	mov.b64 	{%r118, %r123}, %rd89;
	mov.b32 	%r124, 2;
	// begin inline asm
	shfl.sync.down.b32 %r117, %r118, %r124, %r155, %r156;
	// end inline asm
	// begin inline asm
	shfl.sync.down.b32 %r122, %r123, %r124, %r155, %r156;
	// end inline asm
	mov.b64 	%rd90, {%r117, %r122};
	mov.b64 	%fd132, %rd90;
	add.s32 	%r161, %r106, 2;
	setp.gt.s32 	%p28, %r161, %r155;
	add.f64 	%fd133, %fd131, %fd132;
	selp.f64 	%fd134, %fd131, %fd133, %p28;
	mov.b64 	%rd91, %fd134;
	mov.b64 	{%r128, %r133}, %rd91;
	mov.b32 	%r134, 4;
	// begin inline asm
	shfl.sync.down.b32 %r127, %r128, %r134, %r155, %r156;
	// end inline asm
	// begin inline asm
	shfl.sync.down.b32 %r132, %r133, %r134, %r155, %r156;
	// end inline asm
	mov.b64 	%rd92, {%r127, %r132};
	mov.b64 	%fd135, %rd92;
	add.s32 	%r162, %r106, 4;
	setp.gt.s32 	%p29, %r162, %r155;
	add.f64 	%fd136, %fd134, %fd135;
	selp.f64 	%fd137, %fd134, %fd136, %p29;
	mov.b64 	%rd93, %fd137;
	mov.b64 	{%r138, %r143}, %rd93;
	mov.b32 	%r144, 8;
	// begin inline asm
	shfl.sync.down.b32 %r137, %r138, %r144, %r155, %r156;
	// end inline asm
	// begin inline asm
	shfl.sync.down.b32 %r142, %r143, %r144, %r155, %r156;
	// end inline asm
	mov.b64 	%rd94, {%r137, %r142};
	mov.b64 	%fd138, %rd94;
	add.s32 	%r163, %r106, 8;
	setp.gt.s32 	%p30, %r163, %r155;
	add.f64 	%fd139, %fd137, %fd138;
	selp.f64 	%fd140, %fd137, %fd139, %p30;
	mov.b64 	%rd95, %fd140;
	mov.b64 	{%r148, %r153}, %rd95;
	mov.b32 	%r154, 16;
	// begin inline asm
	shfl.sync.down.b32 %r147, %r148, %r154, %r155, %r156;
	// end inline asm
	// begin inline asm
	shfl.sync.down.b32 %r152, %r153, %r154, %r155, %r156;
	// end inline asm
	mov.b64 	%rd96, {%r147, %r152};
	mov.b64 	%fd141, %rd96;
	add.s32 	%r164, %r106, 16;
	setp.gt.s32 	%p31, %r164, %r155;
	add.f64 	%fd142, %fd140, %fd141;
	selp.f64 	%fd263, %fd140, %fd142, %p31;
	setp.ne.s32 	%p32, %r106, 0;
	@%p32 bra 	$L__BB4_19;
	shr.u32 	%r165, %r1, 2;
	and.b32  	%r166, %r165, 248;
	mov.u32 	%r167, _ZZN3cub18CUB_300001_SM_10006detail6reduce28DeviceReduceSingleTileKernelINS2_10policy_hubIdjN4cuda3std3__44plusIdEEE10Policy1000EPdSC_iS9_ddNS7_10__identityEEEvT0_T1_T2_T3_T4_T6_E12temp_storage;
	add.s32 	%r168, %r167, %r166;
	st.shared.f64 	[%r168+24], %fd263;
$L__BB4_19:
	bar.sync 	0;
	setp.ne.s32 	%p33, %r1, 0;
	@%p33 bra 	$L__BB4_37;
	setp.gt.s32 	%p34, %r36, 32;
	ld.shared.f64 	%fd143, [_ZZN3cub18CUB_300001_SM_10006detail6reduce28DeviceReduceSingleTileKernelINS2_10policy_hubIdjN4cuda3std3__44plusIdEEE10Policy1000EPdSC_iS9_ddNS7_10__identityEEEvT0_T1_T2_T3_T4_T6_E12temp_storage+32];
	add.f64 	%fd144, %fd263, %fd143;
	selp.f64 	%fd145, %fd144, %fd263, %p34;
	setp.gt.s32 	%p35, %r36, 64;
	ld.shared.f64 	%fd146, [_ZZN3cub18CUB_300001_SM_10006detail6reduce28DeviceReduceSingleTileKernelINS2_10policy_hubIdjN4cuda3std3__44plusIdEEE10Policy1000EPdSC_iS9_ddNS7_10__identityEEEvT0_T1_T2_T3_T4_T6_E12temp_storage+40];
	add.f64 	%fd147, %fd146, %fd145;
	selp.f64 	%fd148, %fd147, %fd145, %p35;
	setp.gt.s32 	%p36, %r36, 96;
	ld.shared.f64 	%fd149, [_ZZN3cub18CUB_300001_SM_10006detail6reduce28DeviceReduceSingleTileKernelINS2_10policy_hubIdjN4cuda3std3__44plusIdEEE10Policy1000EPdSC_iS9_ddNS7_10__identityEEEvT0_T1_T2_T3_T4_T6_E12temp_storage+48];
	add.f64 	%fd150, %fd149, %fd148;
	selp.f64 	%fd151, %fd150, %fd148, %p36;
	setp.gt.s32 	%p37, %r36, 128;
	ld.shared.f64 	%fd152, [_ZZN3cub18CUB_300001_SM_10006detail6reduce28DeviceReduceSingleTileKernelINS2_10policy_hubIdjN4cuda3std3__44plusIdEEE10Policy1000EPdSC_iS9_ddNS7_10__identityEEEvT0_T1_T2_T3_T4_T6_E12temp_storage+56];
	add.f64 	%fd153, %fd152, %fd151;
	selp.f64 	%fd154, %fd153, %fd151, %p37;
	setp.gt.s32 	%p38, %r36, 160;
	ld.shared.f64 	%fd155, [_ZZN3cub18CUB_300001_SM_10006detail6reduce28DeviceReduceSingleTileKernelINS2_10policy_hubIdjN4cuda3std3__44plusIdEEE10Policy1000EPdSC_iS9_ddNS7_10__identityEEEvT0_T1_T2_T3_T4_T6_E12temp_storage+64];
	add.f64 	%fd156, %fd155, %fd154;
	selp.f64 	%fd157, %fd156, %fd154, %p38;
	setp.gt.s32 	%p39, %r36, 192;
	ld.shared.f64 	%fd158, [_ZZN3cub18CUB_300001_SM_10006detail6reduce28DeviceReduceSingleTileKernelINS2_10policy_hubIdjN4cuda3std3__44plusIdEEE10Policy1000EPdSC_iS9_ddNS7_10__identityEEEvT0_T1_T2_T3_T4_T6_E12temp_storage+72];
	add.f64 	%fd159, %fd158, %fd157;
	selp.f64 	%fd160, %fd159, %fd157, %p39;
	setp.gt.s32 	%p40, %r36, 224;
	ld.shared.f64 	%fd161, [_ZZN3cub18CUB_300001_SM_10006detail6reduce28DeviceReduceSingleTileKernelINS2_10policy_hubIdjN4cuda3std3__44plusIdEEE10Policy1000EPdSC_iS9_ddNS7_10__identityEEEvT0_T1_T2_T3_T4_T6_E12temp_storage+80];
	add.f64 	%fd162, %fd161, %fd160;
	selp.f64 	%fd163, %fd162, %fd160, %p40;
	setp.gt.s32 	%p41, %r36, 256;
	ld.shared.f64 	%fd164, [_ZZN3cub18CUB_300001_SM_10006detail6reduce28DeviceReduceSingleTileKernelINS2_10policy_hubIdjN4cuda3std3__44plusIdEEE10Policy1000EPdSC_iS9_ddNS7_10__identityEEEvT0_T1_T2_T3_T4_T6_E12temp_storage+88];
	add.f64 	%fd165, %fd164, %fd163;
	selp.f64 	%fd166, %fd165, %fd163, %p41;
	setp.gt.s32 	%p42, %r36, 288;
	ld.shared.f64 	%fd167, [_ZZN3cub18CUB_300001_SM_10006detail6reduce28DeviceReduceSingleTileKernelINS2_10policy_hubIdjN4cuda3std3__44plusIdEEE10Policy1000EPdSC_iS9_ddNS7_10__identityEEEvT0_T1_T2_T3_T4_T6_E12temp_storage+96];
	add.f64 	%fd168, %fd167, %fd166;
	selp.f64 	%fd169, %fd168, %fd166, %p42;
	setp.gt.s32 	%p43, %r36, 320;
	ld.shared.f64 	%fd170, [_ZZN3cub18CUB_300001_SM_10006detail6reduce28DeviceReduceSingleTileKernelINS2_10policy_hubIdjN4cuda3std3__44plusIdEEE10Policy1000EPdSC_iS9_ddNS7_10__identityEEEvT0_T1_T2_T3_T4_T6_E12temp_storage+104];
	add.f64 	%fd171, %fd170, %fd169;
	selp.f64 	%fd172, %fd171, %fd169, %p43;
	setp.gt.s32 	%p44, %r36, 352;
	ld.shared.f64 	%fd173, [_ZZN3cub18CUB_300001_SM_10006detail6reduce28DeviceReduceSingleTileKernelINS2_10policy_hubIdjN4cuda3std3__44plusIdEEE10Policy1000EPdSC_iS9_ddNS7_10__identityEEEvT0_T1_T2_T3_T4_T6_E12temp_storage+112];
	add.f64 	%fd174, %fd173, %fd172;
	selp.f64 	%fd175, %fd174, %fd172, %p44;
	setp.gt.s32 	%p45, %r36, 384;
	ld.shared.f64 	%fd176, [_ZZN3cub18CUB_300001_SM_10006detail6reduce28DeviceReduceSingleTileKernelINS2_10policy_hubIdjN4cuda3std3__44plusIdEEE10Policy1000EPdSC_iS9_ddNS7_10__identityEEEvT0_T1_T2_T3_T4_T6_E12temp_storage+120];
	add.f64 	%fd177, %fd176, %fd175;
	selp.f64 	%fd178, %fd177, %fd175, %p45;
	setp.gt.s32 	%p46, %r36, 416;
	ld.shared.f64 	%fd179, [_ZZN3cub18CUB_300001_SM_10006detail6reduce28DeviceReduceSingleTileKernelINS2_10policy_hubIdjN4cuda3std3__44plusIdEEE10Policy1000EPdSC_iS9_ddNS7_10__identityEEEvT0_T1_T2_T3_T4_T6_E12temp_storage+128];
	add.f64 	%fd180, %fd179, %fd178;
	selp.f64 	%fd181, %fd180, %fd178, %p46;
	setp.gt.s32 	%p47, %r36, 448;
	ld.shared.f64 	%fd182, [_ZZN3cub18CUB_300001_SM_10006detail6reduce28DeviceReduceSingleTileKernelINS2_10policy_hubIdjN4cuda3std3__44plusIdEEE10Policy1000EPdSC_iS9_ddNS7_10__identityEEEvT0_T1_T2_T3_T4_T6_E12temp_storage+136];
	add.f64 	%fd183, %fd182, %fd181;
	selp.f64 	%fd184, %fd183, %fd181, %p47;
	setp.gt.s32 	%p48, %r36, 480;
	ld.shared.f64 	%fd185, [_ZZN3cub18CUB_300001_SM_10006detail6reduce28DeviceReduceSingleTileKernelINS2_10policy_hubIdjN4cuda3std3__44plusIdEEE10Policy1000EPdSC_iS9_ddNS7_10__identityEEEvT0_T1_T2_T3_T4_T6_E12temp_storage+144];
	add.f64 	%fd186, %fd185, %fd184;
	selp.f64 	%fd187, %fd186, %fd184, %p48;
	setp.gt.s32 	%p49, %r36, 512;
	ld.shared.f64 	%fd188, [_ZZN3cub18CUB_300001_SM_10006detail6reduce28DeviceReduceSingleTileKernelINS2_10policy_hubIdjN4cuda3std3__44plusIdEEE10Policy1000EPdSC_iS9_ddNS7_10__identityEEEvT0_T1_T2_T3_T4_T6_E12temp_storage+152];
	add.f64 	%fd189, %fd188, %fd187;
	selp.f64 	%fd190, %fd189, %fd187, %p49;
	setp.gt.s32 	%p50, %r36, 544;
	ld.shared.f64 	%fd191, [_ZZN3cub18CUB_300001_SM_10006detail6reduce28DeviceReduceSingleTileKernelINS2_10policy_hubIdjN4cuda3std3__44plusIdEEE10Policy1000EPdSC_iS9_ddNS7_10__identityEEEvT0_T1_T2_T3_T4_T6_E12temp_storage+160];
	add.f64 	%fd192, %fd191, %fd190;
	selp.f64 	%fd193, %fd192, %fd190, %p50;
	setp.gt.s32 	%p51, %r36, 576;
	ld.shared.f64 	%fd194, [_ZZN3cub18CUB_300001_SM_10006detail6reduce28DeviceReduceSingleTileKernelINS2_10policy_hubIdjN4cuda3std3__44plusIdEEE10Policy1000EPdSC_iS9_ddNS7_10__identityEEEvT0_T1_T2_T3_T4_T6_E12temp_storage+168];
	add.f64 	%fd195, %fd194, %fd193;
	selp.f64 	%fd196, %fd195, %fd193, %p51;
	setp.gt.s32 	%p52, %r36, 608;
	ld.shared.f64 	%fd197, [_ZZN3cub18CUB_300001_SM_10006detail6reduce28DeviceReduceSingleTileKernelINS2_10policy_hubIdjN4cuda3std3__44plusIdEEE10Policy1000EPdSC_iS9_ddNS7_10__identityEEEvT0_T1_T2_T3_T4_T6_E12temp_storage+176];
	add.f64 	%fd198, %fd197, %fd196;
	selp.f64 	%fd263, %fd198, %fd196, %p52;
	bra.uni 	$L__BB4_37;
$L__BB4_21:
	mov.u32 	%r14, %tid.x;
	mul.wide.u32 	%rd27, %r14, 8;
	add.s64 	%rd12, %rd9, %rd27;
	// begin inline asm
	ld.global.nc.u64 %rd11, [%rd12];
	// end inline asm
	mov.b64 	%fd31, %rd11;
	add.s64 	%rd14, %rd12, 5120;
	// begin inline asm
	ld.global.nc.u64 %rd13, [%rd14];
	// end inline asm
	mov.b64 	%fd32, %rd13;
	add.s64 	%rd16, %rd12, 10240;
	// begin inline asm
	ld.global.nc.u64 %rd15, [%rd16];
	// end inline asm
	mov.b64 	%fd33, %rd15;
	add.s64 	%rd18, %rd12, 15360;
	// begin inline asm
	ld.global.nc.u64 %rd17, [%rd18];
	// end inline asm
	mov.b64 	%fd34, %rd17;
	add.s64 	%rd20, %rd12, 20480;
	// begin inline asm
	ld.global.nc.u64 %rd19, [%rd20];
	// end inline asm
	mov.b64 	%fd35, %rd19;
	add.s64 	%rd22, %rd12, 25600;
	// begin inline asm
	ld.global.nc.u64 %rd21, [%rd22];
	// end inline asm
	mov.b64 	%fd36, %rd21;
	add.s64 	%rd24, %rd12, 30720;
	// begin inline asm
	ld.global.nc.u64 %rd23, [%rd24];
	// end inline asm
	mov.b64 	%fd37, %rd23;
	add.s64 	%rd26, %rd12, 35840;
	// begin inline asm
	ld.global.nc.u64 %rd25, [%rd26];
	// end inline asm
	mov.b64 	%fd38, %rd25;
	add.f64 	%fd39, %fd31, %fd32;
	add.f64 	%fd40, %fd39, %fd33;
	add.f64 	%fd41, %fd40, %fd34;
	add.f64 	%fd42, %fd41, %fd35;
	add.f64 	%fd43, %fd42, %fd36;
	add.f64 	%fd44, %fd43, %fd37;
	add.f64 	%fd262, %fd44, %fd38;
	setp.lt.u32 	%p3, %r36, 10240;
	mov.b32 	%r232, 5120;
	@%p3 bra 	$L__BB4_25;
	add.s32 	%r15, %r36, -5120;
	mov.b32 	%r232, 5120;
$L__BB4_23:
	mul.wide.s32 	%rd44, %r232, 8;
	add.s64 	%rd29, %rd12, %rd44;
	// begin inline asm
	ld.global.nc.u64 %rd28, [%rd29];
	// end inline asm
	mov.b64 	%fd45, %rd28;
	add.s64 	%rd31, %rd29, 5120;
	// begin inline asm
	ld.global.nc.u64 %rd30, [%rd31];
	// end inline asm
	mov.b64 	%fd46, %rd30;
	add.s64 	%rd33, %rd29, 10240;
	// begin inline asm
	ld.global.nc.u64 %rd32, [%rd33];
	// end inline asm
	mov.b64 	%fd47, %rd32;
	add.s64 	%rd35, %rd29, 15360;
	// begin inline asm
	ld.global.nc.u64 %rd34, [%rd35];
	// end inline asm
	mov.b64 	%fd48, %rd34;
	add.s64 	%rd37, %rd29, 20480;
	// begin inline asm
	ld.global.nc.u64 %rd36, [%rd37];
	// end inline asm
	mov.b64 	%fd49, %rd36;
	add.s64 	%rd39, %rd29, 25600;
	// begin inline asm
	ld.global.nc.u64 %rd38, [%rd39];
	// end inline asm
	mov.b64 	%fd50, %rd38;
	add.s64 	%rd41, %rd29, 30720;
	// begin inline asm
	ld.global.nc.u64 %rd40, [%rd41];
	// end inline asm
	mov.b64 	%fd51, %rd40;
	add.s64 	%rd43, %rd29, 35840;
	// begin inline asm
	ld.global.nc.u64 %rd42, [%rd43];
	// end inline asm
	mov.b64 	%fd52, %rd42;
	add.f64 	%fd53, %fd262, %fd45;
	add.f64 	%fd54, %fd53, %fd46;
	add.f64 	%fd55, %fd54, %fd47;
	add.f64 	%fd56, %fd55, %fd48;
	add.f64 	%fd57, %fd56, %fd49;
	add.f64 	%fd58, %fd57, %fd50;
	add.f64 	%fd59, %fd58, %fd51;
	add.f64 	%fd262, %fd59, %fd52;
	sub.s32 	%r39, %r36, %r232;
	setp.lt.s32 	%p4, %r39, 5120;
	@%p4 bra 	$L__BB4_33;
	add.s32 	%r232, %r232, 5120;
	setp.le.s32 	%p5, %r232, %r15;
	@%p5 bra 	$L__BB4_23;
$L__BB4_25:
	setp.le.s32 	%p6, %r36, %r232;
	@%p6 bra 	$L__BB4_33;
	sub.s32 	%r19, %r36, %r232;
	setp.ge.s32 	%p7, %r14, %r19;
	@%p7 bra 	$L__BB4_33;
	not.b32 	%r40, %r14;
	add.s32 	%r41, %r36, %r40;
	sub.s32 	%r20, %r41, %r232;
	mul.hi.u32 	%r42, %r20, -858993459;
	shr.u32 	%r43, %r42, 9;
	add.s32 	%r21, %r43, 1;
	and.b32  	%r44, %r43, 3;
	setp.eq.s32 	%p8, %r44, 3;
	mov.u32 	%r236, %r14;
	@%p8 bra 	$L__BB4_30;
	add.s32 	%r234, %r14, %r232;
	and.b32  	%r45, %r21, 3;
	neg.s32 	%r233, %r45;
	mov.u32 	%r236, %r14;
$L__BB4_29:
	.pragma "nounroll";
	mul.wide.u32 	%rd47, %r234, 8;
	add.s64 	%rd46, %rd9, %rd47;
	// begin inline asm
	ld.global.nc.u64 %rd45, [%rd46];
	// end inline asm
	mov.b64 	%fd61, %rd45;
	add.f64 	%fd262, %fd262, %fd61;
	add.s32 	%r236, %r236, 640;
	add.s32 	%r234, %r234, 640;
	add.s32 	%r233, %r233, 1;
	setp.ne.s32 	%p9, %r233, 0;
	@%p9 bra 	$L__BB4_29;
$L__BB4_30:
	setp.lt.u32 	%p10, %r20, 1920;
	@%p10 bra 	$L__BB4_33;
	cvt.u64.u32 	%rd48, %r236;
	cvt.u64.u32 	%rd49, %r232;
	add.s64 	%rd50, %rd48, %rd49;
	shl.b64 	%rd51, %rd50, 3;
	add.s64 	%rd52, %rd51, %rd9;
	add.s64 	%rd108, %rd52, 10240;
	add.s32 	%r237, %r236, %r232;
$L__BB4_32:
	mul.wide.u32 	%rd61, %r237, 8;
	add.s64 	%rd54, %rd9, %rd61;
	// begin inline asm
	ld.global.nc.u64 %rd53, [%rd54];
	// end inline asm
	mov.b64 	%fd62, %rd53;
	add.f64 	%fd63, %fd262, %fd62;
	add.s64 	%rd56, %rd108, -5120;
	// begin inline asm
	ld.global.nc.u64 %rd55, [%rd56];
	// end inline asm
	mov.b64 	%fd64, %rd55;
	add.f64 	%fd65, %fd63, %fd64;
	// begin inline asm
	ld.global.nc.u64 %rd57, [%rd108];
	// end inline asm
	mov.b64 	%fd66, %rd57;
	add.f64 	%fd67, %fd65, %fd66;
	add.s64 	%rd60, %rd108, 5120;
	// begin inline asm
	ld.global.nc.u64 %rd59, [%rd60];
	// end inline asm
	mov.b64 	%fd68, %rd59;
	add.f64 	%fd262, %fd67, %fd68;
	add.s32 	%r236, %r236, 2560;
	add.s64 	%rd108, %rd108, 20480;
	add.s32 	%r237, %r237, 2560;
	setp.lt.s32 	%p11, %r236, %r19;
	@%p11 bra 	$L__BB4_32;
$L__BB4_33:
	// begin inline asm
	mov.u32 %r46, %laneid;
	// end inline asm
	mov.b64 	%rd62, %fd262;
	mov.b64 	{%r48, %r53}, %rd62;
	mov.b32 	%r54, 1;
	mov.b32 	%r95, 31;
	mov.b32 	%r96, -1;
	// begin inline asm
	shfl.sync.down.b32 %r47, %r48, %r54, %r95, %r96;
	// end inline asm
	// begin inline asm
	shfl.sync.down.b32 %r52, %r53, %r54, %r95, %r96;
	// end inline asm
	mov.b64 	%rd63, {%r47, %r52};
	mov.b64 	%fd69, %rd63;
	setp.gt.s32 	%p12, %r46, 30;
	add.f64 	%fd70, %fd262, %fd69;
	selp.f64 	%fd71, %fd262, %fd70, %p12;
	mov.b64 	%rd64, %fd71;
	mov.b64 	{%r58, %r63}, %rd64;
	mov.b32 	%r64, 2;
	// begin inline asm
	shfl.sync.down.b32 %r57, %r58, %r64, %r95, %r96;
	// end inline asm
	// begin inline asm
	shfl.sync.down.b32 %r62, %r63, %r64, %r95, %r96;
	// end inline asm
	mov.b64 	%rd65, {%r57, %r62};
	mov.b64 	%fd72, %rd65;
	setp.gt.s32 	%p13, %r46, 29;
	add.f64 	%fd73, %fd71, %fd72;
	selp.f64 	%fd74, %fd71, %fd73, %p13;
	mov.b64 	%rd66, %fd74;
	mov.b64 	{%r68, %r73}, %rd66;
	mov.b32 	%r74, 4;
	// begin inline asm
	shfl.sync.down.b32 %r67, %r68, %r74, %r95, %r96;
	// end inline asm
	// begin inline asm
	shfl.sync.down.b32 %r72, %r73, %r74, %r95, %r96;
	// end inline asm
	mov.b64 	%rd67, {%r67, %r72};
	mov.b64 	%fd75, %rd67;
	setp.gt.s32 	%p14, %r46, 27;
	add.f64 	%fd76, %fd74, %fd75;
	selp.f64 	%fd77, %fd74, %fd76, %p14;
	mov.b64 	%rd68, %fd77;
	mov.b64 	{%r78, %r83}, %rd68;
	mov.b32 	%r84, 8;
	// begin inline asm
	shfl.sync.down.b32 %r77, %r78, %r84, %r95, %r96;
	// end inline asm
	// begin inline asm
	shfl.sync.down.b32 %r82, %r83, %r84, %r95, %r96;
	// end inline asm
	mov.b64 	%rd69, {%r77, %r82};
	mov.b64 	%fd78, %rd69;
	setp.gt.s32 	%p15, %r46, 23;
	add.f64 	%fd79, %fd77, %fd78;
	selp.f64 	%fd80, %fd77, %fd79, %p15;
	mov.b64 	%rd70, %fd80;
	mov.b64 	{%r88, %r93}, %rd70;
	mov.b32 	%r94, 16;
	// begin inline asm
	shfl.sync.down.b32 %r87, %r88, %r94, %r95, %r96;
	// end inline asm
	// begin inline asm
	shfl.sync.down.b32 %r92, %r93, %r94, %r95, %r96;
	// end inline asm
	mov.b64 	%rd71, {%r87, %r92};
	mov.b64 	%fd81, %rd71;
	setp.gt.s32 	%p16, %r46, 15;
	add.f64 	%fd26, %fd80, %fd81;
	selp.f64 	%fd263, %fd80, %fd26, %p16;
	setp.ne.s32 	%p17, %r46, 0;
	@%p17 bra 	$L__BB4_35;
	shr.u32 	%r97, %r14, 2;
	and.b32  	%r98, %r97, 248;
	mov.u32 	%r99, _ZZN3cub18CUB_300001_SM_10006detail6reduce28DeviceReduceSingleTileKernelINS2_10policy_hubIdjN4cuda3std3__44plusIdEEE10Policy1000EPdSC_iS9_ddNS7_10__identityEEEvT0_T1_T2_T3_T4_T6_E12temp_storage;
	add.s32 	%r100, %r99, %r98;
	st.shared.f64 	[%r100+24], %fd26;
$L__BB4_35:
	bar.sync 	0;
	setp.ne.s32 	%p18, %r14, 0;
	@%p18 bra 	$L__BB4_37;
	ld.shared.f64 	%fd82, [_ZZN3cub18CUB_300001_SM_10006detail6reduce28DeviceReduceSingleTileKernelINS2_10policy_hubIdjN4cuda3std3__44plusIdEEE10Policy1000EPdSC_iS9_ddNS7_10__identityEEEvT0_T1_T2_T3_T4_T6_E12temp_storage+32];
	add.f64 	%fd83, %fd263, %fd82;
	ld.shared.f64 	%fd84, [_ZZN3cub18CUB_300001_SM_10006detail6reduce28DeviceReduceSingleTileKernelINS2_10policy_hubIdjN4cuda3std3__44plusIdEEE10Policy1000EPdSC_iS9_ddNS7_10__identityEEEvT0_T1_T2_T3_T4_T6_E12temp_storage+40];
	add.f64 	%fd85, %fd83, %fd84;
	ld.shared.f64 	%fd86, [_ZZN3cub18CUB_300001_SM_10006detail6reduce28DeviceReduceSingleTileKernelINS2_10policy_hubIdjN4cuda3std3__44plusIdEEE10Policy1000EPdSC_iS9_ddNS7_10__identityEEEvT0_T1_T2_T3_T4_T6_E12temp_storage+48];
	add.f64 	%fd87, %fd85, %fd86;
	ld.shared.f64 	%fd88, [_ZZN3cub18CUB_300001_SM_10006detail6reduce28DeviceReduceSingleTileKernelINS2_10policy_hubIdjN4cuda3std3__44plusIdEEE10Policy1000EPdSC_iS9_ddNS7_10__identityEEEvT0_T1_T2_T3_T4_T6_E12temp_storage+56];
	add.f64 	%fd89, %fd87, %fd88;
	ld.shared.f64 	%fd90, [_ZZN3cub18CUB_300001_SM_10006detail6reduce28DeviceReduceSingleTileKernelINS2_10policy_hubIdjN4cuda3std3__44plusIdEEE10Policy1000EPdSC_iS9_ddNS7_10__identityEEEvT0_T1_T2_T3_T4_T6_E12temp_storage+64];
	add.f64 	%fd91, %fd89, %fd90;
	ld.shared.f64 	%fd92, [_ZZN3cub18CUB_300001_SM_10006detail6reduce28DeviceReduceSingleTileKernelINS2_10policy_hubIdjN4cuda3std3__44plusIdEEE10Policy1000EPdSC_iS9_ddNS7_10__identityEEEvT0_T1_T2_T3_T4_T6_E12temp_storage+72];
	add.f64 	%fd93, %fd91, %fd92;
	ld.shared.f64 	%fd94, [_ZZN3cub18CUB_300001_SM_10006detail6reduce28DeviceReduceSingleTileKernelINS2_10policy_hubIdjN4cuda3std3__44plusIdEEE10Policy1000EPdSC_iS9_ddNS7_10__identityEEEvT0_T1_T2_T3_T4_T6_E12temp_storage+80];
	add.f64 	%fd95, %fd93, %fd94;
	ld.shared.f64 	%fd96, [_ZZN3cub18CUB_300001_SM_10006detail6reduce28DeviceReduceSingleTileKernelINS2_10policy_hubIdjN4cuda3std3__44plusIdEEE10Policy1000EPdSC_iS9_ddNS7_10__identityEEEvT0_T1_T2_T3_T4_T6_E12temp_storage+88];
	add.f64 	%fd97, %fd95, %fd96;
	ld.shared.f64 	%fd98, [_ZZN3cub18CUB_300001_SM_10006detail6reduce28DeviceReduceSingleTileKernelINS2_10policy_hubIdjN4cuda3std3__44plusIdEEE10Policy1000EPdSC_iS9_ddNS7_10__identityEEEvT0_T1_T2_T3_T4_T6_E12temp_storage+96];
	add.f64 	%fd99, %fd97, %fd98;
	ld.shared.f64 	%fd100, [_ZZN3cub18CUB_300001_SM_10006detail6reduce28DeviceReduceSingleTileKernelINS2_10policy_hubIdjN4cuda3std3__44plusIdEEE10Policy1000EPdSC_iS9_ddNS7_10__identityEEEvT0_T1_T2_T3_T4_T6_E12temp_storage+104];
	add.f64 	%fd101, %fd99, %fd100;
	ld.shared.f64 	%fd102, [_ZZN3cub18CUB_300001_SM_10006detail6reduce28DeviceReduceSingleTileKernelINS2_10policy_hubIdjN4cuda3std3__44plusIdEEE10Policy1000EPdSC_iS9_ddNS7_10__identityEEEvT0_T1_T2_T3_T4_T6_E12temp_storage+112];
	add.f64 	%fd103, %fd101, %fd102;
	ld.shared.f64 	%fd104, [_ZZN3cub18CUB_300001_SM_10006detail6reduce28DeviceReduceSingleTileKernelINS2_10policy_hubIdjN4cuda3std3__44plusIdEEE10Policy1000EPdSC_iS9_ddNS7_10__identityEEEvT0_T1_T2_T3_T4_T6_E12temp_storage+120];
	add.f64 	%fd105, %fd103, %fd104;
	ld.shared.f64 	%fd106, [_ZZN3cub18CUB_300001_SM_10006detail6reduce28DeviceReduceSingleTileKernelINS2_10policy_hubIdjN4cuda3std3__44plusIdEEE10Policy1000EPdSC_iS9_ddNS7_10__identityEEEvT0_T1_T2_T3_T4_T6_E12temp_storage+128];
	add.f64 	%fd107, %fd105, %fd106;
	ld.shared.f64 	%fd108, [_ZZN3cub18CUB_300001_SM_10006detail6reduce28DeviceReduceSingleTileKernelINS2_10policy_hubIdjN4cuda3std3__44plusIdEEE10Policy1000EPdSC_iS9_ddNS7_10__identityEEEvT0_T1_T2_T3_T4_T6_E12temp_storage+136];
	add.f64 	%fd109, %fd107, %fd108;
	ld.shared.f64 	%fd110, [_ZZN3cub18CUB_300001_SM_10006detail6reduce28DeviceReduceSingleTileKernelINS2_10policy_hubIdjN4cuda3std3__44plusIdEEE10Policy1000EPdSC_iS9_ddNS7_10__identityEEEvT0_T1_T2_T3_T4_T6_E12temp_storage+144];
	add.f64 	%fd111, %fd109, %fd110;
	ld.shared.f64 	%fd112, [_ZZN3cub18CUB_300001_SM_10006detail6reduce28DeviceReduceSingleTileKernelINS2_10policy_hubIdjN4cuda3std3__44plusIdEEE10Policy1000EPdSC_iS9_ddNS7_10__identityEEEvT0_T1_T2_T3_T4_T6_E12temp_storage+152];
	add.f64 	%fd113, %fd111, %fd112;
	ld.shared.f64 	%fd114, [_ZZN3cub18CUB_300001_SM_10006detail6reduce28DeviceReduceSingleTileKernelINS2_10policy_hubIdjN4cuda3std3__44plusIdEEE10Policy1000EPdSC_iS9_ddNS7_10__identityEEEvT0_T1_T2_T3_T4_T6_E12temp_storage+160];
	add.f64 	%fd115, %fd113, %fd114;
	ld.shared.f64 	%fd116, [_ZZN3cub18CUB_300001_SM_10006detail6reduce28DeviceReduceSingleTileKernelINS2_10policy_hubIdjN4cuda3std3__44plusIdEEE10Policy1000EPdSC_iS9_ddNS7_10__identityEEEvT0_T1_T2_T3_T4_T6_E12temp_storage+168];
	add.f64 	%fd117, %fd115, %fd116;
	ld.shared.f64 	%fd118, [_ZZN3cub18CUB_300001_SM_10006detail6reduce28DeviceReduceSingleTileKernelINS2_10policy_hubIdjN4cuda3std3__44plusIdEEE10Policy1000EPdSC_iS9_ddNS7_10__identityEEEvT0_T1_T2_T3_T4_T6_E12temp_storage+176];
	add.f64 	%fd263, %fd117, %fd118;
$L__BB4_37:
	mov.u32 	%r224, %tid.x;
	setp.ne.s32 	%p60, %r224, 0;
	@%p60 bra 	$L__BB4_39;
	add.f64 	%fd249, %fd30, %fd263;
	st.global.f64 	[%rd1], %fd249;
$L__BB4_39:
	ret;

}
	// .globl	_ZN3cub18CUB_300001_SM_10006detail6reduce28DeviceReduceSingleTileKernelINS2_10policy_hubIdyN4cuda3std3__44plusIdEEE10Policy1000EN6thrust24THRUST_300001_SM_1000_NS10device_ptrIdEEPdyS9_ddNS7_10__identityEEEvT0_T1_T2_T3_T4_T6_
.visible .entry _ZN3cub18CUB_300001_SM_10006detail6reduce28DeviceReduceSingleTileKernelINS2_10policy_hubIdyN4cuda3std3__44plusIdEEE10Policy1000EN6thrust24THRUST_300001_SM_1000_NS10device_ptrIdEEPdyS9_ddNS7_10__identityEEEvT0_T1_T2_T3_T4_T6_(
	.param .align 8 .b8 _ZN3cub18CUB_300001_SM_10006detail6reduce28DeviceReduceSingleTileKernelINS2_10policy_hubIdyN4cuda3std3__44plusIdEEE10Policy1000EN6thrust24THRUST_300001_SM_1000_NS10device_ptrIdEEPdyS9_ddNS7_10__identityEEEvT0_T1_T2_T3_T4_T6__param_0[8],
	.param .u64 .ptr .align 1 _ZN3cub18CUB_300001_SM_10006detail6reduce28DeviceReduceSingleTileKernelINS2_10policy_hubIdyN4cuda3std3__44plusIdEEE10Policy1000EN6thrust24THRUST_300001_SM_1000_NS10device_ptrIdEEPdyS9_ddNS7_10__identityEEEvT0_T1_T2_T3_T4_T6__param_1,
	.param .u64 _ZN3cub18CUB_300001_SM_10006detail6reduce28DeviceReduceSingleTileKernelINS2_10policy_hubIdyN4cuda3std3__44plusIdEEE10Policy1000EN6thrust24THRUST_300001_SM_1000_NS10device_ptrIdEEPdyS9_ddNS7_10__identityEEEvT0_T1_T2_T3_T4_T6__param_2,
	.param .align 1 .b8 _ZN3cub18CUB_300001_SM_10006detail6reduce28DeviceReduceSingleTileKernelINS2_10policy_hubIdyN4cuda3std3__44plusIdEEE10Policy1000EN6thrust24THRUST_300001_SM_1000_NS10device_ptrIdEEPdyS9_ddNS7_10__identityEEEvT0_T1_T2_T3_T4_T6__param_3[1],
	.param .f64 _ZN3cub18CUB_300001_SM_10006detail6reduce28DeviceReduceSingleTileKernelINS2_10policy_hubIdyN4cuda3std3__44plusIdEEE10Policy1000EN6thrust24THRUST_300001_SM_1000_NS10device_ptrIdEEPdyS9_ddNS7_10__identityEEEvT0_T1_T2_T3_T4_T6__param_4,
	.param .align 1 .b8 _ZN3cub18CUB_300001_SM_10006detail6reduce28DeviceReduceSingleTileKernelINS2_10policy_hubIdyN4cuda3std3__44plusIdEEE10Policy1000EN6thrust24THRUST_300001_SM_1000_NS10device_ptrIdEEPdyS9_ddNS7_10__identityEEEvT0_T1_T2_T3_T4_T6__param_5[1]
)
.maxntid 512
.minnctapersm 1
{
	.reg .pred 	%p<67>;
	.reg .b32 	%r<246>;
	.reg .b64 	%rd<86>;
	.reg .b64 	%fd<348>;
	// demoted variable
	.shared .align 8 .b8 _ZZN3cub18CUB_300001_SM_10006detail6reduce28DeviceReduceSingleTileKernelINS2_10policy_hubIdyN4cuda3std3__44plusIdEEE10Policy1000EN6thrust24THRUST_300001_SM_1000_NS10device_ptrIdEEPdyS9_ddNS7_10__identityEEEvT0_T1_T2_T3_T4_T6_E12temp_storage[152];
	ld.param.u64 	%rd18, [_ZN3cub18CUB_300001_SM_10006detail6reduce28DeviceReduceSingleTileKernelINS2_10policy_hubIdyN4cuda3std3__44plusIdEEE10Policy1000EN6thrust24THRUST_300001_SM_1000_NS10device_ptrIdEEPdyS9_ddNS7_10__identityEEEvT0_T1_T2_T3_T4_T6__param_0];
	ld.param.u64 	%rd20, [_ZN3cub18CUB_300001_SM_10006detail6reduce28DeviceReduceSingleTileKernelINS2_10policy_hubIdyN4cuda3std3__44plusIdEEE10Policy1000EN6thrust24THRUST_300001_SM_1000_NS10device_ptrIdEEPdyS9_ddNS7_10__identityEEEvT0_T1_T2_T3_T4_T6__param_1];
	ld.param.u64 	%rd19, [_ZN3cub18CUB_300001_SM_10006detail6reduce28DeviceReduceSingleTileKernelINS2_10policy_hubIdyN4cuda3std3__44plusIdEEE10Policy1000EN6thrust24THRUST_300001_SM_1000_NS10device_ptrIdEEPdyS9_ddNS7_10__identityEEEvT0_T1_T2_T3_T4_T6__param_2];
	ld.param.f64 	%fd42, [_ZN3cub18CUB_300001_SM_10006detail6reduce28DeviceReduceSingleTileKernelINS2_10policy_hubIdyN4cuda3std3__44plusIdEEE10Policy1000EN6thrust24THRUST_300001_SM_1000_NS10device_ptrIdEEPdyS9_ddNS7_10__identityEEEvT0_T1_T2_T3_T4_T6__param_4];
	cvta.to.global.u64 	%rd1, %rd20;
	setp.ne.s64 	%p1, %rd19, 0;
	@%p1 bra 	$L__BB5_3;
	mov.u32 	%r231, %tid.x;
	setp.ne.s32 	%p66, %r231, 0;
	@%p66 bra 	$L__BB5_51;
	st.global.f64 	[%rd1], %fd42;
	bra.uni 	$L__BB5_51;
$L__BB5_3:
	cvta.to.global.u64 	%rd2, %rd18;
	setp.gt.u64 	%p2, %rd19, 3583;
	@%p2 bra 	$L__BB5_28;
	cvt.u32.u64 	%r1, %rd19;
	mov.u32 	%r2, %tid.x;
	setp.ge.u32 	%p24, %r2, %r1;
	mov.f64 	%fd335, 0d0000000000000000;
	mov.u32 	%r235, %r2;
	@%p24 bra 	$L__BB5_6;
	mul.wide.u32 	%rd51, %r2, 8;
	add.s64 	%rd52, %rd2, %rd51;
	ld.global.f64 	%fd335, [%rd52];
	add.s32 	%r235, %r2, 512;
$L__BB5_6:
	setp.ge.u32 	%p25, %r235, %r1;
	@%p25 bra 	$L__BB5_19;
	not.b32 	%r108, %r235;
	add.s32 	%r109, %r108, %r1;
	shr.u32 	%r110, %r109, 9;
	add.s32 	%r5, %r110, 1;
	and.b32  	%r6, %r5, 15;
	setp.lt.u32 	%p26, %r109, 7680;
	@%p26 bra 	$L__BB5_10;
	and.b32  	%r111, %r5, 16777200;
	neg.s32 	%r233, %r111;
	mul.wide.u32 	%rd53, %r235, 8;
	add.s64 	%rd54, %rd53, %rd2;
	add.s64 	%rd81, %rd54, 32768;
$L__BB5_9:
	.pragma "nounroll";
	ld.global.f64 	%fd169, [%rd81+-32768];
	add.f64 	%fd170, %fd335, %fd169;
	ld.global.f64 	%fd171, [%rd81+-28672];
	add.f64 	%fd172, %fd170, %fd171;
	ld.global.f64 	%fd173, [%rd81+-24576];
	add.f64 	%fd174, %fd172, %fd173;
	ld.global.f64 	%fd175, [%rd81+-20480];
	add.f64 	%fd176, %fd174, %fd175;
	ld.global.f64 	%fd177, [%rd81+-16384];
	add.f64 	%fd178, %fd176, %fd177;
	ld.global.f64 	%fd179, [%rd81+-12288];
	add.f64 	%fd180, %fd178, %fd179;
	ld.global.f64 	%fd181, [%rd81+-8192];
	add.f64 	%fd182, %fd180, %fd181;
	ld.global.f64 	%fd183, [%rd81+-4096];
	add.f64 	%fd184, %fd182, %fd183;
	ld.global.f64 	%fd185, [%rd81];
	add.f64 	%fd186, %fd184, %fd185;
	ld.global.f64 	%fd187, [%rd81+4096];
	add.f64 	%fd188, %fd186, %fd187;
	ld.global.f64 	%fd189, [%rd81+8192];
	add.f64 	%fd190, %fd188, %fd189;
	ld.global.f64 	%fd191, [%rd81+12288];
	add.f64 	%fd192, %fd190, %fd191;
	ld.global.f64 	%fd193, [%rd81+16384];
	add.f64 	%fd194, %fd192, %fd193;
	ld.global.f64 	%fd195, [%rd81+20480];
	add.f64 	%fd196, %fd194, %fd195;
	ld.global.f64 	%fd197, [%rd81+24576];
	add.f64 	%fd198, %fd196, %fd197;
	ld.global.f64 	%fd199, [%rd81+28672];
	add.f64 	%fd335, %fd198, %fd199;
	add.s32 	%r235, %r235, 8192;
	add.s32 	%r233, %r233, 16;
	add.s64 	%rd81, %rd81, 65536;
	setp.ne.s32 	%p27, %r233, 0;
	@%p27 bra 	$L__BB5_9;
$L__BB5_10:
	setp.eq.s32 	%p28, %r6, 0;
	@%p28 bra 	$L__BB5_19;
	and.b32  	%r13, %r5, 7;
	setp.lt.u32 	%p29, %r6, 8;
	@%p29 bra 	$L__BB5_13;
	mul.wide.s32 	%rd55, %r235, 8;
	add.s64 	%rd56, %rd2, %rd55;
	ld.global.f64 	%fd201, [%rd56];
	add.f64 	%fd202, %fd335, %fd201;
	ld.global.f64 	%fd203, [%rd56+4096];
	add.f64 	%fd204, %fd202, %fd203;
	ld.global.f64 	%fd205, [%rd56+8192];
	add.f64 	%fd206, %fd204, %fd205;
	ld.global.f64 	%fd207, [%rd56+12288];
	add.f64 	%fd208, %fd206, %fd207;
	ld.global.f64 	%fd209, [%rd56+16384];
	add.f64 	%fd210, %fd208, %fd209;
	ld.global.f64 	%fd211, [%rd56+20480];
	add.f64 	%fd212, %fd210, %fd211;
	ld.global.f64 	%fd213, [%rd56+24576];
	add.f64 	%fd214, %fd212, %fd213;
	ld.global.f64 	%fd215, [%rd56+28672];
	add.f64 	%fd335, %fd214, %fd215;
	add.s32 	%r235, %r235, 4096;
$L__BB5_13:
	setp.eq.s32 	%p30, %r13, 0;
	@%p30 bra 	$L__BB5_19;
	and.b32  	%r16, %r5, 3;
	setp.lt.u32 	%p31, %r13, 4;
	@%p31 bra 	$L__BB5_16;
	mul.wide.s32 	%rd57, %r235, 8;
	add.s64 	%rd58, %rd2, %rd57;
	ld.global.f64 	%fd217, [%rd58];
	add.f64 	%fd218, %fd335, %fd217;
	ld.global.f64 	%fd219, [%rd58+4096];
	add.f64 	%fd220, %fd218, %fd219;
	ld.global.f64 	%fd221, [%rd58+8192];
	add.f64 	%fd222, %fd220, %fd221;
	ld.global.f64 	%fd223, [%rd58+12288];
	add.f64 	%fd335, %fd222, %fd223;
	add.s32 	%r235, %r235, 2048;
$L__BB5_16:
	setp.eq.s32 	%p32, %r16, 0;
	@%p32 bra 	$L__BB5_19;
	neg.s32 	%r238, %r16;
$L__BB5_18:
	.pragma "nounroll";
	mul.wide.s32 	%rd59, %r235, 8;
	add.s64 	%rd60, %rd2, %rd59;
	ld.global.f64 	%fd224, [%rd60];
	add.f64 	%fd335, %fd335, %fd224;
	add.s32 	%r235, %r235, 512;
	add.s32 	%r238, %r238, 1;
	setp.ne.s32 	%p33, %r238, 0;
	@%p33 bra 	$L__BB5_18;
$L__BB5_19:
	setp.lt.u64 	%p34, %rd19, 512;
	@%p34 bra 	$L__BB5_24;
	// begin inline asm
	mov.u32 %r175, %laneid;
	// end inline asm
	mov.b64 	%rd71, %fd335;
	mov.b64 	{%r177, %r182}, %rd71;
	mov.b32 	%r183, 1;
	mov.b32 	%r224, 31;
	mov.b32 	%r225, -1;
	// begin inline asm
	shfl.sync.down.b32 %r176, %r177, %r183, %r224, %r225;
	// end inline asm
	// begin inline asm
	shfl.sync.down.b32 %r181, %r182, %r183, %r224, %r225;
	// end inline asm
	mov.b64 	%rd72, {%r176, %r181};
	mov.b64 	%fd283, %rd72;
	setp.gt.s32 	%p58, %r175, 30;
	add.f64 	%fd284, %fd335, %fd283;
	selp.f64 	%fd285, %fd335, %fd284, %p58;
	mov.b64 	%rd73, %fd285;
	mov.b64 	{%r187, %r192}, %rd73;
	mov.b32 	%r193, 2;
	// begin inline asm
	shfl.sync.down.b32 %r186, %r187, %r193, %r224, %r225;
	// end inline asm
	// begin inline asm
	shfl.sync.down.b32 %r191, %r192, %r193, %r224, %r225;
	// end inline asm
	mov.b64 	%rd74, {%r186, %r191};
	mov.b64 	%fd286, %rd74;
	setp.gt.s32 	%p59, %r175, 29;
	add.f64 	%fd287, %fd285, %fd286;
	selp.f64 	%fd288, %fd285, %fd287, %p59;
	mov.b64 	%rd75, %fd288;
	mov.b64 	{%r197, %r202}, %rd75;
	mov.b32 	%r203, 4;
	// begin inline asm
	shfl.sync.down.b32 %r196, %r197, %r203, %r224, %r225;
	// end inline asm
	// begin inline asm
	shfl.sync.down.b32 %r201, %r202, %r203, %r224, %r225;
	// end inline asm
	mov.b64 	%rd76, {%r196, %r201};
	mov.b64 	%fd289, %rd76;
	setp.gt.s32 	%p60, %r175, 27;
	add.f64 	%fd290, %fd288, %fd289;
	selp.f64 	%fd291, %fd288, %fd290, %p60;
	mov.b64 	%rd77, %fd291;
	mov.b64 	{%r207, %r212}, %rd77;
	mov.b32 	%r213, 8;
	// begin inline asm
	shfl.sync.down.b32 %r206, %r207, %r213, %r224, %r225;
	// end inline asm
	// begin inline asm
	shfl.sync.down.b32 %r211, %r212, %r213, %r224, %r225;
	// end inline asm
	mov.b64 	%rd78, {%r206, %r211};
	mov.b64 	%fd292, %rd78;
	setp.gt.s32 	%p61, %r175, 23;
	add.f64 	%fd293, %fd291, %fd292;
	selp.f64 	%fd294, %fd291, %fd293, %p61;
	mov.b64 	%rd79, %fd294;
	mov.b64 	{%r217, %r222}, %rd79;
	mov.b32 	%r223, 16;
	// begin inline asm
	shfl.sync.down.b32 %r216, %r217, %r223, %r224, %r225;
	// end inline asm
	// begin inline asm
	shfl.sync.down.b32 %r221, %r222, %r223, %r224, %r225;
	// end inline asm
	mov.b64 	%rd80, {%r216, %r221};
	mov.b64 	%fd295, %rd80;
	setp.gt.s32 	%p62, %r175, 15;
	add.f64 	%fd16, %fd294, %fd295;
	selp.f64 	%fd347, %fd294, %fd16, %p62;
	setp.ne.s32 	%p63, %r175, 0;
	@%p63 bra 	$L__BB5_22;
	shr.u32 	%r226, %r2, 2;
	and.b32  	%r227, %r226, 248;
	mov.u32 	%r228, _ZZN3cub18CUB_300001_SM_10006detail6reduce28DeviceReduceSingleTileKernelINS2_10policy_hubIdyN4cuda3std3__44plusIdEEE10Policy1000EN6thrust24THRUST_300001_SM_1000_NS10device_ptrIdEEPdyS9_ddNS7_10__identityEEEvT0_T1_T2_T3_T4_T6_E12temp_storage;
	add.s32 	%r229, %r228, %r227;
	st.shared.f64 	[%r229+16], %fd16;
$L__BB5_22:
	bar.sync 	0;
	setp.ne.s32 	%p64, %r2, 0;
	@%p64 bra 	$L__BB5_49;
	ld.shared.f64 	%fd296, [_ZZN3cub18CUB_300001_SM_10006detail6reduce28DeviceReduceSingleTileKernelINS2_10policy_hubIdyN4cuda3std3__44plusIdEEE10Policy1000EN6thrust24THRUST_300001_SM_1000_NS10device_ptrIdEEPdyS9_ddNS7_10__identityEEEvT0_T1_T2_T3_T4_T6_E12temp_storage+24];
	add.f64 	%fd297, %fd347, %fd296;
	ld.shared.f64 	%fd298, [_ZZN3cub18CUB_300001_SM_10006detail6reduce28DeviceReduceSingleTileKernelINS2_10policy_hubIdyN4cuda3std3__44plusIdEEE10Policy1000EN6thrust24THRUST_300001_SM_1000_NS10device_ptrIdEEPdyS9_ddNS7_10__identityEEEvT0_T1_T2_T3_T4_T6_E12temp_storage+32];
	add.f64 	%fd299, %fd297, %fd298;
	ld.shared.f64 	%fd300, [_ZZN3cub18CUB_300001_SM_10006detail6reduce28DeviceReduceSingleTileKernelINS2_10policy_hubIdyN4cuda3std3__44plusIdEEE10Policy1000EN6thrust24THRUST_300001_SM_1000_NS10device_ptrIdEEPdyS9_ddNS7_10__identityEEEvT0_T1_T2_T3_T4_T6_E12temp_storage+40];
	add.f64 	%fd301, %fd299, %fd300;
	ld.shared.f64 	%fd302, [_ZZN3cub18CUB_300001_SM_10006detail6reduce28DeviceReduceSingleTileKernelINS2_10policy_hubIdyN4cuda3std3__44plusIdEEE10Policy1000EN6thrust24THRUST_300001_SM_1000_NS10device_ptrIdEEPdyS9_ddNS7_10__identityEEEvT0_T1_T2_T3_T4_T6_E12temp_storage+48];
	add.f64 	%fd303, %fd301, %fd302;
	ld.shared.f64 	%fd304, [_ZZN3cub18CUB_300001_SM_10006detail6reduce28DeviceReduceSingleTileKernelINS2_10policy_hubIdyN4cuda3std3__44plusIdEEE10Policy1000EN6thrust24THRUST_300001_SM_1000_NS10device_ptrIdEEPdyS9_ddNS7_10__identityEEEvT0_T1_T2_T3_T4_T6_E12temp_storage+56];
	add.f64 	%fd305, %fd303, %fd304;
	ld.shared.f64 	%fd306, [_ZZN3cub18CUB_300001_SM_10006detail6reduce28DeviceReduceSingleTileKernelINS2_10policy_hubIdyN4cuda3std3__44plusIdEEE10Policy1000EN6thrust24THRUST_300001_SM_1000_NS10device_ptrIdEEPdyS9_ddNS7_10__identityEEEvT0_T1_T2_T3_T4_T6_E12temp_storage+64];
	add.f64 	%fd307, %fd305, %fd306;
	ld.shared.f64 	%fd308, [_ZZN3cub18CUB_300001_SM_10006detail6reduce28DeviceReduceSingleTileKernelINS2_10policy_hubIdyN4cuda3std3__44plusIdEEE10Policy1000EN6thrust24THRUST_300001_SM_1000_NS10device_ptrIdEEPdyS9_ddNS7_10__identityEEEvT0_T1_T2_T3_T4_T6_E12temp_storage+72];
	add.f64 	%fd309, %fd307, %fd308;
	ld.shared.f64 	%fd310, [_ZZN3cub18CUB_300001_SM_10006detail6reduce28DeviceReduceSingleTileKernelINS2_10policy_hubIdyN4cuda3std3__44plusIdEEE10Policy1000EN6thrust24THRUST_300001_SM_1000_NS10device_ptrIdEEPdyS9_ddNS7_10__identityEEEvT0_T1_T2_T3_T4_T6_E12temp_storage+80];
	add.f64 	%fd311, %fd309, %fd310;
	ld.shared.f64 	%fd312, [_ZZN3cub18CUB_300001_SM_10006detail6reduce28DeviceReduceSingleTileKernelINS2_10policy_hubIdyN4cuda3std3__44plusIdEEE10Policy1000EN6thrust24THRUST_300001_SM_1000_NS10device_ptrIdEEPdyS9_ddNS7_10__identityEEEvT0_T1_T2_T3_T4_T6_E12temp_storage+88];
	add.f64 	%fd313, %fd311, %fd312;
	ld.shared.f64 	%fd314, [_ZZN3cub18CUB_300001_SM_10006detail6reduce28DeviceReduceSingleTileKernelINS2_10policy_hubIdyN4cuda3std3__44plusIdEEE10Policy1000EN6thrust24THRUST_300001_SM_1000_NS10device_ptrIdEEPdyS9_ddNS7_10__identityEEEvT0_T1_T2_T3_T4_T6_E12temp_storage+96];
	add.f64 	%fd315, %fd313, %fd314;
	ld.shared.f64 	%fd316, [_ZZN3cub18CUB_300001_SM_10006detail6reduce28DeviceReduceSingleTileKernelINS2_10policy_hubIdyN4cuda3std3__44plusIdEEE10Policy1000EN6thrust24THRUST_300001_SM_1000_NS10device_ptrIdEEPdyS9_ddNS7_10__identityEEEvT0_T1_T2_T3_T4_T6_E12temp_storage+104];
	add.f64 	%fd317, %fd315, %fd316;
	ld.shared.f64 	%fd318, [_ZZN3cub18CUB_300001_SM_10006detail6reduce28DeviceReduceSingleTileKernelINS2_10policy_hubIdyN4cuda3std3__44plusIdEEE10Policy1000EN6thrust24THRUST_300001_SM_1000_NS10device_ptrIdEEPdyS9_ddNS7_10__identityEEEvT0_T1_T2_T3_T4_T6_E12temp_storage+112];
	add.f64 	%fd319, %fd317, %fd318;
	ld.shared.f64 	%fd320, [_ZZN3cub18CUB_300001_SM_10006detail6reduce28DeviceReduceSingleTileKernelINS2_10policy_hubIdyN4cuda3std3__44plusIdEEE10Policy1000EN6thrust24THRUST_300001_SM_1000_NS10device_ptrIdEEPdyS9_ddNS7_10__identityEEEvT0_T1_T2_T3_T4_T6_E12temp_storage+120];
	add.f64 	%fd321, %fd319, %fd320;
	ld.shared.f64 	%fd322, [_ZZN3cub18CUB_300001_SM_10006detail6reduce28DeviceReduceSingleTileKernelINS2_10policy_hubIdyN4cuda3std3__44plusIdEEE10Policy1000EN6thrust24THRUST_300001_SM_1000_NS10device_ptrIdEEPdyS9_ddNS7_10__identityEEEvT0_T1_T2_T3_T4_T6_E12temp_storage+128];
	add.f64 	%fd323, %fd321, %fd322;
	ld.shared.f64 	%fd324, [_ZZN3cub18CUB_300001_SM_10006detail6reduce28DeviceReduceSingleTileKernelINS2_10policy_hubIdyN4cuda3std3__44plusIdEEE10Policy1000EN6thrust24THRUST_300001_SM_1000_NS10device_ptrIdEEPdyS9_ddNS7_10__identityEEEvT0_T1_T2_T3_T4_T6_E12temp_storage+136];
	add.f64 	%fd347, %fd323, %fd324;
	bra.uni 	$L__BB5_49;
$L__BB5_24:
	// begin inline asm
	mov.u32 %r112, %laneid;
	// end inline asm
	and.b32  	%r163, %r2, 992;
	add.s32 	%r164, %r163, 32;
	setp.gt.u32 	%p35, %r164, %r1;
	not.b32 	%r165, %r163;
	add.s32 	%r166, %r1, %r165;
	selp.b32 	%r161, %r166, 31, %p35;
	mov.b64 	%rd61, %fd335;
	mov.b64 	{%r114, %r119}, %rd61;
	mov.b32 	%r120, 1;
	mov.b32 	%r162, -1;
	// begin inline asm
	shfl.sync.down.b32 %r113, %r114, %r120, %r161, %r162;
	// end inline asm
	// begin inline asm
	shfl.sync.down.b32 %r118, %r119, %r120, %r161, %r162;
	// end inline asm
	mov.b64 	%rd62, {%r113, %r118};
	mov.b64 	%fd225, %rd62;
	setp.lt.s32 	%p36, %r112, %r161;
	add.f64 	%fd226, %fd335, %fd225;
	selp.f64 	%fd227, %fd226, %fd335, %p36;
	mov.b64 	%rd63, %fd227;
	mov.b64 	{%r124, %r129}, %rd63;
	mov.b32 	%r130, 2;
	// begin inline asm
	shfl.sync.down.b32 %r123, %r124, %r130, %r161, %r162;
	// end inline asm
	// begin inline asm
	shfl.sync.down.b32 %r128, %r129, %r130, %r161, %r162;
	// end inline asm
	mov.b64 	%rd64, {%r123, %r128};
	mov.b64 	%fd228, %rd64;
	add.s32 	%r167, %r112, 2;
	setp.gt.s32 	%p37, %r167, %r161;
	add.f64 	%fd229, %fd227, %fd228;
	selp.f64 	%fd230, %fd227, %fd229, %p37;
	mov.b64 	%rd65, %fd230;
	mov.b64 	{%r134, %r139}, %rd65;
	mov.b32 	%r140, 4;
	// begin inline asm
	shfl.sync.down.b32 %r133, %r134, %r140, %r161, %r162;
	// end inline asm
	// begin inline asm
	shfl.sync.down.b32 %r138, %r139, %r140, %r161, %r162;
	// end inline asm
	mov.b64 	%rd66, {%r133, %r138};
	mov.b64 	%fd231, %rd66;
	add.s32 	%r168, %r112, 4;
	setp.gt.s32 	%p38, %r168, %r161;
	add.f64 	%fd232, %fd230, %fd231;
	selp.f64 	%fd233, %fd230, %fd232, %p38;
	mov.b64 	%rd67, %fd233;
	mov.b64 	{%r144, %r149}, %rd67;
	mov.b32 	%r150, 8;
	// begin inline asm
	shfl.sync.down.b32 %r143, %r144, %r150, %r161, %r162;
	// end inline asm
	// begin inline asm
	shfl.sync.down.b32 %r148, %r149, %r150, %r161, %r162;
	// end inline asm
	mov.b64 	%rd68, {%r143, %r148};
	mov.b64 	%fd234, %rd68;
	add.s32 	%r169, %r112, 8;
	setp.gt.s32 	%p39, %r169, %r161;
	add.f64 	%fd235, %fd233, %fd234;
	selp.f64 	%fd236, %fd233, %fd235, %p39;
	mov.b64 	%rd69, %fd236;
	mov.b64 	{%r154, %r159}, %rd69;
	mov.b32 	%r160, 16;
	// begin inline asm
	shfl.sync.down.b32 %r153, %r154, %r160, %r161, %r162;
	// end inline asm
	// begin inline asm
	shfl.sync.down.b32 %r158, %r159, %r160, %r161, %r162;
	// end inline asm
	mov.b64 	%rd70, {%r153, %r158};
	mov.b64 	%fd237, %rd70;
	add.s32 	%r170, %r112, 16;
	setp.gt.s32 	%p40, %r170, %r161;
	add.f64 	%fd238, %fd236, %fd237;
	selp.f64 	%fd347, %fd236, %fd238, %p40;
	setp.ne.s32 	%p41, %r112, 0;
	@%p41 bra 	$L__BB5_26;
	shr.u32 	%r171, %r2, 2;
	and.b32  	%r172, %r171, 248;
	mov.u32 	%r173, _ZZN3cub18CUB_300001_SM_10006detail6reduce28DeviceReduceSingleTileKernelINS2_10policy_hubIdyN4cuda3std3__44plusIdEEE10Policy1000EN6thrust24THRUST_300001_SM_1000_NS10device_ptrIdEEPdyS9_ddNS7_10__identityEEEvT0_T1_T2_T3_T4_T6_E12temp_storage;
	add.s32 	%r174, %r173, %r172;
	st.shared.f64 	[%r174+16], %fd347;
$L__BB5_26:
	bar.sync 	0;
	setp.ne.s32 	%p42, %r2, 0;
	@%p42 bra 	$L__BB5_49;
	setp.gt.u64 	%p43, %rd19, 32;
	ld.shared.f64 	%fd239, [_ZZN3cub18CUB_300001_SM_10006detail6reduce28DeviceReduceSingleTileKernelINS2_10policy_hubIdyN4cuda3std3__44plusIdEEE10Policy1000EN6thrust24THRUST_300001_SM_1000_NS10device_ptrIdEEPdyS9_ddNS7_10__identityEEEvT0_T1_T2_T3_T4_T6_E12temp_storage+24];
	add.f64 	%fd240, %fd347, %fd239;
	selp.f64 	%fd241, %fd240, %fd347, %p43;
	setp.gt.u64 	%p44, %rd19, 64;
	ld.shared.f64 	%fd242, [_ZZN3cub18CUB_300001_SM_10006detail6reduce28DeviceReduceSingleTileKernelINS2_10policy_hubIdyN4cuda3std3__44plusIdEEE10Policy1000EN6thrust24THRUST_300001_SM_1000_NS10device_ptrIdEEPdyS9_ddNS7_10__identityEEEvT0_T1_T2_T3_T4_T6_E12temp_storage+32];
	add.f64 	%fd243, %fd242, %fd241;
	selp.f64 	%fd244, %fd243, %fd241, %p44;
	setp.gt.u64 	%p45, %rd19, 96;
	ld.shared.f64 	%fd245, [_ZZN3cub18CUB_300001_SM_10006detail6reduce28DeviceReduceSingleTileKernelINS2_10policy_hubIdyN4cuda3std3__44plusIdEEE10Policy1000EN6thrust24THRUST_300001_SM_1000_NS10device_ptrIdEEPdyS9_ddNS7_10__identityEEEvT0_T1_T2_T3_T4_T6_E12temp_storage+40];
	add.f64 	%fd246, %fd245, %fd244;
	selp.f64 	%fd247, %fd246, %fd244, %p45;
	setp.gt.u64 	%p46, %rd19, 128;
	ld.shared.f64 	%fd248, [_ZZN3cub18CUB_300001_SM_10006detail6reduce28DeviceReduceSingleTileKernelINS2_10policy_hubIdyN4cuda3std3__44plusIdEEE10Policy1000EN6thrust24THRUST_300001_SM_1000_NS10device_ptrIdEEPdyS9_ddNS7_10__identityEEEvT0_T1_T2_T3_T4_T6_E12temp_storage+48];
	add.f64 	%fd249, %fd248, %fd247;
	selp.f64 	%fd250, %fd249, %fd247, %p46;
	setp.gt.u64 	%p47, %rd19, 160;
	ld.shared.f64 	%fd251, [_ZZN3cub18CUB_300001_SM_10006detail6reduce28DeviceReduceSingleTileKernelINS2_10policy_hubIdyN4cuda3std3__44plusIdEEE10Policy1000EN6thrust24THRUST_300001_SM_1000_NS10device_ptrIdEEPdyS9_ddNS7_10__identityEEEvT0_T1_T2_T3_T4_T6_E12temp_storage+56];
	add.f64 	%fd252, %fd251, %fd250;
	selp.f64 	%fd253, %fd252, %fd250, %p47;
	setp.gt.u64 	%p48, %rd19, 192;
	ld.shared.f64 	%fd254, [_ZZN3cub18CUB_300001_SM_10006detail6reduce28DeviceReduceSingleTileKernelINS2_10policy_hubIdyN4cuda3std3__44plusIdEEE10Policy1000EN6thrust24THRUST_300001_SM_1000_NS10device_ptrIdEEPdyS9_ddNS7_10__identityEEEvT0_T1_T2_T3_T4_T6_E12temp_storage+64];
	add.f64 	%fd255, %fd254, %fd253;
	selp.f64 	%fd256, %fd255, %fd253, %p48;
	setp.gt.u64 	%p49, %rd19, 224;
	ld.shared.f64 	%fd257, [_ZZN3cub18CUB_300001_SM_10006detail6reduce28DeviceReduceSingleTileKernelINS2_10policy_hubIdyN4cuda3std3__44plusIdEEE10Policy1000EN6thrust24THRUST_300001_SM_1000_NS10device_ptrIdEEPdyS9_ddNS7_10__identityEEEvT0_T1_T2_T3_T4_T6_E12temp_storage+72];
	add.f64 	%fd258, %fd257, %fd256;
	selp.f64 	%fd259, %fd258, %fd256, %p49;
	setp.gt.u64 	%p50, %rd19, 256;
	ld.shared.f64 	%fd260, [_ZZN3cub18CUB_300001_SM_10006detail6reduce28DeviceReduceSingleTileKernelINS2_10policy_hubIdyN4cuda3std3__44plusIdEEE10Policy1000EN6thrust24THRUST_300001_SM_1000_NS10device_ptrIdEEPdyS9_ddNS7_10__identityEEEvT0_T1_T2_T3_T4_T6_E12temp_storage+80];
	add.f64 	%fd261, %fd260, %fd259;
	selp.f64 	%fd262, %fd261, %fd259, %p50;
	setp.gt.u64 	%p51, %rd19, 288;
	ld.shared.f64 	%fd263, [_ZZN3cub18CUB_300001_SM_10006detail6reduce28DeviceReduceSingleTileKernelINS2_10policy_hubIdyN4cuda3std3__44plusIdEEE10Policy1000EN6thrust24THRUST_300001_SM_1000_NS10device_ptrIdEEPdyS9_ddNS7_10__identityEEEvT0_T1_T2_T3_T4_T6_E12temp_storage+88];
	add.f64 	%fd264, %fd263, %fd262;
	selp.f64 	%fd265, %fd264, %fd262, %p51;
	setp.gt.u64 	%p52, %rd19, 320;
	ld.shared.f64 	%fd266, [_ZZN3cub18CUB_300001_SM_10006detail6reduce28DeviceReduceSingleTileKernelINS2_10policy_hubIdyN4cuda3std3__44plusIdEEE10Policy1000EN6thrust24THRUST_300001_SM_1000_NS10device_ptrIdEEPdyS9_ddNS7_10__identityEEEvT0_T1_T2_T3_T4_T6_E12temp_storage+96];
	add.f64 	%fd267, %fd266, %fd265;
	selp.f64 	%fd268, %fd267, %fd265, %p52;
	setp.gt.u64 	%p53, %rd19, 352;
	ld.shared.f64 	%fd269, [_ZZN3cub18CUB_300001_SM_10006detail6reduce28DeviceReduceSingleTileKernelINS2_10policy_hubIdyN4cuda3std3__44plusIdEEE10Policy1000EN6thrust24THRUST_300001_SM_1000_NS10device_ptrIdEEPdyS9_ddNS7_10__identityEEEvT0_T1_T2_T3_T4_T6_E12temp_storage+104];
	add.f64 	%fd270, %fd269, %fd268;
	selp.f64 	%fd271, %fd270, %fd268, %p53;
	setp.gt.u64 	%p54, %rd19, 384;
	ld.shared.f64 	%fd272, [_ZZN3cub18CUB_300001_SM_10006detail6reduce28DeviceReduceSingleTileKernelINS2_10policy_hubIdyN4cuda3std3__44plusIdEEE10Policy1000EN6thrust24THRUST_300001_SM_1000_NS10device_ptrIdEEPdyS9_ddNS7_10__identityEEEvT0_T1_T2_T3_T4_T6_E12temp_storage+112];
	add.f64 	%fd273, %fd272, %fd271;
	selp.f64 	%fd274, %fd273, %fd271, %p54;
	setp.gt.u64 	%p55, %rd19, 416;
	ld.shared.f64 	%fd275, [_ZZN3cub18CUB_300001_SM_10006detail6reduce28DeviceReduceSingleTileKernelINS2_10policy_hubIdyN4cuda3std3__44plusIdEEE10Policy1000EN6thrust24THRUST_300001_SM_1000_NS10device_ptrIdEEPdyS9_ddNS7_10__identityEEEvT0_T1_T2_T3_T4_T6_E12temp_storage+120];
	add.f64 	%fd276, %fd275, %fd274;
	selp.f64 	%fd277, %fd276, %fd274, %p55;
	setp.gt.u64 	%p56, %rd19, 448;
	ld.shared.f64 	%fd278, [_ZZN3cub18CUB_300001_SM_10006detail6reduce28DeviceReduceSingleTileKernelINS2_10policy_hubIdyN4cuda3std3__44plusIdEEE10Policy1000EN6thrust24THRUST_300001_SM_1000_NS10device_ptrIdEEPdyS9_ddNS7_10__identityEEEvT0_T1_T2_T3_T4_T6_E12temp_storage+128];
	add.f64 	%fd279, %fd278, %fd277;
	selp.f64 	%fd280, %fd279, %fd277, %p56;
	setp.gt.u64 	%p57, %rd19, 480;
	ld.shared.f64 	%fd281, [_ZZN3cub18CUB_300001_SM_10006detail6reduce28DeviceReduceSingleTileKernelINS2_10policy_hubIdyN4cuda3std3__44plusIdEEE10Policy1000EN6thrust24THRUST_300001_SM_1000_NS10device_ptrIdEEPdyS9_ddNS7_10__identityEEEvT0_T1_T2_T3_T4_T6_E12temp_storage+136];
	add.f64 	%fd282, %fd281, %fd280;
	selp.f64 	%fd347, %fd282, %fd280, %p57;
	bra.uni 	$L__BB5_49;
$L__BB5_28:
	mov.u32 	%r24, %tid.x;
	cvt.u64.u32 	%rd6, %r24;
	mul.wide.u32 	%rd22, %r24, 8;
	add.s64 	%rd7, %rd2, %rd22;
	ld.global.f64 	%fd43, [%rd7];
	ld.global.f64 	%fd44, [%rd7+4096];
	ld.global.f64 	%fd45, [%rd7+8192];
	ld.global.f64 	%fd46, [%rd7+12288];
	ld.global.f64 	%fd47, [%rd7+16384];
	ld.global.f64 	%fd48, [%rd7+20480];
	ld.global.f64 	%fd49, [%rd7+24576];
	add.f64 	%fd50, %fd43, %fd44;
	add.f64 	%fd51, %fd50, %fd45;
	add.f64 	%fd52, %fd51, %fd46;
	add.f64 	%fd53, %fd52, %fd47;
	add.f64 	%fd54, %fd53, %fd48;
	add.f64 	%fd346, %fd54, %fd49;
	add.s64 	%rd8, %rd19, -3584;
	setp.lt.u64 	%p3, %rd8, 3584;
	mov.b64 	%rd83, 3584;
	@%p3 bra 	$L__BB5_32;
	mov.b64 	%rd83, 3584;
$L__BB5_30:
	shl.b64 	%rd24, %rd83, 3;
	add.s64 	%rd25, %rd7, %rd24;
	ld.global.f64 	%fd55, [%rd25];
	ld.global.f64 	%fd56, [%rd25+4096];
	ld.global.f64 	%fd57, [%rd25+8192];
	ld.global.f64 	%fd58, [%rd25+12288];
	ld.global.f64 	%fd59, [%rd25+16384];
	ld.global.f64 	%fd60, [%rd25+20480];
	ld.global.f64 	%fd61, [%rd25+24576];
	add.f64 	%fd62, %fd346, %fd55;
	add.f64 	%fd63, %fd62, %fd56;
	add.f64 	%fd64, %fd63, %fd57;
	add.f64 	%fd65, %fd64, %fd58;
	add.f64 	%fd66, %fd65, %fd59;
	add.f64 	%fd67, %fd66, %fd60;
	add.f64 	%fd346, %fd67, %fd61;
	sub.s64 	%rd26, %rd19, %rd83;
	setp.lt.u64 	%p4, %rd26, 3584;
	@%p4 bra 	$L__BB5_45;
	add.s64 	%rd83, %rd83, 3584;
	setp.le.u64 	%p5, %rd83, %rd8;
	@%p5 bra 	$L__BB5_30;
$L__BB5_32:
	setp.le.u64 	%p6, %rd19, %rd83;
	cvt.u32.u64 	%r42, %rd83;
	cvt.u32.u64 	%r43, %rd19;
	sub.s32 	%r44, %r43, %r42;
	setp.ge.s32 	%p7, %r24, %r44;
	or.pred  	%p8, %p6, %p7;
	@%p8 bra 	$L__BB5_45;
	not.b32 	%r47, %r24;
	add.s32 	%r48, %r47, %r43;
	sub.s32 	%r50, %r48, %r42;
	shr.u32 	%r51, %r50, 9;
	add.s32 	%r25, %r51, 1;
	and.b32  	%r26, %r25, 15;
	setp.lt.u32 	%p9, %r50, 7680;
	mov.u32 	%r242, %r24;
	@%p9 bra 	$L__BB5_36;
	and.b32  	%r52, %r25, 16777200;
	neg.s32 	%r240, %r52;
	add.s64 	%rd27, %rd83, %rd6;
	shl.b64 	%rd28, %rd27, 3;
	add.s64 	%rd29, %rd28, %rd2;
	add.s64 	%rd84, %rd29, 32768;
	mov.u32 	%r242, %r24;
$L__BB5_35:
	.pragma "nounroll";
	ld.global.f64 	%fd69, [%rd84+-32768];
	add.f64 	%fd70, %fd346, %fd69;
	ld.global.f64 	%fd71, [%rd84+-28672];
	add.f64 	%fd72, %fd70, %fd71;
	ld.global.f64 	%fd73, [%rd84+-24576];
	add.f64 	%fd74, %fd72, %fd73;
	ld.global.f64 	%fd75, [%rd84+-20480];
	add.f64 	%fd76, %fd74, %fd75;
	ld.global.f64 	%fd77, [%rd84+-16384];
	add.f64 	%fd78, %fd76, %fd77;
	ld.global.f64 	%fd79, [%rd84+-12288];
	add.f64 	%fd80, %fd78, %fd79;
	ld.global.f64 	%fd81, [%rd84+-8192];
	add.f64 	%fd82, %fd80, %fd81;
	ld.global.f64 	%fd83, [%rd84+-4096];
	add.f64 	%fd84, %fd82, %fd83;
	ld.global.f64 	%fd85, [%rd84];
	add.f64 	%fd86, %fd84, %fd85;
	ld.global.f64 	%fd87, [%rd84+4096];
	add.f64 	%fd88, %fd86, %fd87;
	ld.global.f64 	%fd89, [%rd84+8192];
	add.f64 	%fd90, %fd88, %fd89;
	ld.global.f64 	%fd91, [%rd84+12288];
	add.f64 	%fd92, %fd90, %fd91;
	ld.global.f64 	%fd93, [%rd84+16384];
	add.f64 	%fd94, %fd92, %fd93;
	ld.global.f64 	%fd95, [%rd84+20480];
	add.f64 	%fd96, %fd94, %fd95;
	ld.global.f64 	%fd97, [%rd84+24576];
	add.f64 	%fd98, %fd96, %fd97;
	ld.global.f64 	%fd99, [%rd84+28672];
	add.f64 	%fd346, %fd98, %fd99;
	add.s32 	%r242, %r242, 8192;
	add.s32 	%r240, %r240, 16;
	add.s64 	%rd84, %rd84, 65536;
	setp.ne.s32 	%p10, %r240, 0;
	@%p10 bra 	$L__BB5_35;
$L__BB5_36:
	setp.eq.s32 	%p11, %r26, 0;
	@%p11 bra 	$L__BB5_45;
	and.b32  	%r33, %r25, 7;
	setp.lt.u32 	%p12, %r26, 8;
	@%p12 bra 	$L__BB5_39;
	cvt.u64.u32 	%rd30, %r242;
	add.s64 	%rd31, %rd83, %rd30;
	shl.b64 	%rd32, %rd31, 3;
	add.s64 	%rd33, %rd2, %rd32;
	ld.global.f64 	%fd101, [%rd33];
	add.f64 	%fd102, %fd346, %fd101;
	ld.global.f64 	%fd103, [%rd33+4096];
	add.f64 	%fd104, %fd102, %fd103;
	ld.global.f64 	%fd105, [%rd33+8192];
	add.f64 	%fd106, %fd104, %fd105;
	ld.global.f64 	%fd107, [%rd33+12288];
	add.f64 	%fd108, %fd106, %fd107;
	ld.global.f64 	%fd109, [%rd33+16384];
	add.f64 	%fd110, %fd108, %fd109;
	ld.global.f64 	%fd111, [%rd33+20480];
	add.f64 	%fd112, %fd110, %fd111;
	ld.global.f64 	%fd113, [%rd33+24576];
	add.f64 	%fd114, %fd112, %fd113;
	ld.global.f64 	%fd115, [%rd33+28672];
	add.f64 	%fd346, %fd114, %fd115;
	add.s32 	%r242, %r242, 4096;
$L__BB5_39:
	setp.eq.s32 	%p13, %r33, 0;
	@%p13 bra 	$L__BB5_45;
	and.b32  	%r36, %r25, 3;
	setp.lt.u32 	%p14, %r33, 4;
	@%p14 bra 	$L__BB5_42;
	cvt.u64.u32 	%rd34, %r242;
	add.s64 	%rd35, %rd83, %rd34;
	shl.b64 	%rd36, %rd35, 3;
	add.s64 	%rd37, %rd2, %rd36;
	ld.global.f64 	%fd117, [%rd37];
	add.f64 	%fd118, %fd346, %fd117;
	ld.global.f64 	%fd119, [%rd37+4096];
	add.f64 	%fd120, %fd118, %fd119;
	ld.global.f64 	%fd121, [%rd37+8192];
	add.f64 	%fd122, %fd120, %fd121;
	ld.global.f64 	%fd123, [%rd37+12288];
	add.f64 	%fd346, %fd122, %fd123;
	add.s32 	%r242, %r242, 2048;
$L__BB5_42:
	setp.eq.s32 	%p15, %r36, 0;
	@%p15 bra 	$L__BB5_45;
	cvt.u64.u32 	%rd38, %r242;
	add.s64 	%rd39, %rd83, %rd38;
	shl.b64 	%rd40, %rd39, 3;
	add.s64 	%rd85, %rd2, %rd40;
	neg.s32 	%r245, %r36;
$L__BB5_44:
	.pragma "nounroll";
	ld.global.f64 	%fd124, [%rd85];
	add.f64 	%fd346, %fd346, %fd124;
	add.s64 	%rd85, %rd85, 4096;
	add.s32 	%r245, %r245, 1;
	setp.ne.s32 	%p16, %r245, 0;
	@%p16 bra 	$L__BB5_44;
$L__BB5_45:
	// begin inline asm
	mov.u32 %r53, %laneid;
	// end inline asm
	mov.b64 	%rd41, %fd346;
	mov.b64 	{%r55, %r60}, %rd41;
	mov.b32 	%r61, 1;
	mov.b32 	%r102, 31;
	mov.b32 	%r103, -1;
	// begin inline asm
	shfl.sync.down.b32 %r54, %r55, %r61, %r102, %r103;
	// end inline asm
	// begin inline asm
	shfl.sync.down.b32 %r59, %r60, %r61, %r102, %r103;
	// end inline asm
	mov.b64 	%rd42, {%r54, %r59};
	mov.b64 	%fd125, %rd42;
	setp.gt.s32 	%p17, %r53, 30;
	add.f64 	%fd126, %fd346, %fd125;
	selp.f64 	%fd127, %fd346, %fd126, %p17;
	mov.b64 	%rd43, %fd127;
	mov.b64 	{%r65, %r70}, %rd43;
	mov.b32 	%r71, 2;
	// begin inline asm
	shfl.sync.down.b32 %r64, %r65, %r71, %r102, %r103;
	// end inline asm
	// begin inline asm
	shfl.sync.down.b32 %r69, %r70, %r71, %r102, %r103;
	// end inline asm
	mov.b64 	%rd44, {%r64, %r69};
	mov.b64 	%fd128, %rd44;
	setp.gt.s32 	%p18, %r53, 29;
	add.f64 	%fd129, %fd127, %fd128;
	selp.f64 	%fd130, %fd127, %fd129, %p18;
	mov.b64 	%rd45, %fd130;
	mov.b64 	{%r75, %r80}, %rd45;
	mov.b32 	%r81, 4;
	// begin inline asm
	shfl.sync.down.b32 %r74, %r75, %r81, %r102, %r103;
	// end inline asm
	// begin inline asm
	shfl.sync.down.b32 %r79, %r80, %r81, %r102, %r103;
	// end inline asm
	mov.b64 	%rd46, {%r74, %r79};
	mov.b64 	%fd131, %rd46;
	setp.gt.s32 	%p19, %r53, 27;
	add.f64 	%fd132, %fd130, %fd131;
	selp.f64 	%fd133, %fd130, %fd132, %p19;
	mov.b64 	%rd47, %fd133;
	mov.b64 	{%r85, %r90}, %rd47;
	mov.b32 	%r91, 8;
	// begin inline asm
	shfl.sync.down.b32 %r84, %r85, %r91, %r102, %r103;
	// end inline asm
	// begin inline asm
	shfl.sync.down.b32 %r89, %r90, %r91, %r102, %r103;
	// end inline asm
	mov.b64 	%rd48, {%r84, %r89};
	mov.b64 	%fd134, %rd48;
	setp.gt.s32 	%p20, %r53, 23;
	add.f64 	%fd135, %fd133, %fd134;
	selp.f64 	%fd136, %fd133, %fd135, %p20;
	mov.b64 	%rd49, %fd136;
	mov.b64 	{%r95, %r100}, %rd49;
	mov.b32 	%r101, 16;
	// begin inline asm
	shfl.sync.down.b32 %r94, %r95, %r101, %r102, %r103;
	// end inline asm
	// begin inline asm
	shfl.sync.down.b32 %r99, %r100, %r101, %r102, %r103;
	// end inline asm
	mov.b64 	%rd50, {%r94, %r99};
	mov.b64 	%fd137, %rd50;
	setp.gt.s32 	%p21, %r53, 15;
	add.f64 	%fd38, %fd136, %fd137;
	selp.f64 	%fd347, %fd136, %fd38, %p21;
	setp.ne.s32 	%p22, %r53, 0;
	@%p22 bra 	$L__BB5_47;
	shr.u32 	%r104, %r24, 2;
	and.b32  	%r105, %r104, 248;
	mov.u32 	%r106, _ZZN3cub18CUB_300001_SM_10006detail6reduce28DeviceReduceSingleTileKernelINS2_10policy_hubIdyN4cuda3std3__44plusIdEEE10Policy1000EN6thrust24THRUST_300001_SM_1000_NS10device_ptrIdEEPdyS9_ddNS7_10__identityEEEvT0_T1_T2_T3_T4_T6_E12temp_storage;
	add.s32 	%r107, %r106, %r105;
	st.shared.f64 	[%r107+16], %fd38;
$L__BB5_47:
	bar.sync 	0;
	setp.ne.s32 	%p23, %r24, 0;
	@%p23 bra 	$L__BB5_49;
	ld.shared.f64 	%fd138, [_ZZN3cub18CUB_300001_SM_10006detail6reduce28DeviceReduceSingleTileKernelINS2_10policy_hubIdyN4cuda3std3__44plusIdEEE10Policy1000EN6thrust24THRUST_300001_SM_1000_NS10device_ptrIdEEPdyS9_ddNS7_10__identityEEEvT0_T1_T2_T3_T4_T6_E12temp_storage+24];
	add.f64 	%fd139, %fd347, %fd138;
	ld.shared.f64 	%fd140, [_ZZN3cub18CUB_300001_SM_10006detail6reduce28DeviceReduceSingleTileKernelINS2_10policy_hubIdyN4cuda3std3__44plusIdEEE10Policy1000EN6thrust24THRUST_300001_SM_1000_NS10device_ptrIdEEPdyS9_ddNS7_10__identityEEEvT0_T1_T2_T3_T4_T6_E12temp_storage+32];
	add.f64 	%fd141, %fd139, %fd140;
	ld.shared.f64 	%fd142, [_ZZN3cub18CUB_300001_SM_10006detail6reduce28DeviceReduceSingleTileKernelINS2_10policy_hubIdyN4cuda3std3__44plusIdEEE10Policy1000EN6thrust24THRUST_300001_SM_1000_NS10device_ptrIdEEPdyS9_ddNS7_10__identityEEEvT0_T1_T2_T3_T4_T6_E12temp_storage+40];
	add.f64 	%fd143, %fd141, %fd142;
	ld.shared.f64 	%fd144, [_ZZN3cub18CUB_300001_SM_10006detail6reduce28DeviceReduceSingleTileKernelINS2_10policy_hubIdyN4cuda3std3__44plusIdEEE10Policy1000EN6thrust24THRUST_300001_SM_1000_NS10device_ptrIdEEPdyS9_ddNS7_10__identityEEEvT0_T1_T2_T3_T4_T6_E12temp_storage+48];
	add.f64 	%fd145, %fd143, %fd144;
	ld.shared.f64 	%fd146, [_ZZN3cub18CUB_300001_SM_10006detail6reduce28DeviceReduceSingleTileKernelINS2_10policy_hubIdyN4cuda3std3__44plusIdEEE10Policy1000EN6thrust24THRUST_300001_SM_1000_NS10device_ptrIdEEPdyS9_ddNS7_10__identityEEEvT0_T1_T2_T3_T4_T6_E12temp_storage+56];
	add.f64 	%fd147, %fd145, %fd146;
	ld.shared.f64 	%fd148, [_ZZN3cub18CUB_300001_SM_10006detail6reduce28DeviceReduceSingleTileKernelINS2_10policy_hubIdyN4cuda3std3__44plusIdEEE10Policy1000EN6thrust24THRUST_300001_SM_1000_NS10device_ptrIdEEPdyS9_ddNS7_10__identityEEEvT0_T1_T2_T3_T4_T6_E12temp_storage+64];
	add.f64 	%fd149, %fd147, %fd148;
	ld.shared.f64 	%fd150, [_ZZN3cub18CUB_300001_SM_10006detail6reduce28DeviceReduceSingleTileKernelINS2_10policy_hubIdyN4cuda3std3__44plusIdEEE10Policy1000EN6thrust24THRUST_300001_SM_1000_NS10device_ptrIdEEPdyS9_ddNS7_10__identityEEEvT0_T1_T2_T3_T4_T6_E12temp_storage+72];
	add.f64 	%fd151, %fd149, %fd150;
	ld.shared.f64 	%fd152, [_ZZN3cub18CUB_300001_SM_10006detail6reduce28DeviceReduceSingleTileKernelINS2_10policy_hubIdyN4cuda3std3__44plusIdEEE10Policy1000EN6thrust24THRUST_300001_SM_1000_NS10device_ptrIdEEPdyS9_ddNS7_10__identityEEEvT0_T1_T2_T3_T4_T6_E12temp_storage+80];
	add.f64 	%fd153, %fd151, %fd152;
	ld.shared.f64 	%fd154, [_ZZN3cub18CUB_300001_SM_10006detail6reduce28DeviceReduceSingleTileKernelINS2_10policy_hubIdyN4cuda3std3__44plusIdEEE10Policy1000EN6thrust24THRUST_300001_SM_1000_NS10device_ptrIdEEPdyS9_ddNS7_10__identityEEEvT0_T1_T2_T3_T4_T6_E12temp_storage+88];
	add.f64 	%fd155, %fd153, %fd154;
	ld.shared.f64 	%fd156, [_ZZN3cub18CUB_300001_SM_10006detail6reduce28DeviceReduceSingleTileKernelINS2_10policy_hubIdyN4cuda3std3__44plusIdEEE10Policy1000EN6thrust24THRUST_300001_SM_1000_NS10device_ptrIdEEPdyS9_ddNS7_10__identityEEEvT0_T1_T2_T3_T4_T6_E12temp_storage+96];
	add.f64 	%fd157, %fd155, %fd156;
	ld.shared.f64 	%fd158, [_ZZN3cub18CUB_300001_SM_10006detail6reduce28DeviceReduceSingleTileKernelINS2_10policy_hubIdyN4cuda3std3__44plusIdEEE10Policy1000EN6thrust24THRUST_300001_SM_1000_NS10device_ptrIdEEPdyS9_ddNS7_10__identityEEEvT0_T1_T2_T3_T4_T6_E12temp_storage+104];
	add.f64 	%fd159, %fd157, %fd158;
	ld.shared.f64 	%fd160, [_ZZN3cub18CUB_300001_SM_10006detail6reduce28DeviceReduceSingleTileKernelINS2_10policy_hubIdyN4cuda3std3__44plusIdEEE10Policy1000EN6thrust24THRUST_300001_SM_1000_NS10device_ptrIdEEPdyS9_ddNS7_10__identityEEEvT0_T1_T2_T3_T4_T6_E12temp_storage+112];
	add.f64 	%fd161, %fd159, %fd160;
	ld.shared.f64 	%fd162, [_ZZN3cub18CUB_300001_SM_10006detail6reduce28DeviceReduceSingleTileKernelINS2_10policy_hubIdyN4cuda3std3__44plusIdEEE10Policy1000EN6thrust24THRUST_300001_SM_1000_NS10device_ptrIdEEPdyS9_ddNS7_10__identityEEEvT0_T1_T2_T3_T4_T6_E12temp_storage+120];
	add.f64 	%fd163, %fd161, %fd162;
	ld.shared.f64 	%fd164, [_ZZN3cub18CUB_300001_SM_10006detail6reduce28DeviceReduceSingleTileKernelINS2_10policy_hubIdyN4cuda3std3__44plusIdEEE10Policy1000EN6thrust24THRUST_300001_SM_1000_NS10device_ptrIdEEPdyS9_ddNS7_10__identityEEEvT0_T1_T2_T3_T4_T6_E12temp_storage+128];
	add.f64 	%fd165, %fd163, %fd164;
	ld.shared.f64 	%fd166, [_ZZN3cub18CUB_300001_SM_10006detail6reduce28DeviceReduceSingleTileKernelINS2_10policy_hubIdyN4cuda3std3__44plusIdEEE10Policy1000EN6thrust24THRUST_300001_SM_1000_NS10device_ptrIdEEPdyS9_ddNS7_10__identityEEEvT0_T1_T2_T3_T4_T6_E12temp_storage+136];
	add.f64 	%fd347, %fd165, %fd166;
$L__BB5_49:
	mov.u32 	%r230, %tid.x;
	setp.ne.s32 	%p65, %r230, 0;
	@%p65 bra 	$L__BB5_51;
	add.f64 	%fd325, %fd42, %fd347;
	st.global.f64 	[%rd1], %fd325;
$L__BB5_51:
	ret;

}
	// .globl	_ZN3cub18CUB_300001_SM_10006detail6reduce18DeviceReduceKernelINS2_10policy_hubIdyN4cuda3std3__44plusIdEEE10Policy1000EN6thrust24THRUST_300001_SM_1000_NS10device_ptrIdEEyS9_dNS7_10__identityEEEvT0_PT3_T1_NS0_13GridEvenShareISK_EET2_T4_
.visible .entry _ZN3cub18CUB_300001_SM_10006detail6reduce18DeviceReduceKernelINS2_10policy_hubIdyN4cuda3std3__44plusIdEEE10Policy1000EN6thrust24THRUST_300001_SM_1000_NS10device_ptrIdEEyS9_dNS7_10__identityEEEvT0_PT3_T1_NS0_13GridEvenShareISK_EET2_T4_(
	.param .align 8 .b8 _ZN3cub18CUB_300001_SM_10006detail6reduce18DeviceReduceKernelINS2_10policy_hubIdyN4cuda3std3__44plusIdEEE10Policy1000EN6thrust24THRUST_300001_SM_1000_NS10device_ptrIdEEyS9_dNS7_10__identityEEEvT0_PT3_T1_NS0_13GridEvenShareISK_EET2_T4__param_0[8],
	.param .u64 .ptr .align 1 _ZN3cub18CUB_300001_SM_10006detail6reduce18DeviceReduceKernelINS2_10policy_hubIdyN4cuda3std3__44plusIdEEE10Policy1000EN6thrust24THRUST_300001_SM_1000_NS10device_ptrIdEEyS9_dNS7_10__identityEEEvT0_PT3_T1_NS0_13GridEvenShareISK_EET2_T4__param_1,
	.param .u64 _ZN3cub18CUB_300001_SM_10006detail6reduce18DeviceReduceKernelINS2_10policy_hubIdyN4cuda3std3__44plusIdEEE10Policy1000EN6thrust24THRUST_300001_SM_1000_NS10device_ptrIdEEyS9_dNS7_10__identityEEEvT0_PT3_T1_NS0_13GridEvenShareISK_EET2_T4__param_2,
	.param .align 8 .b8 _ZN3cub18CUB_300001_SM_10006detail6reduce18DeviceReduceKernelINS2_10policy_hubIdyN4cuda3std3__44plusIdEEE10Policy1000EN6thrust24THRUST_300001_SM_1000_NS10device_ptrIdEEyS9_dNS7_10__identityEEEvT0_PT3_T1_NS0_13GridEvenShareISK_EET2_T4__param_3[72],
	.param .align 1 .b8 _ZN3cub18CUB_300001_SM_10006detail6reduce18DeviceReduceKernelINS2_10policy_hubIdyN4cuda3std3__44plusIdEEE10Policy1000EN6thrust24THRUST_300001_SM_1000_NS10device_ptrIdEEyS9_dNS7_10__identityEEEvT0_PT3_T1_NS0_13GridEvenShareISK_EET2_T4__param_4[1],
	.param .align 1 .b8 _ZN3cub18CUB_300001_SM_10006detail6reduce18DeviceReduceKernelINS2_10policy_hubIdyN4cuda3std3__44plusIdEEE10Policy1000EN6thrust24THRUST_300001_SM_1000_NS10device_ptrIdEEyS9_dNS7_10__identityEEEvT0_PT3_T1_NS0_13GridEvenShareISK_EET2_T4__param_5[1]
)
.maxntid 512
{
	.reg .pred 	%p<65>;
	.reg .b16 	%rs<4>;
	.reg .b32 	%r<280>;
	.reg .b64 	%rd<107>;
	.reg .b64 	%fd<344>;
	// demoted variable
	.shared .align 8 .b8 _ZZN3cub18CUB_300001_SM_10006detail6reduce18DeviceReduceKernelINS2_10policy_hubIdyN4cuda3std3__44plusIdEEE10Policy1000EN6thrust24THRUST_300001_SM_1000_NS10device_ptrIdEEyS9_dNS7_10__identityEEEvT0_PT3_T1_NS0_13GridEvenShareISK_EET2_T4_E12temp_storage[152];
	ld.param.u64 	%rd1, [_ZN3cub18CUB_300001_SM_10006detail6reduce18DeviceReduceKernelINS2_10policy_hubIdyN4cuda3std3__44plusIdEEE10Policy1000EN6thrust24THRUST_300001_SM_1000_NS10device_ptrIdEEyS9_dNS7_10__identityEEEvT0_PT3_T1_NS0_13GridEvenShareISK_EET2_T4__param_3+32];
	ld.param.u32 	%r1, [_ZN3cub18CUB_300001_SM_10006detail6reduce18DeviceReduceKernelINS2_10policy_hubIdyN4cuda3std3__44plusIdEEE10Policy1000EN6thrust24THRUST_300001_SM_1000_NS10device_ptrIdEEyS9_dNS7_10__identityEEEvT0_PT3_T1_NS0_13GridEvenShareISK_EET2_T4__param_3+40];
	ld.param.u64 	%rd26, [_ZN3cub18CUB_300001_SM_10006detail6reduce18DeviceReduceKernelINS2_10policy_hubIdyN4cuda3std3__44plusIdEEE10Policy1000EN6thrust24THRUST_300001_SM_1000_NS10device_ptrIdEEyS9_dNS7_10__identityEEEvT0_PT3_T1_NS0_13GridEvenShareISK_EET2_T4__param_0];
	cvta.to.global.u64 	%rd2, %rd26;
	mov.u32 	%r2, %ctaid.x;
	mul.lo.s32 	%r50, %r1, 3584;
	cvt.s64.s32 	%rd3, %r50;
	mul.lo.s32 	%r51, %r2, 3584;
	cvt.u64.u32 	%rd4, %r51;
	sub.s64 	%rd5, %rd1, %rd4;
	setp.gt.u64 	%p1, %rd5, 3583;
	@%p1 bra 	$L__BB6_25;
	cvt.u32.u64 	%r136, %rd4;
	cvt.u32.u64 	%r3, %rd1;
	sub.s32 	%r4, %r3, %r136;
	mov.u32 	%r5, %tid.x;
	setp.ge.s32 	%p23, %r5, %r4;
	mov.f64 	%fd332, 0d0000000000000000;
	mov.u32 	%r267, %r5;
	@%p23 bra 	$L__BB6_3;
	add.s32 	%r138, %r136, %r5;
	mul.wide.u32 	%rd60, %r138, 8;
	add.s64 	%rd61, %rd2, %rd60;
	ld.global.f64 	%fd332, [%rd61];
	add.s32 	%r267, %r5, 512;
$L__BB6_3:
	setp.ge.s32 	%p24, %r267, %r4;
	@%p24 bra 	$L__BB6_16;
	not.b32 	%r140, %r267;
	add.s32 	%r141, %r140, %r3;
	sub.s32 	%r142, %r141, %r136;
	shr.u32 	%r143, %r142, 9;
	add.s32 	%r8, %r143, 1;
	and.b32  	%r9, %r8, 15;
	setp.lt.u32 	%p25, %r142, 7680;
	@%p25 bra 	$L__BB6_7;
	and.b32  	%r144, %r8, 16777200;
	neg.s32 	%r265, %r144;
	mul.wide.u32 	%rd62, %r2, 28672;
	mul.wide.u32 	%rd63, %r267, 8;
	add.s64 	%rd64, %rd62, %rd63;
	add.s64 	%rd65, %rd64, %rd2;
	add.s64 	%rd101, %rd65, 32768;
$L__BB6_6:
	.pragma "nounroll";
	ld.global.f64 	%fd167, [%rd101+-32768];
	add.f64 	%fd168, %fd332, %fd167;
	ld.global.f64 	%fd169, [%rd101+-28672];
	add.f64 	%fd170, %fd168, %fd169;
	ld.global.f64 	%fd171, [%rd101+-24576];
	add.f64 	%fd172, %fd170, %fd171;
	ld.global.f64 	%fd173, [%rd101+-20480];
	add.f64 	%fd174, %fd172, %fd173;
	ld.global.f64 	%fd175, [%rd101+-16384];
	add.f64 	%fd176, %fd174, %fd175;
	ld.global.f64 	%fd177, [%rd101+-12288];
	add.f64 	%fd178, %fd176, %fd177;
	ld.global.f64 	%fd179, [%rd101+-8192];
	add.f64 	%fd180, %fd178, %fd179;
	ld.global.f64 	%fd181, [%rd101+-4096];
	add.f64 	%fd182, %fd180, %fd181;
	ld.global.f64 	%fd183, [%rd101];
	add.f64 	%fd184, %fd182, %fd183;
	ld.global.f64 	%fd185, [%rd101+4096];
	add.f64 	%fd186, %fd184, %fd185;
	ld.global.f64 	%fd187, [%rd101+8192];
	add.f64 	%fd188, %fd186, %fd187;
	ld.global.f64 	%fd189, [%rd101+12288];
	add.f64 	%fd190, %fd188, %fd189;
	ld.global.f64 	%fd191, [%rd101+16384];
	add.f64 	%fd192, %fd190, %fd191;
	ld.global.f64 	%fd193, [%rd101+20480];
	add.f64 	%fd194, %fd192, %fd193;
	ld.global.f64 	%fd195, [%rd101+24576];
	add.f64 	%fd196, %fd194, %fd195;
	ld.global.f64 	%fd197, [%rd101+28672];
	add.f64 	%fd332, %fd196, %fd197;
	add.s32 	%r267, %r267, 8192;
	add.s32 	%r265, %r265, 16;
	add.s64 	%rd101, %rd101, 65536;
	setp.ne.s32 	%p26, %r265, 0;
	@%p26 bra 	$L__BB6_6;
$L__BB6_7:
	setp.eq.s32 	%p27, %r9, 0;
	@%p27 bra 	$L__BB6_16;
	and.b32  	%r16, %r8, 7;
	setp.lt.u32 	%p28, %r9, 8;
	@%p28 bra 	$L__BB6_10;
	cvt.s64.s32 	%rd66, %r267;
	add.s64 	%rd67, %rd66, %rd4;
	shl.b64 	%rd68, %rd67, 3;
	add.s64 	%rd69, %rd2, %rd68;
	ld.global.f64 	%fd199, [%rd69];
	add.f64 	%fd200, %fd332, %fd199;
	ld.global.f64 	%fd201, [%rd69+4096];
	add.f64 	%fd202, %fd200, %fd201;
	ld.global.f64 	%fd203, [%rd69+8192];
	add.f64 	%fd204, %fd202, %fd203;
	ld.global.f64 	%fd205, [%rd69+12288];
	add.f64 	%fd206, %fd204, %fd205;
	ld.global.f64 	%fd207, [%rd69+16384];
	add.f64 	%fd208, %fd206, %fd207;
	ld.global.f64 	%fd209, [%rd69+20480];
	add.f64 	%fd210, %fd208, %fd209;
	ld.global.f64 	%fd211, [%rd69+24576];
	add.f64 	%fd212, %fd210, %fd211;
	ld.global.f64 	%fd213, [%rd69+28672];
	add.f64 	%fd332, %fd212, %fd213;
	add.s32 	%r267, %r267, 4096;
$L__BB6_10:
	setp.eq.s32 	%p29, %r16, 0;
	@%p29 bra 	$L__BB6_16;
	and.b32  	%r19, %r8, 3;
	setp.lt.u32 	%p30, %r16, 4;
	@%p30 bra 	$L__BB6_13;
	cvt.s64.s32 	%rd70, %r267;
	add.s64 	%rd71, %rd70, %rd4;
	shl.b64 	%rd72, %rd71, 3;
	add.s64 	%rd73, %rd2, %rd72;
	ld.global.f64 	%fd215, [%rd73];
	add.f64 	%fd216, %fd332, %fd215;
	ld.global.f64 	%fd217, [%rd73+4096];
	add.f64 	%fd218, %fd216, %fd217;
	ld.global.f64 	%fd219, [%rd73+8192];
	add.f64 	%fd220, %fd218, %fd219;
	ld.global.f64 	%fd221, [%rd73+12288];
	add.f64 	%fd332, %fd220, %fd221;
	add.s32 	%r267, %r267, 2048;
$L__BB6_13:
	setp.eq.s32 	%p31, %r19, 0;
	@%p31 bra 	$L__BB6_16;
	mul.wide.u32 	%rd74, %r2, 28672;
	add.s64 	%rd9, %rd2, %rd74;
	neg.s32 	%r270, %r19;
$L__BB6_15:
	.pragma "nounroll";
	mul.wide.s32 	%rd75, %r267, 8;
	add.s64 	%rd76, %rd9, %rd75;
	ld.global.f64 	%fd222, [%rd76];
	add.f64 	%fd332, %fd332, %fd222;
	add.s32 	%r267, %r267, 512;
	add.s32 	%r270, %r270, 1;
	setp.ne.s32 	%p32, %r270, 0;
	@%p32 bra 	$L__BB6_15;
$L__BB6_16:
	setp.lt.s32 	%p33, %r4, 512;
	@%p33 bra 	$L__BB6_21;
	// begin inline asm
	mov.u32 %r208, %laneid;
	// end inline asm
	mov.b64 	%rd87, %fd332;
	mov.b64 	{%r210, %r215}, %rd87;
	mov.b32 	%r216, 1;
	mov.b32 	%r257, 31;
	mov.b32 	%r258, -1;
	// begin inline asm
	shfl.sync.down.b32 %r209, %r210, %r216, %r257, %r258;
	// end inline asm
	// begin inline asm
	shfl.sync.down.b32 %r214, %r215, %r216, %r257, %r258;
	// end inline asm
	mov.b64 	%rd88, {%r209, %r214};
	mov.b64 	%fd281, %rd88;
	setp.gt.s32 	%p57, %r208, 30;
	add.f64 	%fd282, %fd332, %fd281;
	selp.f64 	%fd283, %fd332, %fd282, %p57;
	mov.b64 	%rd89, %fd283;
	mov.b64 	{%r220, %r225}, %rd89;
	mov.b32 	%r226, 2;
	// begin inline asm
	shfl.sync.down.b32 %r219, %r220, %r226, %r257, %r258;
	// end inline asm
	// begin inline asm
	shfl.sync.down.b32 %r224, %r225, %r226, %r257, %r258;
	// end inline asm
	mov.b64 	%rd90, {%r219, %r224};
	mov.b64 	%fd284, %rd90;
	setp.gt.s32 	%p58, %r208, 29;
	add.f64 	%fd285, %fd283, %fd284;
	selp.f64 	%fd286, %fd283, %fd285, %p58;
	mov.b64 	%rd91, %fd286;
	mov.b64 	{%r230, %r235}, %rd91;
	mov.b32 	%r236, 4;
	// begin inline asm
	shfl.sync.down.b32 %r229, %r230, %r236, %r257, %r258;
	// end inline asm
	// begin inline asm
	shfl.sync.down.b32 %r234, %r235, %r236, %r257, %r258;
	// end inline asm
	mov.b64 	%rd92, {%r229, %r234};
	mov.b64 	%fd287, %rd92;
	setp.gt.s32 	%p59, %r208, 27;
	add.f64 	%fd288, %fd286, %fd287;
	selp.f64 	%fd289, %fd286, %fd288, %p59;
	mov.b64 	%rd93, %fd289;
	mov.b64 	{%r240, %r245}, %rd93;
	mov.b32 	%r246, 8;
	// begin inline asm
	shfl.sync.down.b32 %r239, %r240, %r246, %r257, %r258;
	// end inline asm
	// begin inline asm
	shfl.sync.down.b32 %r244, %r245, %r246, %r257, %r258;
	// end inline asm
	mov.b64 	%rd94, {%r239, %r244};
	mov.b64 	%fd290, %rd94;
	setp.gt.s32 	%p60, %r208, 23;
	add.f64 	%fd291, %fd289, %fd290;
	selp.f64 	%fd292, %fd289, %fd291, %p60;
	mov.b64 	%rd95, %fd292;
	mov.b64 	{%r250, %r255}, %rd95;
	mov.b32 	%r256, 16;
	// begin inline asm
	shfl.sync.down.b32 %r249, %r250, %r256, %r257, %r258;
	// end inline asm
	// begin inline asm
	shfl.sync.down.b32 %r254, %r255, %r256, %r257, %r258;
	// end inline asm
	mov.b64 	%rd96, {%r249, %r254};
	mov.b64 	%fd293, %rd96;
	setp.gt.s32 	%p61, %r208, 15;
	add.f64 	%fd16, %fd292, %fd293;
	selp.f64 	%fd343, %fd292, %fd16, %p61;
	setp.ne.s32 	%p62, %r208, 0;
	@%p62 bra 	$L__BB6_19;
	shr.u32 	%r259, %r5, 2;
	and.b32  	%r260, %r259, 248;
	mov.u32 	%r261, _ZZN3cub18CUB_300001_SM_10006detail6reduce18DeviceReduceKernelINS2_10policy_hubIdyN4cuda3std3__44plusIdEEE10Policy1000EN6thrust24THRUST_300001_SM_1000_NS10device_ptrIdEEyS9_dNS7_10__identityEEEvT0_PT3_T1_NS0_13GridEvenShareISK_EET2_T4_E12temp_storage;
	add.s32 	%r262, %r261, %r260;
	st.shared.f64 	[%r262+16], %fd16;
$L__BB6_19:
	bar.sync 	0;
	setp.ne.s32 	%p63, %r5, 0;
	@%p63 bra 	$L__BB6_46;
	ld.shared.f64 	%fd294, [_ZZN3cub18CUB_300001_SM_10006detail6reduce18DeviceReduceKernelINS2_10policy_hubIdyN4cuda3std3__44plusIdEEE10Policy1000EN6thrust24THRUST_300001_SM_1000_NS10device_ptrIdEEyS9_dNS7_10__identityEEEvT0_PT3_T1_NS0_13GridEvenShareISK_EET2_T4_E12temp_storage+24];
	add.f64 	%fd295, %fd343, %fd294;
	ld.shared.f64 	%fd296, [_ZZN3cub18CUB_300001_SM_10006detail6reduce18DeviceReduceKernelINS2_10policy_hubIdyN4cuda3std3__44plusIdEEE10Policy1000EN6thrust24THRUST_300001_SM_1000_NS10device_ptrIdEEyS9_dNS7_10__identityEEEvT0_PT3_T1_NS0_13GridEvenShareISK_EET2_T4_E12temp_storage+32];
	add.f64 	%fd297, %fd295, %fd296;
	ld.shared.f64 	%fd298, [_ZZN3cub18CUB_300001_SM_10006detail6reduce18DeviceReduceKernelINS2_10policy_hubIdyN4cuda3std3__44plusIdEEE10Policy1000EN6thrust24THRUST_300001_SM_1000_NS10device_ptrIdEEyS9_dNS7_10__identityEEEvT0_PT3_T1_NS0_13GridEvenShareISK_EET2_T4_E12temp_storage+40];
	add.f64 	%fd299, %fd297, %fd298;
	ld.shared.f64 	%fd300, [_ZZN3cub18CUB_300001_SM_10006detail6reduce18DeviceReduceKernelINS2_10policy_hubIdyN4cuda3std3__44plusIdEEE10Policy1000EN6thrust24THRUST_300001_SM_1000_NS10device_ptrIdEEyS9_dNS7_10__identityEEEvT0_PT3_T1_NS0_13GridEvenShareISK_EET2_T4_E12temp_storage+48];
	add.f64 	%fd301, %fd299, %fd300;
	ld.shared.f64 	%fd302, [_ZZN3cub18CUB_300001_SM_10006detail6reduce18DeviceReduceKernelINS2_10policy_hubIdyN4cuda3std3__44plusIdEEE10Policy1000EN6thrust24THRUST_300001_SM_1000_NS10device_ptrIdEEyS9_dNS7_10__identityEEEvT0_PT3_T1_NS0_13GridEvenShareISK_EET2_T4_E12temp_storage+56];
	add.f64 	%fd303, %fd301, %fd302;
	ld.shared.f64 	%fd304, [_ZZN3cub18CUB_300001_SM_10006detail6reduce18DeviceReduceKernelINS2_10policy_hubIdyN4cuda3std3__44plusIdEEE10Policy1000EN6thrust24THRUST_300001_SM_1000_NS10device_ptrIdEEyS9_dNS7_10__identityEEEvT0_PT3_T1_NS0_13GridEvenShareISK_EET2_T4_E12temp_storage+64];
	add.f64 	%fd305, %fd303, %fd304;
	ld.shared.f64 	%fd306, [_ZZN3cub18CUB_300001_SM_10006detail6reduce18DeviceReduceKernelINS2_10policy_hubIdyN4cuda3std3__44plusIdEEE10Policy1000EN6thrust24THRUST_300001_SM_1000_NS10device_ptrIdEEyS9_dNS7_10__identityEEEvT0_PT3_T1_NS0_13GridEvenShareISK_EET2_T4_E12temp_storage+72];
	add.f64 	%fd307, %fd305, %fd306;
	ld.shared.f64 	%fd308, [_ZZN3cub18CUB_300001_SM_10006detail6reduce18DeviceReduceKernelINS2_10policy_hubIdyN4cuda3std3__44plusIdEEE10Policy1000EN6thrust24THRUST_300001_SM_1000_NS10device_ptrIdEEyS9_dNS7_10__identityEEEvT0_PT3_T1_NS0_13GridEvenShareISK_EET2_T4_E12temp_storage+80];
	add.f64 	%fd309, %fd307, %fd308;
	ld.shared.f64 	%fd310, [_ZZN3cub18CUB_300001_SM_10006detail6reduce18DeviceReduceKernelINS2_10policy_hubIdyN4cuda3std3__44plusIdEEE10Policy1000EN6thrust24THRUST_300001_SM_1000_NS10device_ptrIdEEyS9_dNS7_10__identityEEEvT0_PT3_T1_NS0_13GridEvenShareISK_EET2_T4_E12temp_storage+88];
	add.f64 	%fd311, %fd309, %fd310;
	ld.shared.f64 	%fd312, [_ZZN3cub18CUB_300001_SM_10006detail6reduce18DeviceReduceKernelINS2_10policy_hubIdyN4cuda3std3__44plusIdEEE10Policy1000EN6thrust24THRUST_300001_SM_1000_NS10device_ptrIdEEyS9_dNS7_10__identityEEEvT0_PT3_T1_NS0_13GridEvenShareISK_EET2_T4_E12temp_storage+96];
	add.f64 	%fd313, %fd311, %fd312;
	ld.shared.f64 	%fd314, [_ZZN3cub18CUB_300001_SM_10006detail6reduce18DeviceReduceKernelINS2_10policy_hubIdyN4cuda3std3__44plusIdEEE10Policy1000EN6thrust24THRUST_300001_SM_1000_NS10device_ptrIdEEyS9_dNS7_10__identityEEEvT0_PT3_T1_NS0_13GridEvenShareISK_EET2_T4_E12temp_storage+104];
	add.f64 	%fd315, %fd313, %fd314;
	ld.shared.f64 	%fd316, [_ZZN3cub18CUB_300001_SM_10006detail6reduce18DeviceReduceKernelINS2_10policy_hubIdyN4cuda3std3__44plusIdEEE10Policy1000EN6thrust24THRUST_300001_SM_1000_NS10device_ptrIdEEyS9_dNS7_10__identityEEEvT0_PT3_T1_NS0_13GridEvenShareISK_EET2_T4_E12temp_storage+112];
	add.f64 	%fd317, %fd315, %fd316;
	ld.shared.f64 	%fd318, [_ZZN3cub18CUB_300001_SM_10006detail6reduce18DeviceReduceKernelINS2_10policy_hubIdyN4cuda3std3__44plusIdEEE10Policy1000EN6thrust24THRUST_300001_SM_1000_NS10device_ptrIdEEyS9_dNS7_10__identityEEEvT0_PT3_T1_NS0_13GridEvenShareISK_EET2_T4_E12temp_storage+120];
	add.f64 	%fd319, %fd317, %fd318;
	ld.shared.f64 	%fd320, [_ZZN3cub18CUB_300001_SM_10006detail6reduce18DeviceReduceKernelINS2_10policy_hubIdyN4cuda3std3__44plusIdEEE10Policy1000EN6thrust24THRUST_300001_SM_1000_NS10device_ptrIdEEyS9_dNS7_10__identityEEEvT0_PT3_T1_NS0_13GridEvenShareISK_EET2_T4_E12temp_storage+128];
	add.f64 	%fd321, %fd319, %fd320;
	ld.shared.f64 	%fd322, [_ZZN3cub18CUB_300001_SM_10006detail6reduce18DeviceReduceKernelINS2_10policy_hubIdyN4cuda3std3__44plusIdEEE10Policy1000EN6thrust24THRUST_300001_SM_1000_NS10device_ptrIdEEyS9_dNS7_10__identityEEEvT0_PT3_T1_NS0_13GridEvenShareISK_EET2_T4_E12temp_storage+136];
	add.f64 	%fd343, %fd321, %fd322;
	bra.uni 	$L__BB6_46;
$L__BB6_21:
	// begin inline asm
	mov.u32 %r145, %laneid;
	// end inline asm
	and.b32  	%r196, %r5, 992;
	add.s32 	%r197, %r196, 32;
	setp.gt.s32 	%p34, %r197, %r4;
	not.b32 	%r198, %r196;
	add.s32 	%r199, %r4, %r198;
	selp.b32 	%r194, %r199, 31, %p34;
	mov.b64 	%rd77, %fd332;
	mov.b64 	{%r147, %r152}, %rd77;
	mov.b32 	%r153, 1;
	mov.b32 	%r195, -1;
	// begin inline asm
	shfl.sync.down.b32 %r146, %r147, %r153, %r194, %r195;
	// end inline asm
	// begin inline asm
	shfl.sync.down.b32 %r151, %r152, %r153, %r194, %r195;
	// end inline asm
	mov.b64 	%rd78, {%r146, %r151};
	mov.b64 	%fd223, %rd78;
	setp.lt.s32 	%p35, %r145, %r194;
	add.f64 	%fd224, %fd332, %fd223;
	selp.f64 	%fd225, %fd224, %fd332, %p35;
	mov.b64 	%rd79, %fd225;
	mov.b64 	{%r157, %r162}, %rd79;
	mov.b32 	%r163, 2;
	// begin inline asm
	shfl.sync.down.b32 %r156, %r157, %r163, %r194, %r195;
	// end inline asm
	// begin inline asm
	shfl.sync.down.b32 %r161, %r162, %r163, %r194, %r195;
	// end inline asm
	mov.b64 	%rd80, {%r156, %r161};
	mov.b64 	%fd226, %rd80;
	add.s32 	%r200, %r145, 2;
	setp.gt.s32 	%p36, %r200, %r194;
	add.f64 	%fd227, %fd225, %fd226;
	selp.f64 	%fd228, %fd225, %fd227, %p36;
	mov.b64 	%rd81, %fd228;
	mov.b64 	{%r167, %r172}, %rd81;
	mov.b32 	%r173, 4;
	// begin inline asm
	shfl.sync.down.b32 %r166, %r167, %r173, %r194, %r195;
	// end inline asm
	// begin inline asm
	shfl.sync.down.b32 %r171, %r172, %r173, %r194, %r195;
	// end inline asm
	mov.b64 	%rd82, {%r166, %r171};
	mov.b64 	%fd229, %rd82;
	add.s32 	%r201, %r145, 4;
	setp.gt.s32 	%p37, %r201, %r194;
	add.f64 	%fd230, %fd228, %fd229;
	selp.f64 	%fd231, %fd228, %fd230, %p37;
	mov.b64 	%rd83, %fd231;
	mov.b64 	{%r177, %r182}, %rd83;
	mov.b32 	%r183, 8;
	// begin inline asm
	shfl.sync.down.b32 %r176, %r177, %r183, %r194, %r195;
	// end inline asm
	// begin inline asm
	shfl.sync.down.b32 %r181, %r182, %r183, %r194, %r195;
	// end inline asm
	mov.b64 	%rd84, {%r176, %r181};
	mov.b64 	%fd232, %rd84;
	add.s32 	%r202, %r145, 8;
	setp.gt.s32 	%p38, %r202, %r194;
	add.f64 	%fd233, %fd231, %fd232;
	selp.f64 	%fd234, %fd231, %fd233, %p38;
	mov.b64 	%rd85, %fd234;
	mov.b64 	{%r187, %r192}, %rd85;
	mov.b32 	%r193, 16;
	// begin inline asm
	shfl.sync.down.b32 %r186, %r187, %r193, %r194, %r195;
	// end inline asm
	// begin inline asm
	shfl.sync.down.b32 %r191, %r192, %r193, %r194, %r195;
	// end inline asm
	mov.b64 	%rd86, {%r186, %r191};
	mov.b64 	%fd235, %rd86;
	add.s32 	%r203, %r145, 16;
	setp.gt.s32 	%p39, %r203, %r194;
	add.f64 	%fd236, %fd234, %fd235;
	selp.f64 	%fd343, %fd234, %fd236, %p39;
	setp.ne.s32 	%p40, %r145, 0;
	@%p40 bra 	$L__BB6_23;
	shr.u32 	%r204, %r5, 2;
	and.b32  	%r205, %r204, 248;
	mov.u32 	%r206, _ZZN3cub18CUB_300001_SM_10006detail6reduce18DeviceReduceKernelINS2_10policy_hubIdyN4cuda3std3__44plusIdEEE10Policy1000EN6thrust24THRUST_300001_SM_1000_NS10device_ptrIdEEyS9_dNS7_10__identityEEEvT0_PT3_T1_NS0_13GridEvenShareISK_EET2_T4_E12temp_storage;
	add.s32 	%r207, %r206, %r205;
	st.shared.f64 	[%r207+16], %fd343;
$L__BB6_23:
	bar.sync 	0;
	setp.ne.s32 	%p41, %r5, 0;
	@%p41 bra 	$L__BB6_46;
	setp.gt.s32 	%p42, %r4, 32;
	ld.shared.f64 	%fd237, [_ZZN3cub18CUB_300001_SM_10006detail6reduce18DeviceReduceKernelINS2_10policy_hubIdyN4cuda3std3__44plusIdEEE10Policy1000EN6thrust24THRUST_300001_SM_1000_NS10device_ptrIdEEyS9_dNS7_10__identityEEEvT0_PT3_T1_NS0_13GridEvenShareISK_EET2_T4_E12temp_storage+24];
	add.f64 	%fd238, %fd343, %fd237;
	selp.f64 	%fd239, %fd238, %fd343, %p42;
	setp.gt.s32 	%p43, %r4, 64;
	ld.shared.f64 	%fd240, [_ZZN3cub18CUB_300001_SM_10006detail6reduce18DeviceReduceKernelINS2_10policy_hubIdyN4cuda3std3__44plusIdEEE10Policy1000EN6thrust24THRUST_300001_SM_1000_NS10device_ptrIdEEyS9_dNS7_10__identityEEEvT0_PT3_T1_NS0_13GridEvenShareISK_EET2_T4_E12temp_storage+32];
	add.f64 	%fd241, %fd240, %fd239;
	selp.f64 	%fd242, %fd241, %fd239, %p43;
	setp.gt.s32 	%p44, %r4, 96;
	ld.shared.f64 	%fd243, [_ZZN3cub18CUB_300001_SM_10006detail6reduce18DeviceReduceKernelINS2_10policy_hubIdyN4cuda3std3__44plusIdEEE10Policy1000EN6thrust24THRUST_300001_SM_1000_NS10device_ptrIdEEyS9_dNS7_10__identityEEEvT0_PT3_T1_NS0_13GridEvenShareISK_EET2_T4_E12temp_storage+40];
	add.f64 	%fd244, %fd243, %fd242;
	selp.f64 	%fd245, %fd244, %fd242, %p44;
	setp.gt.s32 	%p45, %r4, 128;
	ld.shared.f64 	%fd246, [_ZZN3cub18CUB_300001_SM_10006detail6reduce18DeviceReduceKernelINS2_10policy_hubIdyN4cuda3std3__44plusIdEEE10Policy1000EN6thrust24THRUST_300001_SM_1000_NS10device_ptrIdEEyS9_dNS7_10__identityEEEvT0_PT3_T1_NS0_13GridEvenShareISK_EET2_T4_E12temp_storage+48];
	add.f64 	%fd247, %fd246, %fd245;
	selp.f64 	%fd248, %fd247, %fd245, %p45;
	setp.gt.s32 	%p46, %r4, 160;
	ld.shared.f64 	%fd249, [_ZZN3cub18CUB_300001_SM_10006detail6reduce18DeviceReduceKernelINS2_10policy_hubIdyN4cuda3std3__44plusIdEEE10Policy1000EN6thrust24THRUST_300001_SM_1000_NS10device_ptrIdEEyS9_dNS7_10__identityEEEvT0_PT3_T1_NS0_13GridEvenShareISK_EET2_T4_E12temp_storage+56];
	add.f64 	%fd250, %fd249, %fd248;
	selp.f64 	%fd251, %fd250, %fd248, %p46;
	setp.gt.s32 	%p47, %r4, 192;
	ld.shared.f64 	%fd252, [_ZZN3cub18CUB_300001_SM_10006detail6reduce18DeviceReduceKernelINS2_10policy_hubIdyN4cuda3std3__44plusIdEEE10Policy1000EN6thrust24THRUST_300001_SM_1000_NS10device_ptrIdEEyS9_dNS7_10__identityEEEvT0_PT3_T1_NS0_13GridEvenShareISK_EET2_T4_E12temp_storage+64];
	add.f64 	%fd253, %fd252, %fd251;
	selp.f64 	%fd254, %fd253, %fd251, %p47;
	setp.gt.s32 	%p48, %r4, 224;
	ld.shared.f64 	%fd255, [_ZZN3cub18CUB_300001_SM_10006detail6reduce18DeviceReduceKernelINS2_10policy_hubIdyN4cuda3std3__44plusIdEEE10Policy1000EN6thrust24THRUST_300001_SM_1000_NS10device_ptrIdEEyS9_dNS7_10__identityEEEvT0_PT3_T1_NS0_13GridEvenShareISK_EET2_T4_E12temp_storage+72];
	add.f64 	%fd256, %fd255, %fd254;
	selp.f64 	%fd257, %fd256, %fd254, %p48;
	setp.gt.s32 	%p49, %r4, 256;
	ld.shared.f64 	%fd258, [_ZZN3cub18CUB_300001_SM_10006detail6reduce18DeviceReduceKernelINS2_10policy_hubIdyN4cuda3std3__44plusIdEEE10Policy1000EN6thrust24THRUST_300001_SM_1000_NS10device_ptrIdEEyS9_dNS7_10__identityEEEvT0_PT3_T1_NS0_13GridEvenShareISK_EET2_T4_E12temp_storage+80];
	add.f64 	%fd259, %fd258, %fd257;
	selp.f64 	%fd260, %fd259, %fd257, %p49;
	setp.gt.s32 	%p50, %r4, 288;
	ld.shared.f64 	%fd261, [_ZZN3cub18CUB_300001_SM_10006detail6reduce18DeviceReduceKernelINS2_10policy_hubIdyN4cuda3std3__44plusIdEEE10Policy1000EN6thrust24THRUST_300001_SM_1000_NS10device_ptrIdEEyS9_dNS7_10__identityEEEvT0_PT3_T1_NS0_13GridEvenShareISK_EET2_T4_E12temp_storage+88];
	add.f64 	%fd262, %fd261, %fd260;
	selp.f64 	%fd263, %fd262, %fd260, %p50;
	setp.gt.s32 	%p51, %r4, 320;
	ld.shared.f64 	%fd264, [_ZZN3cub18CUB_300001_SM_10006detail6reduce18DeviceReduceKernelINS2_10policy_hubIdyN4cuda3std3__44plusIdEEE10Policy1000EN6thrust24THRUST_300001_SM_1000_NS10device_ptrIdEEyS9_dNS7_10__identityEEEvT0_PT3_T1_NS0_13GridEvenShareISK_EET2_T4_E12temp_storage+96];
	add.f64 	%fd265, %fd264, %fd263;
	selp.f64 	%fd266, %fd265, %fd263, %p51;
	setp.gt.s32 	%p52, %r4, 352;
	ld.shared.f64 	%fd267, [_ZZN3cub18CUB_300001_SM_10006detail6reduce18DeviceReduceKernelINS2_10policy_hubIdyN4cuda3std3__44plusIdEEE10Policy1000EN6thrust24THRUST_300001_SM_1000_NS10device_ptrIdEEyS9_dNS7_10__identityEEEvT0_PT3_T1_NS0_13GridEvenShareISK_EET2_T4_E12temp_storage+104];
	add.f64 	%fd268, %fd267, %fd266;
	selp.f64 	%fd269, %fd268, %fd266, %p52;
	setp.gt.s32 	%p53, %r4, 384;
	ld.shared.f64 	%fd270, [_ZZN3cub18CUB_300001_SM_10006detail6reduce18DeviceReduceKernelINS2_10policy_hubIdyN4cuda3std3__44plusIdEEE10Policy1000EN6thrust24THRUST_300001_SM_1000_NS10device_ptrIdEEyS9_dNS7_10__identityEEEvT0_PT3_T1_NS0_13GridEvenShareISK_EET2_T4_E12temp_storage+112];
	add.f64 	%fd271, %fd270, %fd269;
	selp.f64 	%fd272, %fd271, %fd269, %p53;
	setp.gt.s32 	%p54, %r4, 416;
	ld.shared.f64 	%fd273, [_ZZN3cub18CUB_300001_SM_10006detail6reduce18DeviceReduceKernelINS2_10policy_hubIdyN4cuda3std3__44plusIdEEE10Policy1000EN6thrust24THRUST_300001_SM_1000_NS10device_ptrIdEEyS9_dNS7_10__identityEEEvT0_PT3_T1_NS0_13GridEvenShareISK_EET2_T4_E12temp_storage+120];
	add.f64 	%fd274, %fd273, %fd272;
	selp.f64 	%fd275, %fd274, %fd272, %p54;
	setp.gt.s32 	%p55, %r4, 448;
	ld.shared.f64 	%fd276, [_ZZN3cub18CUB_300001_SM_10006detail6reduce18DeviceReduceKernelINS2_10policy_hubIdyN4cuda3std3__44plusIdEEE10Policy1000EN6thrust24THRUST_300001_SM_1000_NS10device_ptrIdEEyS9_dNS7_10__identityEEEvT0_PT3_T1_NS0_13GridEvenShareISK_EET2_T4_E12temp_storage+128];
	add.f64 	%fd277, %fd276, %fd275;
	selp.f64 	%fd278, %fd277, %fd275, %p55;
	setp.gt.s32 	%p56, %r4, 480;
	ld.shared.f64 	%fd279, [_ZZN3cub18CUB_300001_SM_10006detail6reduce18DeviceReduceKernelINS2_10policy_hubIdyN4cuda3std3__44plusIdEEE10Policy1000EN6thrust24THRUST_300001_SM_1000_NS10device_ptrIdEEyS9_dNS7_10__identityEEEvT0_PT3_T1_NS0_13GridEvenShareISK_EET2_T4_E12temp_storage+136];
	add.f64 	%fd280, %fd279, %fd278;
	selp.f64 	%fd343, %fd280, %fd278, %p56;
	bra.uni 	$L__BB6_46;
$L__BB6_25:
	cvt.u32.u64 	%r52, %rd4;
	mov.u32 	%r27, %tid.x;
	add.s32 	%r53, %r52, %r27;
	mul.wide.u32 	%rd27, %r53, 8;
	add.s64 	%rd28, %rd2, %rd27;
	ld.global.f64 	%fd41, [%rd28];
	ld.global.f64 	%fd42, [%rd28+4096];
	ld.global.f64 	%fd43, [%rd28+8192];
	ld.global.f64 	%fd44, [%rd28+12288];
	ld.global.f64 	%fd45, [%rd28+16384];
	ld.global.f64 	%fd46, [%rd28+20480];
	ld.global.f64 	%fd47, [%rd28+24576];
	add.f64 	%fd48, %fd41, %fd42;
	add.f64 	%fd49, %fd48, %fd43;
	add.f64 	%fd50, %fd49, %fd44;
	add.f64 	%fd51, %fd50, %fd45;
	add.f64 	%fd52, %fd51, %fd46;
	add.f64 	%fd342, %fd52, %fd47;
	setp.lt.u64 	%p2, %rd5, %rd3;
	@%p2 bra 	$L__BB6_42;
	cvt.u32.u64 	%r55, %rd3;
	cvt.u64.u32 	%rd10, %r27;
	add.s64 	%rd103, %rd4, %rd3;
	cvt.u32.u64 	%r28, %rd1;
	not.b32 	%r57, %r27;
	add.s32 	%r58, %r57, %r28;
	sub.s32 	%r59, %r58, %r55;
	sub.s32 	%r272, %r59, %r52;
	add.s64 	%rd29, %rd103, %rd10;
	shl.b64 	%rd30, %rd29, 3;
	add.s64 	%rd31, %rd30, %rd2;
	add.s64 	%rd102, %rd31, 32768;
	mov.b32 	%r273, 0;
	mov.u64 	%rd104, %rd4;
$L__BB6_27:
	cvt.s64.s32 	%rd16, %r50;
	add.s64 	%rd104, %rd104, %rd16;
	add.s64 	%rd32, %rd1, -3584;
	setp.gt.u64 	%p3, %rd104, %rd32;
	@%p3 bra 	$L__BB6_29;
	mul.lo.s32 	%r61, %r1, 3584;
	cvt.s64.s32 	%rd33, %r61;
	add.s64 	%rd34, %rd104, %rd10;
	shl.b64 	%rd35, %rd34, 3;
	add.s64 	%rd36, %rd2, %rd35;
	ld.global.f64 	%fd53, [%rd36];
	ld.global.f64 	%fd54, [%rd36+4096];
	ld.global.f64 	%fd55, [%rd36+8192];
	ld.global.f64 	%fd56, [%rd36+12288];
	ld.global.f64 	%fd57, [%rd36+16384];
	ld.global.f64 	%fd58, [%rd36+20480];
	ld.global.f64 	%fd59, [%rd36+24576];
	add.f64 	%fd60, %fd342, %fd53;
	add.f64 	%fd61, %fd60, %fd54;
	add.f64 	%fd62, %fd61, %fd55;
	add.f64 	%fd63, %fd62, %fd56;
	add.f64 	%fd64, %fd63, %fd57;
	add.f64 	%fd65, %fd64, %fd58;
	add.f64 	%fd342, %fd65, %fd59;
	sub.s64 	%rd37, %rd1, %rd104;
	setp.lt.u64 	%p4, %rd37, %rd33;
	add.s32 	%r273, %r273, 1;
	add.s64 	%rd103, %rd103, %rd33;
	sub.s32 	%r272, %r272, %r61;
	mul.wide.s32 	%rd38, %r61, 8;
	add.s64 	%rd102, %rd102, %rd38;
	@%p4 bra 	$L__BB6_42;
	bra.uni 	$L__BB6_27;
$L__BB6_29:
	setp.le.u64 	%p5, %rd1, %rd104;
	cvt.u32.u64 	%r62, %rd104;
	cvt.u32.u64 	%r63, %rd1;
	sub.s32 	%r64, %r63, %r62;
	setp.ge.s32 	%p6, %r27, %r64;
	or.pred  	%p7, %p5, %p6;
	@%p7 bra 	$L__BB6_42;
	cvt.u32.u64 	%r66, %rd16;
	cvt.u32.u64 	%r67, %rd4;
	not.b32 	%r68, %r27;
	add.s32 	%r69, %r68, %r28;
	add.s32 	%r70, %r66, %r67;
	sub.s32 	%r71, %r69, %r70;
	mul.lo.s32 	%r72, %r1, %r273;
	mad.lo.s32 	%r73, %r72, -3584, %r71;
	shr.u32 	%r74, %r73, 9;
	add.s32 	%r34, %r74, 1;
	and.b32  	%r35, %r34, 15;
	setp.lt.u32 	%p8, %r73, 7680;
	mov.u32 	%r276, %r27;
	@%p8 bra 	$L__BB6_33;
	shr.u32 	%r75, %r272, 9;
	add.s32 	%r76, %r75, 1;
	and.b32  	%r77, %r76, 16777200;
	neg.s32 	%r274, %r77;
	mov.u32 	%r276, %r27;
$L__BB6_32:
	.pragma "nounroll";
	ld.global.f64 	%fd67, [%rd102+-32768];
	add.f64 	%fd68, %fd342, %fd67;
	ld.global.f64 	%fd69, [%rd102+-28672];
	add.f64 	%fd70, %fd68, %fd69;
	ld.global.f64 	%fd71, [%rd102+-24576];
	add.f64 	%fd72, %fd70, %fd71;
	ld.global.f64 	%fd73, [%rd102+-20480];
	add.f64 	%fd74, %fd72, %fd73;
	ld.global.f64 	%fd75, [%rd102+-16384];
	add.f64 	%fd76, %fd74, %fd75;
	ld.global.f64 	%fd77, [%rd102+-12288];
	add.f64 	%fd78, %fd76, %fd77;
	ld.global.f64 	%fd79, [%rd102+-8192];
	add.f64 	%fd80, %fd78, %fd79;
	ld.global.f64 	%fd81, [%rd102+-4096];
	add.f64 	%fd82, %fd80, %fd81;
	ld.global.f64 	%fd83, [%rd102];
	add.f64 	%fd84, %fd82, %fd83;
	ld.global.f64 	%fd85, [%rd102+4096];
	add.f64 	%fd86, %fd84, %fd85;
	ld.global.f64 	%fd87, [%rd102+8192];
	add.f64 	%fd88, %fd86, %fd87;
	ld.global.f64 	%fd89, [%rd102+12288];
	add.f64 	%fd90, %fd88, %fd89;
	ld.global.f64 	%fd91, [%rd102+16384];
	add.f64 	%fd92, %fd90, %fd91;
	ld.global.f64 	%fd93, [%rd102+20480];
	add.f64 	%fd94, %fd92, %fd93;
	ld.global.f64 	%fd95, [%rd102+24576];
	add.f64 	%fd96, %fd94, %fd95;
	ld.global.f64 	%fd97, [%rd102+28672];
	add.f64 	%fd342, %fd96, %fd97;
	add.s32 	%r276, %r276, 8192;
	add.s32 	%r274, %r274, 16;
	add.s64 	%rd102, %rd102, 65536;
	setp.ne.s32 	%p9, %r274, 0;
	@%p9 bra 	$L__BB6_32;
$L__BB6_33:
	setp.eq.s32 	%p10, %r35, 0;
	@%p10 bra 	$L__BB6_42;
	and.b32  	%r42, %r34, 7;
	setp.lt.u32 	%p11, %r35, 8;
	@%p11 bra 	$L__BB6_36;
	cvt.u64.u32 	%rd39, %r276;
	add.s64 	%rd40, %rd104, %rd39;
	shl.b64 	%rd41, %rd40, 3;
	add.s64 	%rd42, %rd2, %rd41;
	ld.global.f64 	%fd99, [%rd42];
	add.f64 	%fd100, %fd342, %fd99;
	ld.global.f64 	%fd101, [%rd42+4096];
	add.f64 	%fd102, %fd100, %fd101;
	ld.global.f64 	%fd103, [%rd42+8192];
	add.f64 	%fd104, %fd102, %fd103;
	ld.global.f64 	%fd105, [%rd42+12288];
	add.f64 	%fd106, %fd104, %fd105;
	ld.global.f64 	%fd107, [%rd42+16384];
	add.f64 	%fd108, %fd106, %fd107;
	ld.global.f64 	%fd109, [%rd42+20480];
	add.f64 	%fd110, %fd108, %fd109;
	ld.global.f64 	%fd111, [%rd42+24576];
	add.f64 	%fd112, %fd110, %fd111;
	ld.global.f64 	%fd113, [%rd42+28672];
	add.f64 	%fd342, %fd112, %fd113;
	add.s32 	%r276, %r276, 4096;
$L__BB6_36:
	setp.eq.s32 	%p12, %r42, 0;
	@%p12 bra 	$L__BB6_42;
	setp.lt.u32 	%p13, %r42, 4;
	@%p13 bra 	$L__BB6_39;
	cvt.u64.u32 	%rd43, %r276;
	add.s64 	%rd44, %rd104, %rd43;
	shl.b64 	%rd45, %rd44, 3;
	add.s64 	%rd46, %rd2, %rd45;
	ld.global.f64 	%fd115, [%rd46];
	add.f64 	%fd116, %fd342, %fd115;
	ld.global.f64 	%fd117, [%rd46+4096];
	add.f64 	%fd118, %fd116, %fd117;
	ld.global.f64 	%fd119, [%rd46+8192];
	add.f64 	%fd120, %fd118, %fd119;
	ld.global.f64 	%fd121, [%rd46+12288];
	add.f64 	%fd342, %fd120, %fd121;
	add.s32 	%r276, %r276, 2048;
$L__BB6_39:
	and.b32  	%r78, %r34, 3;
	setp.eq.s32 	%p14, %r78, 0;
	@%p14 bra 	$L__BB6_42;
	cvt.u64.u32 	%rd47, %r276;
	add.s64 	%rd48, %rd47, %rd103;
	shl.b64 	%rd49, %rd48, 3;
	add.s64 	%rd106, %rd2, %rd49;
	cvt.u16.u32 	%rs1, %r272;
	shr.u16 	%rs2, %rs1, 9;
	add.s16 	%rs3, %rs2, 1;
	cvt.u32.u16 	%r79, %rs3;
	and.b32  	%r80, %r79, 3;
	neg.s32 	%r279, %r80;
$L__BB6_41:
	.pragma "nounroll";
	ld.global.f64 	%fd122, [%rd106];
	add.f64 	%fd342, %fd342, %fd122;
	add.s64 	%rd106, %rd106, 4096;
	add.s32 	%r279, %r279, 1;
	setp.ne.s32 	%p15, %r279, 0;
	@%p15 bra 	$L__BB6_41;
$L__BB6_42:
	// begin inline asm
	mov.u32 %r81, %laneid;
	// end inline asm
	mov.b64 	%rd50, %fd342;
	mov.b64 	{%r83, %r88}, %rd50;
	mov.b32 	%r89, 1;
	mov.b32 	%r130, 31;
	mov.b32 	%r131, -1;
	// begin inline asm
	shfl.sync.down.b32 %r82, %r83, %r89, %r130, %r131;
	// end inline asm
	// begin inline asm
	shfl.sync.down.b32 %r87, %r88, %r89, %r130, %r131;
	// end inline asm
	mov.b64 	%rd51, {%r82, %r87};
	mov.b64 	%fd123, %rd51;
	setp.gt.s32 	%p16, %r81, 30;
	add.f64 	%fd124, %fd342, %fd123;
	selp.f64 	%fd125, %fd342, %fd124, %p16;
	mov.b64 	%rd52, %fd125;
	mov.b64 	{%r93, %r98}, %rd52;
	mov.b32 	%r99, 2;
	// begin inline asm
	shfl.sync.down.b32 %r92, %r93, %r99, %r130, %r131;
	// end inline asm
	// begin inline asm
	shfl.sync.down.b32 %r97, %r98, %r99, %r130, %r131;
	// end inline asm
	mov.b64 	%rd53, {%r92, %r97};
	mov.b64 	%fd126, %rd53;
	setp.gt.s32 	%p17, %r81, 29;
	add.f64 	%fd127, %fd125, %fd126;
	selp.f64 	%fd128, %fd125, %fd127, %p17;
	mov.b64 	%rd54, %fd128;
	mov.b64 	{%r103, %r108}, %rd54;
	mov.b32 	%r109, 4;
	// begin inline asm
	shfl.sync.down.b32 %r102, %r103, %r109, %r130, %r131;
	// end inline asm
	// begin inline asm
	shfl.sync.down.b32 %r107, %r108, %r109, %r130, %r131;
	// end inline asm
	mov.b64 	%rd55, {%r102, %r107};
	mov.b64 	%fd129, %rd55;
	setp.gt.s32 	%p18, %r81, 27;
	add.f64 	%fd130, %fd128, %fd129;
	selp.f64 	%fd131, %fd128, %fd130, %p18;
	mov.b64 	%rd56, %fd131;
	mov.b64 	{%r113, %r118}, %rd56;
	mov.b32 	%r119, 8;
	// begin inline asm
	shfl.sync.down.b32 %r112, %r113, %r119, %r130, %r131;
	// end inline asm
	// begin inline asm
	shfl.sync.down.b32 %r117, %r118, %r119, %r130, %r131;
	// end inline asm
	mov.b64 	%rd57, {%r112, %r117};
	mov.b64 	%fd132, %rd57;
	setp.gt.s32 	%p19, %r81, 23;
	add.f64 	%fd133, %fd131, %fd132;
	selp.f64 	%fd134, %fd131, %fd133, %p19;
	mov.b64 	%rd58, %fd134;
	mov.b64 	{%r123, %r128}, %rd58;
	mov.b32 	%r129, 16;
	// begin inline asm
	shfl.sync.down.b32 %r122, %r123, %r129, %r130, %r131;
	// end inline asm
	// begin inline asm
	shfl.sync.down.b32 %r127, %r128, %r129, %r130, %r131;
	// end inline asm
	mov.b64 	%rd59, {%r122, %r127};
	mov.b64 	%fd135, %rd59;
	setp.gt.s32 	%p20, %r81, 15;
	add.f64 	%fd37, %fd134, %fd135;
	selp.f64 	%fd343, %fd134, %fd37, %p20;
	setp.ne.s32 	%p21, %r81, 0;
	@%p21 bra 	$L__BB6_44;
	shr.u32 	%r132, %r27, 2;
	and.b32  	%r133, %r132, 248;
	mov.u32 	%r134, _ZZN3cub18CUB_300001_SM_10006detail6reduce18DeviceReduceKernelINS2_10policy_hubIdyN4cuda3std3__44plusIdEEE10Policy1000EN6thrust24THRUST_300001_SM_1000_NS10device_ptrIdEEyS9_dNS7_10__identityEEEvT0_PT3_T1_NS0_13GridEvenShareISK_EET2_T4_E12temp_storage;
	add.s32 	%r135, %r134, %r133;
	st.shared.f64 	[%r135+16], %fd37;
$L__BB6_44:
	bar.sync 	0;
	setp.ne.s32 	%p22, %r27, 0;
	@%p22 bra 	$L__BB6_46;
	ld.shared.f64 	%fd136, [_ZZN3cub18CUB_300001_SM_10006detail6reduce18DeviceReduceKernelINS2_10policy_hubIdyN4cuda3std3__44plusIdEEE10Policy1000EN6thrust24THRUST_300001_SM_1000_NS10device_ptrIdEEyS9_dNS7_10__identityEEEvT0_PT3_T1_NS0_13GridEvenShareISK_EET2_T4_E12temp_storage+24];
	add.f64 	%fd137, %fd343, %fd136;
	ld.shared.f64 	%fd138, [_ZZN3cub18CUB_300001_SM_10006detail6reduce18DeviceReduceKernelINS2_10policy_hubIdyN4cuda3std3__44plusIdEEE10Policy1000EN6thrust24THRUST_300001_SM_1000_NS10device_ptrIdEEyS9_dNS7_10__identityEEEvT0_PT3_T1_NS0_13GridEvenShareISK_EET2_T4_E12temp_storage+32];
	add.f64 	%fd139, %fd137, %fd138;
	ld.shared.f64 	%fd140, [_ZZN3cub18CUB_300001_SM_10006detail6reduce18DeviceReduceKernelINS2_10policy_hubIdyN4cuda3std3__44plusIdEEE10Policy1000EN6thrust24THRUST_300001_SM_1000_NS10device_ptrIdEEyS9_dNS7_10__identityEEEvT0_PT3_T1_NS0_13GridEvenShareISK_EET2_T4_E12temp_storage+40];
	add.f64 	%fd141, %fd139, %fd140;
	ld.shared.f64 	%fd142, [_ZZN3cub18CUB_300001_SM_10006detail6reduce18DeviceReduceKernelINS2_10policy_hubIdyN4cuda3std3__44plusIdEEE10Policy1000EN6thrust24THRUST_300001_SM_1000_NS10device_ptrIdEEyS9_dNS7_10__identityEEEvT0_PT3_T1_NS0_13GridEvenShareISK_EET2_T4_E12temp_storage+48];
	add.f64 	%fd143, %fd141, %fd142;
	ld.shared.f64 	%fd144, [_ZZN3cub18CUB_300001_SM_10006detail6reduce18DeviceReduceKernelINS2_10policy_hubIdyN4cuda3std3__44plusIdEEE10Policy1000EN6thrust24THRUST_300001_SM_1000_NS10device_ptrIdEEyS9_dNS7_10__identityEEEvT0_PT3_T1_NS0_13GridEvenShareISK_EET2_T4_E12temp_storage+56];
	add.f64 	%fd145, %fd143, %fd144;
	ld.shared.f64 	%fd146, [_ZZN3cub18CUB_300001_SM_10006detail6reduce18DeviceReduceKernelINS2_10policy_hubIdyN4cuda3std3__44plusIdEEE10Policy1000EN6thrust24THRUST_300001_SM_1000_NS10device_ptrIdEEyS9_dNS7_10__identityEEEvT0_PT3_T1_NS0_13GridEvenShareISK_EET2_T4_E12temp_storage+64];
	add.f64 	%fd147, %fd145, %fd146;
	ld.shared.f64 	%fd148, [_ZZN3cub18CUB_300001_SM_10006detail6reduce18DeviceReduceKernelINS2_10policy_hubIdyN4cuda3std3__44plusIdEEE10Policy1000EN6thrust24THRUST_300001_SM_1000_NS10device_ptrIdEEyS9_dNS7_10__identityEEEvT0_PT3_T1_NS0_13GridEvenShareISK_EET2_T4_E12temp_storage+72];
	add.f64 	%fd149, %fd147, %fd148;
	ld.shared.f64 	%fd150, [_ZZN3cub18CUB_300001_SM_10006detail6reduce18DeviceReduceKernelINS2_10policy_hubIdyN4cuda3std3__44plusIdEEE10Policy1000EN6thrust24THRUST_300001_SM_1000_NS10device_ptrIdEEyS9_dNS7_10__identityEEEvT0_PT3_T1_NS0_13GridEvenShareISK_EET2_T4_E12temp_storage+80];
	add.f64 	%fd151, %fd149, %fd150;
	ld.shared.f64 	%fd152, [_ZZN3cub18CUB_300001_SM_10006detail6reduce18DeviceReduceKernelINS2_10policy_hubIdyN4cuda3std3__44plusIdEEE10Policy1000EN6thrust24THRUST_300001_SM_1000_NS10device_ptrIdEEyS9_dNS7_10__identityEEEvT0_PT3_T1_NS0_13GridEvenShareISK_EET2_T4_E12temp_storage+88];
	add.f64 	%fd153, %fd151, %fd152;
	ld.shared.f64 	%fd154, [_ZZN3cub18CUB_300001_SM_10006detail6reduce18DeviceReduceKernelINS2_10policy_hubIdyN4cuda3std3__44plusIdEEE10Policy1000EN6thrust24THRUST_300001_SM_1000_NS10device_ptrIdEEyS9_dNS7_10__identityEEEvT0_PT3_T1_NS0_13GridEvenShareISK_EET2_T4_E12temp_storage+96];
	add.f64 	%fd155, %fd153, %fd154;
	ld.shared.f64 	%fd156, [_ZZN3cub18CUB_300001_SM_10006detail6reduce18DeviceReduceKernelINS2_10policy_hubIdyN4cuda3std3__44plusIdEEE10Policy1000EN6thrust24THRUST_300001_SM_1000_NS10device_ptrIdEEyS9_dNS7_10__identityEEEvT0_PT3_T1_NS0_13GridEvenShareISK_EET2_T4_E12temp_storage+104];
	add.f64 	%fd157, %fd155, %fd156;
	ld.shared.f64 	%fd158, [_ZZN3cub18CUB_300001_SM_10006detail6reduce18DeviceReduceKernelINS2_10policy_hubIdyN4cuda3std3__44plusIdEEE10Policy1000EN6thrust24THRUST_300001_SM_1000_NS10device_ptrIdEEyS9_dNS7_10__identityEEEvT0_PT3_T1_NS0_13GridEvenShareISK_EET2_T4_E12temp_storage+112];
	add.f64 	%fd159, %fd157, %fd158;
	ld.shared.f64 	%fd160, [_ZZN3cub18CUB_300001_SM_10006detail6reduce18DeviceReduceKernelINS2_10policy_hubIdyN4cuda3std3__44plusIdEEE10Policy1000EN6thrust24THRUST_300001_SM_1000_NS10device_ptrIdEEyS9_dNS7_10__identityEEEvT0_PT3_T1_NS0_13GridEvenShareISK_EET2_T4_E12temp_storage+120];
	add.f64 	%fd161, %fd159, %fd160;
	ld.shared.f64 	%fd162, [_ZZN3cub18CUB_300001_SM_10006detail6reduce18DeviceReduceKernelINS2_10policy_hubIdyN4cuda3std3__44plusIdEEE10Policy1000EN6thrust24THRUST_300001_SM_1000_NS10device_ptrIdEEyS9_dNS7_10__identityEEEvT0_PT3_T1_NS0_13GridEvenShareISK_EET2_T4_E12temp_storage+128];
	add.f64 	%fd163, %fd161, %fd162;
	ld.shared.f64 	%fd164, [_ZZN3cub18CUB_300001_SM_10006detail6reduce18DeviceReduceKernelINS2_10policy_hubIdyN4cuda3std3__44plusIdEEE10Policy1000EN6thrust24THRUST_300001_SM_1000_NS10device_ptrIdEEyS9_dNS7_10__identityEEEvT0_PT3_T1_NS0_13GridEvenShareISK_EET2_T4_E12temp_storage+136];
	add.f64 	%fd343, %fd163, %fd164;
$L__BB6_46:
	mov.u32 	%r263, %tid.x;
	setp.ne.s32 	%p64, %r263, 0;
	@%p64 bra 	$L__BB6_48;
	ld.param.u64 	%rd100, [_ZN3cub18CUB_300001_SM_10006detail6reduce18DeviceReduceKernelINS2_10policy_hubIdyN4cuda3std3__44plusIdEEE10Policy1000EN6thrust24THRUST_300001_SM_1000_NS10device_ptrIdEEyS9_dNS7_10__identityEEEvT0_PT3_T1_NS0_13GridEvenShareISK_EET2_T4__param_1];
	cvta.to.global.u64 	%rd97, %rd100;
	mul.wide.u32 	%rd98, %r2, 8;
	add.s64 	%rd99, %rd97, %rd98;
	st.global.f64 	[%rd99], %fd343;
$L__BB6_48:
	ret;

}
	// .globl	_ZN3cub18CUB_300001_SM_10006detail6reduce28DeviceReduceSingleTileKernelINS2_10policy_hubIdyN4cuda3std3__44plusIdEEE10Policy1000EPdSC_iS9_ddNS7_10__identityEEEvT0_T1_T2_T3_T4_T6_
.visible .entry _ZN3cub18CUB_300001_SM_10006detail6reduce28DeviceReduceSingleTileKernelINS2_10policy_hubIdyN4cuda3std3__44plusIdEEE10Policy1000EPdSC_iS9_ddNS7_10__identityEEEvT0_T1_T2_T3_T4_T6_(
	.param .u64 .ptr .align 1 _ZN3cub18CUB_300001_SM_10006detail6reduce28DeviceReduceSingleTileKernelINS2_10policy_hubIdyN4cuda3std3__44plusIdEEE10Policy1000EPdSC_iS9_ddNS7_10__identityEEEvT0_T1_T2_T3_T4_T6__param_0,
	.param .u64 .ptr .align 1 _ZN3cub18CUB_300001_SM_10006detail6reduce28DeviceReduceSingleTileKernelINS2_10policy_hubIdyN4cuda3std3__44plusIdEEE10Policy1000EPdSC_iS9_ddNS7_10__identityEEEvT0_T1_T2_T3_T4_T6__param_1,
	.param .u32 _ZN3cub18CUB_300001_SM_10006detail6reduce28DeviceReduceSingleTileKernelINS2_10policy_hubIdyN4cuda3std3__44plusIdEEE10Policy1000EPdSC_iS9_ddNS7_10__identityEEEvT0_T1_T2_T3_T4_T6__param_2,
	.param .align 1 .b8 _ZN3cub18CUB_300001_SM_10006detail6reduce28DeviceReduceSingleTileKernelINS2_10policy_hubIdyN4cuda3std3__44plusIdEEE10Policy1000EPdSC_iS9_ddNS7_10__identityEEEvT0_T1_T2_T3_T4_T6__param_3[1],
	.param .f64 _ZN3cub18CUB_300001_SM_10006detail6reduce28DeviceReduceSingleTileKernelINS2_10policy_hubIdyN4cuda3std3__44plusIdEEE10Policy1000EPdSC_iS9_ddNS7_10__identityEEEvT0_T1_T2_T3_T4_T6__param_4,
	.param .align 1 .b8 _ZN3cub18CUB_300001_SM_10006detail6reduce28DeviceReduceSingleTileKernelINS2_10policy_hubIdyN4cuda3std3__44plusIdEEE10Policy1000EPdSC_iS9_ddNS7_10__identityEEEvT0_T1_T2_T3_T4_T6__param_5[1]
)
.maxntid 512
.minnctapersm 1
{
	.reg .pred 	%p<58>;
	.reg .b32 	%r<238>;
	.reg .b64 	%rd<104>;
	.reg .b64 	%fd<232>;
	// demoted variable
	.shared .align 8 .b8 _ZZN3cub18CUB_300001_SM_10006detail6reduce28DeviceReduceSingleTileKernelINS2_10policy_hubIdyN4cuda3std3__44plusIdEEE10Policy1000EPdSC_iS9_ddNS7_10__identityEEEvT0_T1_T2_T3_T4_T6_E12temp_storage[152];
	ld.param.u64 	%rd8, [_ZN3cub18CUB_300001_SM_10006detail6reduce28DeviceReduceSingleTileKernelINS2_10policy_hubIdyN4cuda3std3__44plusIdEEE10Policy1000EPdSC_iS9_ddNS7_10__identityEEEvT0_T1_T2_T3_T4_T6__param_0];
	ld.param.u64 	%rd9, [_ZN3cub18CUB_300001_SM_10006detail6reduce28DeviceReduceSingleTileKernelINS2_10policy_hubIdyN4cuda3std3__44plusIdEEE10Policy1000EPdSC_iS9_ddNS7_10__identityEEEvT0_T1_T2_T3_T4_T6__param_1];
	ld.param.u32 	%r34, [_ZN3cub18CUB_300001_SM_10006detail6reduce28DeviceReduceSingleTileKernelINS2_10policy_hubIdyN4cuda3std3__44plusIdEEE10Policy1000EPdSC_iS9_ddNS7_10__identityEEEvT0_T1_T2_T3_T4_T6__param_2];
	ld.param.f64 	%fd30, [_ZN3cub18CUB_300001_SM_10006detail6reduce28DeviceReduceSingleTileKernelINS2_10policy_hubIdyN4cuda3std3__44plusIdEEE10Policy1000EPdSC_iS9_ddNS7_10__identityEEEvT0_T1_T2_T3_T4_T6__param_4];
	cvta.to.global.u64 	%rd1, %rd9;
	setp.ne.s32 	%p1, %r34, 0;
	@%p1 bra 	$L__BB7_3;
	mov.u32 	%r224, %tid.x;
	setp.ne.s32 	%p57, %r224, 0;
	@%p57 bra 	$L__BB7_39;
	st.global.f64 	[%rd1], %fd30;
	bra.uni 	$L__BB7_39;
$L__BB7_3:
	setp.gt.s32 	%p2, %r34, 3583;
	@%p2 bra 	$L__BB7_21;
	mov.u32 	%r1, %tid.x;
	setp.ge.s32 	%p19, %r1, %r34;
	mov.f64 	%fd223, 0d0000000000000000;
	mov.u32 	%r228, %r1;
	@%p19 bra 	$L__BB7_6;
	mul.wide.u32 	%rd69, %r1, 8;
	add.s64 	%rd68, %rd8, %rd69;
	// begin inline asm
	ld.global.nc.u64 %rd67, [%rd68];
	// end inline asm
	mov.b64 	%fd223, %rd67;
	add.s32 	%r228, %r1, 512;
$L__BB7_6:
	setp.ge.s32 	%p20, %r228, %r34;
	@%p20 bra 	$L__BB7_12;
	not.b32 	%r100, %r228;
	add.s32 	%r4, %r34, %r100;
	and.b32  	%r101, %r4, 1536;
	setp.eq.s32 	%p21, %r101, 1536;
	@%p21 bra 	$L__BB7_10;
	mul.wide.u32 	%rd70, %r228, 8;
	add.s64 	%rd102, %rd8, %rd70;
	shr.u32 	%r102, %r4, 9;
	add.s32 	%r103, %r102, 1;
	and.b32  	%r104, %r103, 3;
	neg.s32 	%r226, %r104;
$L__BB7_9:
	.pragma "nounroll";
	// begin inline asm
	ld.global.nc.u64 %rd71, [%rd102];
	// end inline asm
	mov.b64 	%fd109, %rd71;
	add.f64 	%fd223, %fd223, %fd109;
	add.s32 	%r228, %r228, 512;
	add.s64 	%rd102, %rd102, 4096;
	add.s32 	%r226, %r226, 1;
	setp.ne.s32 	%p22, %r226, 0;
	@%p22 bra 	$L__BB7_9;
$L__BB7_10:
	setp.lt.u32 	%p23, %r4, 1536;
	@%p23 bra 	$L__BB7_12;
$L__BB7_11:
	mul.wide.s32 	%rd81, %r228, 8;
	add.s64 	%rd74, %rd8, %rd81;
	// begin inline asm
	ld.global.nc.u64 %rd73, [%rd74];
	// end inline asm
	mov.b64 	%fd110, %rd73;
	add.f64 	%fd111, %fd223, %fd110;
	add.s64 	%rd76, %rd74, 4096;
	// begin inline asm
	ld.global.nc.u64 %rd75, [%rd76];
	// end inline asm
	mov.b64 	%fd112, %rd75;
	add.f64 	%fd113, %fd111, %fd112;
	add.s64 	%rd78, %rd74, 8192;
	// begin inline asm
	ld.global.nc.u64 %rd77, [%rd78];
	// end inline asm
	mov.b64 	%fd114, %rd77;
	add.f64 	%fd115, %fd113, %fd114;
	add.s64 	%rd80, %rd74, 12288;
	// begin inline asm
	ld.global.nc.u64 %rd79, [%rd80];
	// end inline asm
	mov.b64 	%fd116, %rd79;
	add.f64 	%fd223, %fd115, %fd116;
	add.s32 	%r228, %r228, 2048;
	setp.lt.s32 	%p24, %r228, %r34;
	@%p24 bra 	$L__BB7_11;
$L__BB7_12:
	setp.lt.s32 	%p25, %r34, 512;
	@%p25 bra 	$L__BB7_17;
	// begin inline asm
	mov.u32 %r168, %laneid;
	// end inline asm
	mov.b64 	%rd92, %fd223;
	mov.b64 	{%r170, %r175}, %rd92;
	mov.b32 	%r176, 1;
	mov.b32 	%r217, 31;
	mov.b32 	%r218, -1;
	// begin inline asm
	shfl.sync.down.b32 %r169, %r170, %r176, %r217, %r218;
	// end inline asm
	// begin inline asm
	shfl.sync.down.b32 %r174, %r175, %r176, %r217, %r218;
	// end inline asm
	mov.b64 	%rd93, {%r169, %r174};
	mov.b64 	%fd175, %rd93;
	setp.gt.s32 	%p49, %r168, 30;
	add.f64 	%fd176, %fd223, %fd175;
	selp.f64 	%fd177, %fd223, %fd176, %p49;
	mov.b64 	%rd94, %fd177;
	mov.b64 	{%r180, %r185}, %rd94;
	mov.b32 	%r186, 2;
	// begin inline asm
	shfl.sync.down.b32 %r179, %r180, %r186, %r217, %r218;
	// end inline asm
	// begin inline asm
	shfl.sync.down.b32 %r184, %r185, %r186, %r217, %r218;
	// end inline asm
	mov.b64 	%rd95, {%r179, %r184};
	mov.b64 	%fd178, %rd95;
	setp.gt.s32 	%p50, %r168, 29;
	add.f64 	%fd179, %fd177, %fd178;
	selp.f64 	%fd180, %fd177, %fd179, %p50;
	mov.b64 	%rd96, %fd180;
	mov.b64 	{%r190, %r195}, %rd96;
	mov.b32 	%r196, 4;
	// begin inline asm
	shfl.sync.down.b32 %r189, %r190, %r196, %r217, %r218;
	// end inline asm
	// begin inline asm
	shfl.sync.down.b32 %r194, %r195, %r196, %r217, %r218;
	// end inline asm
	mov.b64 	%rd97, {%r189, %r194};
	mov.b64 	%fd181, %rd97;
	setp.gt.s32 	%p51, %r168, 27;
	add.f64 	%fd182, %fd180, %fd181;
	selp.f64 	%fd183, %fd180, %fd182, %p51;
	mov.b64 	%rd98, %fd183;
	mov.b64 	{%r200, %r205}, %rd98;
	mov.b32 	%r206, 8;
	// begin inline asm
	shfl.sync.down.b32 %r199, %r200, %r206, %r217, %r218;
	// end inline asm
	// begin inline asm
	shfl.sync.down.b32 %r204, %r205, %r206, %r217, %r218;
	// end inline asm
	mov.b64 	%rd99, {%r199, %r204};
	mov.b64 	%fd184, %rd99;
	setp.gt.s32 	%p52, %r168, 23;
	add.f64 	%fd185, %fd183, %fd184;
	selp.f64 	%fd186, %fd183, %fd185, %p52;
	mov.b64 	%rd100, %fd186;
	mov.b64 	{%r210, %r215}, %rd100;
	mov.b32 	%r216, 16;
	// begin inline asm
	shfl.sync.down.b32 %r209, %r210, %r216, %r217, %r218;
	// end inline asm
	// begin inline asm
	shfl.sync.down.b32 %r214, %r215, %r216, %r217, %r218;
	// end inline asm
	mov.b64 	%rd101, {%r209, %r214};
	mov.b64 	%fd187, %rd101;
	setp.gt.s32 	%p53, %r168, 15;
	add.f64 	%fd10, %fd186, %fd187;
	selp.f64 	%fd231, %fd186, %fd10, %p53;
	setp.ne.s32 	%p54, %r168, 0;
	@%p54 bra 	$L__BB7_15;
	shr.u32 	%r219, %r1, 2;
	and.b32  	%r220, %r219, 248;
	mov.u32 	%r221, _ZZN3cub18CUB_300001_SM_10006detail6reduce28DeviceReduceSingleTileKernelINS2_10policy_hubIdyN4cuda3std3__44plusIdEEE10Policy1000EPdSC_iS9_ddNS7_10__identityEEEvT0_T1_T2_T3_T4_T6_E12temp_storage;
	add.s32 	%r222, %r221, %r220;
	st.shared.f64 	[%r222+16], %fd10;
$L__BB7_15:
	bar.sync 	0;
	setp.ne.s32 	%p55, %r1, 0;
	@%p55 bra 	$L__BB7_37;
	ld.shared.f64 	%fd188, [_ZZN3cub18CUB_300001_SM_10006detail6reduce28DeviceReduceSingleTileKernelINS2_10policy_hubIdyN4cuda3std3__44plusIdEEE10Policy1000EPdSC_iS9_ddNS7_10__identityEEEvT0_T1_T2_T3_T4_T6_E12temp_storage+24];
	add.f64 	%fd189, %fd231, %fd188;
	ld.shared.f64 	%fd190, [_ZZN3cub18CUB_300001_SM_10006detail6reduce28DeviceReduceSingleTileKernelINS2_10policy_hubIdyN4cuda3std3__44plusIdEEE10Policy1000EPdSC_iS9_ddNS7_10__identityEEEvT0_T1_T2_T3_T4_T6_E12temp_storage+32];
	add.f64 	%fd191, %fd189, %fd190;
	ld.shared.f64 	%fd192, [_ZZN3cub18CUB_300001_SM_10006detail6reduce28DeviceReduceSingleTileKernelINS2_10policy_hubIdyN4cuda3std3__44plusIdEEE10Policy1000EPdSC_iS9_ddNS7_10__identityEEEvT0_T1_T2_T3_T4_T6_E12temp_storage+40];
	add.f64 	%fd193, %fd191, %fd192;
	ld.shared.f64 	%fd194, [_ZZN3cub18CUB_300001_SM_10006detail6reduce28DeviceReduceSingleTileKernelINS2_10policy_hubIdyN4cuda3std3__44plusIdEEE10Policy1000EPdSC_iS9_ddNS7_10__identityEEEvT0_T1_T2_T3_T4_T6_E12temp_storage+48];
	add.f64 	%fd195, %fd193, %fd194;
	ld.shared.f64 	%fd196, [_ZZN3cub18CUB_300001_SM_10006detail6reduce28DeviceReduceSingleTileKernelINS2_10policy_hubIdyN4cuda3std3__44plusIdEEE10Policy1000EPdSC_iS9_ddNS7_10__identityEEEvT0_T1_T2_T3_T4_T6_E12temp_storage+56];
	add.f64 	%fd197, %fd195, %fd196;
	ld.shared.f64 	%fd198, [_ZZN3cub18CUB_300001_SM_10006detail6reduce28DeviceReduceSingleTileKernelINS2_10policy_hubIdyN4cuda3std3__44plusIdEEE10Policy1000EPdSC_iS9_ddNS7_10__identityEEEvT0_T1_T2_T3_T4_T6_E12temp_storage+64];
	add.f64 	%fd199, %fd197, %fd198;
	ld.shared.f64 	%fd200, [_ZZN3cub18CUB_300001_SM_10006detail6reduce28DeviceReduceSingleTileKernelINS2_10policy_hubIdyN4cuda3std3__44plusIdEEE10Policy1000EPdSC_iS9_ddNS7_10__identityEEEvT0_T1_T2_T3_T4_T6_E12temp_storage+72];
	add.f64 	%fd201, %fd199, %fd200;
	ld.shared.f64 	%fd202, [_ZZN3cub18CUB_300001_SM_10006detail6reduce28DeviceReduceSingleTileKernelINS2_10policy_hubIdyN4cuda3std3__44plusIdEEE10Policy1000EPdSC_iS9_ddNS7_10__identityEEEvT0_T1_T2_T3_T4_T6_E12temp_storage+80];
	add.f64 	%fd203, %fd201, %fd202;
	ld.shared.f64 	%fd204, [_ZZN3cub18CUB_300001_SM_10006detail6reduce28DeviceReduceSingleTileKernelINS2_10policy_hubIdyN4cuda3std3__44plusIdEEE10Policy1000EPdSC_iS9_ddNS7_10__identityEEEvT0_T1_T2_T3_T4_T6_E12temp_storage+88];
	add.f64 	%fd205, %fd203, %fd204;
	ld.shared.f64 	%fd206, [_ZZN3cub18CUB_300001_SM_10006detail6reduce28DeviceReduceSingleTileKernelINS2_10policy_hubIdyN4cuda3std3__44plusIdEEE10Policy1000EPdSC_iS9_ddNS7_10__identityEEEvT0_T1_T2_T3_T4_T6_E12temp_storage+96];
	add.f64 	%fd207, %fd205, %fd206;
	ld.shared.f64 	%fd208, [_ZZN3cub18CUB_300001_SM_10006detail6reduce28DeviceReduceSingleTileKernelINS2_10policy_hubIdyN4cuda3std3__44plusIdEEE10Policy1000EPdSC_iS9_ddNS7_10__identityEEEvT0_T1_T2_T3_T4_T6_E12temp_storage+104];
	add.f64 	%fd209, %fd207, %fd208;
	ld.shared.f64 	%fd210, [_ZZN3cub18CUB_300001_SM_10006detail6reduce28DeviceReduceSingleTileKernelINS2_10policy_hubIdyN4cuda3std3__44plusIdEEE10Policy1000EPdSC_iS9_ddNS7_10__identityEEEvT0_T1_T2_T3_T4_T6_E12temp_storage+112];
	add.f64 	%fd211, %fd209, %fd210;
	ld.shared.f64 	%fd212, [_ZZN3cub18CUB_300001_SM_10006detail6reduce28DeviceReduceSingleTileKernelINS2_10policy_hubIdyN4cuda3std3__44plusIdEEE10Policy1000EPdSC_iS9_ddNS7_10__identityEEEvT0_T1_T2_T3_T4_T6_E12temp_storage+120];
	add.f64 	%fd213, %fd211, %fd212;
	ld.shared.f64 	%fd214, [_ZZN3cub18CUB_300001_SM_10006detail6reduce28DeviceReduceSingleTileKernelINS2_10policy_hubIdyN4cuda3std3__44plusIdEEE10Policy1000EPdSC_iS9_ddNS7_10__identityEEEvT0_T1_T2_T3_T4_T6_E12temp_storage+128];
	add.f64 	%fd215, %fd213, %fd214;
	ld.shared.f64 	%fd216, [_ZZN3cub18CUB_300001_SM_10006detail6reduce28DeviceReduceSingleTileKernelINS2_10policy_hubIdyN4cuda3std3__44plusIdEEE10Policy1000EPdSC_iS9_ddNS7_10__identityEEEvT0_T1_T2_T3_T4_T6_E12temp_storage+136];
	add.f64 	%fd231, %fd215, %fd216;
	bra.uni 	$L__BB7_37;
$L__BB7_17:
	// begin inline asm
	mov.u32 %r105, %laneid;
	// end inline asm
	and.b32  	%r156, %r1, 992;
	add.s32 	%r157, %r156, 32;
	setp.gt.s32 	%p26, %r157, %r34;
	not.b32 	%r158, %r156;
	add.s32 	%r159, %r34, %r158;
	selp.b32 	%r154, %r159, 31, %p26;
	mov.b64 	%rd82, %fd223;
	mov.b64 	{%r107, %r112}, %rd82;
	mov.b32 	%r113, 1;
	mov.b32 	%r155, -1;
	// begin inline asm
	shfl.sync.down.b32 %r106, %r107, %r113, %r154, %r155;
	// end inline asm
	// begin inline asm
	shfl.sync.down.b32 %r111, %r112, %r113, %r154, %r155;
	// end inline asm
	mov.b64 	%rd83, {%r106, %r111};
	mov.b64 	%fd117, %rd83;
	setp.lt.s32 	%p27, %r105, %r154;
	add.f64 	%fd118, %fd223, %fd117;
	selp.f64 	%fd119, %fd118, %fd223, %p27;
	mov.b64 	%rd84, %fd119;
	mov.b64 	{%r117, %r122}, %rd84;
	mov.b32 	%r123, 2;
	// begin inline asm
	shfl.sync.down.b32 %r116, %r117, %r123, %r154, %r155;
	// end inline asm
	// begin inline asm
	shfl.sync.down.b32 %r121, %r122, %r123, %r154, %r155;
	// end inline asm
	mov.b64 	%rd85, {%r116, %r121};
	mov.b64 	%fd120, %rd85;
	add.s32 	%r160, %r105, 2;
	setp.gt.s32 	%p28, %r160, %r154;
	add.f64 	%fd121, %fd119, %fd120;
	selp.f64 	%fd122, %fd119, %fd121, %p28;
	mov.b64 	%rd86, %fd122;
	mov.b64 	{%r127, %r132}, %rd86;
	mov.b32 	%r133, 4;
	// begin inline asm
	shfl.sync.down.b32 %r126, %r127, %r133, %r154, %r155;
	// end inline asm
	// begin inline asm
	shfl.sync.down.b32 %r131, %r132, %r133, %r154, %r155;
	// end inline asm
	mov.b64 	%rd87, {%r126, %r131};
	mov.b64 	%fd123, %rd87;
	add.s32 	%r161, %r105, 4;
	setp.gt.s32 	%p29, %r161, %r154;
	add.f64 	%fd124, %fd122, %fd123;
	selp.f64 	%fd125, %fd122, %fd124, %p29;
	mov.b64 	%rd88, %fd125;
	mov.b64 	{%r137, %r142}, %rd88;
	mov.b32 	%r143, 8;
	// begin inline asm
	shfl.sync.down.b32 %r136, %r137, %r143, %r154, %r155;
	// end inline asm
	// begin inline asm
	shfl.sync.down.b32 %r141, %r142, %r143, %r154, %r155;
	// end inline asm
	mov.b64 	%rd89, {%r136, %r141};
	mov.b64 	%fd126, %rd89;
	add.s32 	%r162, %r105, 8;
	setp.gt.s32 	%p30, %r162, %r154;
	add.f64 	%fd127, %fd125, %fd126;
	selp.f64 	%fd128, %fd125, %fd127, %p30;
	mov.b64 	%rd90, %fd128;
	mov.b64 	{%r147, %r152}, %rd90;
	mov.b32 	%r153, 16;
	// begin inline asm
	shfl.sync.down.b32 %r146, %r147, %r153, %r154, %r155;
	// end inline asm
	// begin inline asm
	shfl.sync.down.b32 %r151, %r152, %r153, %r154, %r155;
	// end inline asm
	mov.b64 	%rd91, {%r146, %r151};
	mov.b64 	%fd129, %rd91;
	add.s32 	%r163, %r105, 16;
	setp.gt.s32 	%p31, %r163, %r154;
	add.f64 	%fd130, %fd128, %fd129;
	selp.f64 	%fd231, %fd128, %fd130, %p31;
	setp.ne.s32 	%p32, %r105, 0;
	@%p32 bra 	$L__BB7_19;
	shr.u32 	%r164, %r1, 2;
	and.b32  	%r165, %r164, 248;
	mov.u32 	%r166, _ZZN3cub18CUB_300001_SM_10006detail6reduce28DeviceReduceSingleTileKernelINS2_10policy_hubIdyN4cuda3std3__44plusIdEEE10Policy1000EPdSC_iS9_ddNS7_10__identityEEEvT0_T1_T2_T3_T4_T6_E12temp_storage;
	add.s32 	%r167, %r166, %r165;
	st.shared.f64 	[%r167+16], %fd231;
$L__BB7_19:
	bar.sync 	0;
	setp.ne.s32 	%p33, %r1, 0;
	@%p33 bra 	$L__BB7_37;
	setp.gt.s32 	%p34, %r34, 32;
	ld.shared.f64 	%fd131, [_ZZN3cub18CUB_300001_SM_10006detail6reduce28DeviceReduceSingleTileKernelINS2_10policy_hubIdyN4cuda3std3__44plusIdEEE10Policy1000EPdSC_iS9_ddNS7_10__identityEEEvT0_T1_T2_T3_T4_T6_E12temp_storage+24];
	add.f64 	%fd132, %fd231, %fd131;
	selp.f64 	%fd133, %fd132, %fd231, %p34;
	setp.gt.s32 	%p35, %r34, 64;
	ld.shared.f64 	%fd134, [_ZZN3cub18CUB_300001_SM_10006detail6reduce28DeviceReduceSingleTileKernelINS2_10policy_hubIdyN4cuda3std3__44plusIdEEE10Policy1000EPdSC_iS9_ddNS7_10__identityEEEvT0_T1_T2_T3_T4_T6_E12temp_storage+32];
	add.f64 	%fd135, %fd134, %fd133;
	selp.f64 	%fd136, %fd135, %fd133, %p35;
	setp.gt.s32 	%p36, %r34, 96;
	ld.shared.f64 	%fd137, [_ZZN3cub18CUB_300001_SM_10006detail6reduce28DeviceReduceSingleTileKernelINS2_10policy_hubIdyN4cuda3std3__44plusIdEEE10Policy1000EPdSC_iS9_ddNS7_10__identityEEEvT0_T1_T2_T3_T4_T6_E12temp_storage+40];
	add.f64 	%fd138, %fd137, %fd136;
	selp.f64 	%fd139, %fd138, %fd136, %p36;
	setp.gt.s32 	%p37, %r34, 128;
	ld.shared.f64 	%fd140, [_ZZN3cub18CUB_300001_SM_10006detail6reduce28DeviceReduceSingleTileKernelINS2_10policy_hubIdyN4cuda3std3__44plusIdEEE10Policy1000EPdSC_iS9_ddNS7_10__identityEEEvT0_T1_T2_T3_T4_T6_E12temp_storage+48];
	add.f64 	%fd141, %fd140, %fd139;
	selp.f64 	%fd142, %fd141, %fd139, %p37;
	setp.gt.s32 	%p38, %r34, 160;
	ld.shared.f64 	%fd143, [_ZZN3cub18CUB_300001_SM_10006detail6reduce28DeviceReduceSingleTileKernelINS2_10policy_hubIdyN4cuda3std3__44plusIdEEE10Policy1000EPdSC_iS9_ddNS7_10__identityEEEvT0_T1_T2_T3_T4_T6_E12temp_storage+56];
	add.f64 	%fd144, %fd143, %fd142;
	selp.f64 	%fd145, %fd144, %fd142, %p38;
	setp.gt.s32 	%p39, %r34, 192;
	ld.shared.f64 	%fd146, [_ZZN3cub18CUB_300001_SM_10006detail6reduce28DeviceReduceSingleTileKernelINS2_10policy_hubIdyN4cuda3std3__44plusIdEEE10Policy1000EPdSC_iS9_ddNS7_10__identityEEEvT0_T1_T2_T3_T4_T6_E12temp_storage+64];
	add.f64 	%fd147, %fd146, %fd145;
	selp.f64 	%fd148, %fd147, %fd145, %p39;
	setp.gt.s32 	%p40, %r34, 224;
	ld.shared.f64 	%fd149, [_ZZN3cub18CUB_300001_SM_10006detail6reduce28DeviceReduceSingleTileKernelINS2_10policy_hubIdyN4cuda3std3__44plusIdEEE10Policy1000EPdSC_iS9_ddNS7_10__identityEEEvT0_T1_T2_T3_T4_T6_E12temp_storage+72];
	add.f64 	%fd150, %fd149, %fd148;
	selp.f64 	%fd151, %fd150, %fd148, %p40;
	setp.gt.s32 	%p41, %r34, 256;
	ld.shared.f64 	%fd152, [_ZZN3cub18CUB_300001_SM_10006detail6reduce28DeviceReduceSingleTileKernelINS2_10policy_hubIdyN4cuda3std3__44plusIdEEE10Policy1000EPdSC_iS9_ddNS7_10__identityEEEvT0_T1_T2_T3_T4_T6_E12temp_storage+80];
	add.f64 	%fd153, %fd152, %fd151;
	selp.f64 	%fd154, %fd153, %fd151, %p41;
	setp.gt.s32 	%p42, %r34, 288;
	ld.shared.f64 	%fd155, [_ZZN3cub18CUB_300001_SM_10006detail6reduce28DeviceReduceSingleTileKernelINS2_10policy_hubIdyN4cuda3std3__44plusIdEEE10Policy1000EPdSC_iS9_ddNS7_10__identityEEEvT0_T1_T2_T3_T4_T6_E12temp_storage+88];
	add.f64 	%fd156, %fd155, %fd154;
	selp.f64 	%fd157, %fd156, %fd154, %p42;
	setp.gt.s32 	%p43, %r34, 320;
	ld.shared.f64 	%fd158, [_ZZN3cub18CUB_300001_SM_10006detail6reduce28DeviceReduceSingleTileKernelINS2_10policy_hubIdyN4cuda3std3__44plusIdEEE10Policy1000EPdSC_iS9_ddNS7_10__identityEEEvT0_T1_T2_T3_T4_T6_E12temp_storage+96];
	add.f64 	%fd159, %fd158, %fd157;
	selp.f64 	%fd160, %fd159, %fd157, %p43;
	setp.gt.s32 	%p44, %r34, 352;
	ld.shared.f64 	%fd161, [_ZZN3cub18CUB_300001_SM_10006detail6reduce28DeviceReduceSingleTileKernelINS2_10policy_hubIdyN4cuda3std3__44plusIdEEE10Policy1000EPdSC_iS9_ddNS7_10__identityEEEvT0_T1_T2_T3_T4_T6_E12temp_storage+104];
	add.f64 	%fd162, %fd161, %fd160;
	selp.f64 	%fd163, %fd162, %fd160, %p44;
	setp.gt.s32 	%p45, %r34, 384;
	ld.shared.f64 	%fd164, [_ZZN3cub18CUB_300001_SM_10006detail6reduce28DeviceReduceSingleTileKernelINS2_10policy_hubIdyN4cuda3std3__44plusIdEEE10Policy1000EPdSC_iS9_ddNS7_10__identityEEEvT0_T1_T2_T3_T4_T6_E12temp_storage+112];
	add.f64 	%fd165, %fd164, %fd163;
	selp.f64 	%fd166, %fd165, %fd163, %p45;
	setp.gt.s32 	%p46, %r34, 416;
	ld.shared.f64 	%fd167, [_ZZN3cub18CUB_300001_SM_10006detail6reduce28DeviceReduceSingleTileKernelINS2_10policy_hubIdyN4cuda3std3__44plusIdEEE10Policy1000EPdSC_iS9_ddNS7_10__identityEEEvT0_T1_T2_T3_T4_T6_E12temp_storage+120];
	add.f64 	%fd168, %fd167, %fd166;
	selp.f64 	%fd169, %fd168, %fd166, %p46;
	setp.gt.s32 	%p47, %r34, 448;
	ld.shared.f64 	%fd170, [_ZZN3cub18CUB_300001_SM_10006detail6reduce28DeviceReduceSingleTileKernelINS2_10policy_hubIdyN4cuda3std3__44plusIdEEE10Policy1000EPdSC_iS9_ddNS7_10__identityEEEvT0_T1_T2_T3_T4_T6_E12temp_storage+128];
	add.f64 	%fd171, %fd170, %fd169;
	selp.f64 	%fd172, %fd171, %fd169, %p47;
	setp.gt.s32 	%p48, %r34, 480;
	ld.shared.f64 	%fd173, [_ZZN3cub18CUB_300001_SM_10006detail6reduce28DeviceReduceSingleTileKernelINS2_10policy_hubIdyN4cuda3std3__44plusIdEEE10Policy1000EPdSC_iS9_ddNS7_10__identityEEEvT0_T1_T2_T3_T4_T6_E12temp_storage+136];
	add.f64 	%fd174, %fd173, %fd172;
	selp.f64 	%fd231, %fd174, %fd172, %p48;
	bra.uni 	$L__BB7_37;
$L__BB7_21:
	mov.u32 	%r13, %tid.x;
	mul.wide.u32 	%rd24, %r13, 8;
	add.s64 	%rd11, %rd8, %rd24;
	// begin inline asm
	ld.global.nc.u64 %rd10, [%rd11];
	// end inline asm
	mov.b64 	%fd31, %rd10;
	add.s64 	%rd13, %rd11, 4096;
	// begin inline asm
	ld.global.nc.u64 %rd12, [%rd13];
	// end inline asm
	mov.b64 	%fd32, %rd12;
	add.s64 	%rd15, %rd11, 8192;
	// begin inline asm
	ld.global.nc.u64 %rd14, [%rd15];
	// end inline asm
	mov.b64 	%fd33, %rd14;
	add.s64 	%rd17, %rd11, 12288;
	// begin inline asm
	ld.global.nc.u64 %rd16, [%rd17];
	// end inline asm
	mov.b64 	%fd34, %rd16;
	add.s64 	%rd19, %rd11, 16384;
	// begin inline asm
	ld.global.nc.u64 %rd18, [%rd19];
	// end inline asm
	mov.b64 	%fd35, %rd18;
	add.s64 	%rd21, %rd11, 20480;
	// begin inline asm
	ld.global.nc.u64 %rd20, [%rd21];
	// end inline asm
	mov.b64 	%fd36, %rd20;
	add.s64 	%rd23, %rd11, 24576;
	// begin inline asm
	ld.global.nc.u64 %rd22, [%rd23];
	// end inline asm
	mov.b64 	%fd37, %rd22;
	add.f64 	%fd38, %fd31, %fd32;
	add.f64 	%fd39, %fd38, %fd33;
	add.f64 	%fd40, %fd39, %fd34;
	add.f64 	%fd41, %fd40, %fd35;
	add.f64 	%fd42, %fd41, %fd36;
	add.f64 	%fd230, %fd42, %fd37;
	setp.lt.u32 	%p3, %r34, 7168;
	mov.b32 	%r231, 3584;
	@%p3 bra 	$L__BB7_25;
	add.s32 	%r14, %r34, -3584;
	mov.b32 	%r231, 3584;
$L__BB7_23:
	add.s32 	%r37, %r231, %r13;
	mul.wide.u32 	%rd39, %r37, 8;
	add.s64 	%rd26, %rd8, %rd39;
	// begin inline asm
	ld.global.nc.u64 %rd25, [%rd26];
	// end inline asm
	mov.b64 	%fd43, %rd25;
	add.s64 	%rd28, %rd26, 4096;
	// begin inline asm
	ld.global.nc.u64 %rd27, [%rd28];
	// end inline asm
	mov.b64 	%fd44, %rd27;
	add.s64 	%rd30, %rd26, 8192;
	// begin inline asm
	ld.global.nc.u64 %rd29, [%rd30];
	// end inline asm
	mov.b64 	%fd45, %rd29;
	add.s64 	%rd32, %rd26, 12288;
	// begin inline asm
	ld.global.nc.u64 %rd31, [%rd32];
	// end inline asm
	mov.b64 	%fd46, %rd31;
	add.s64 	%rd34, %rd26, 16384;
	// begin inline asm
	ld.global.nc.u64 %rd33, [%rd34];
	// end inline asm
	mov.b64 	%fd47, %rd33;
	add.s64 	%rd36, %rd26, 20480;
	// begin inline asm
	ld.global.nc.u64 %rd35, [%rd36];
	// end inline asm
	mov.b64 	%fd48, %rd35;
	add.s64 	%rd38, %rd26, 24576;
	// begin inline asm
	ld.global.nc.u64 %rd37, [%rd38];
	// end inline asm
	mov.b64 	%fd49, %rd37;
	add.f64 	%fd50, %fd230, %fd43;
	add.f64 	%fd51, %fd50, %fd44;
	add.f64 	%fd52, %fd51, %fd45;
	add.f64 	%fd53, %fd52, %fd46;
	add.f64 	%fd54, %fd53, %fd47;
	add.f64 	%fd55, %fd54, %fd48;
	add.f64 	%fd230, %fd55, %fd49;
	sub.s32 	%r38, %r34, %r231;
	setp.lt.s32 	%p4, %r38, 3584;
	@%p4 bra 	$L__BB7_33;
	add.s32 	%r231, %r231, 3584;
	setp.le.s32 	%p5, %r231, %r14;
	@%p5 bra 	$L__BB7_23;
$L__BB7_25:
	setp.le.s32 	%p6, %r34, %r231;
	@%p6 bra 	$L__BB7_33;
	sub.s32 	%r18, %r34, %r231;
	setp.ge.s32 	%p7, %r13, %r18;
	@%p7 bra 	$L__BB7_33;
	not.b32 	%r39, %r13;
	add.s32 	%r40, %r34, %r39;
	sub.s32 	%r19, %r40, %r231;
	and.b32  	%r41, %r19, 1536;
	setp.eq.s32 	%p8, %r41, 1536;
	mov.u32 	%r235, %r13;
	@%p8 bra 	$L__BB7_30;
	add.s32 	%r233, %r13, %r231;
	shr.u32 	%r42, %r19, 9;
	add.s32 	%r43, %r42, 1;
	and.b32  	%r44, %r43, 3;
	neg.s32 	%r232, %r44;
	mov.u32 	%r235, %r13;
$L__BB7_29:
	.pragma "nounroll";
	mul.wide.u32 	%rd42, %r233, 8;
	add.s64 	%rd41, %rd8, %rd42;
	// begin inline asm
	ld.global.nc.u64 %rd40, [%rd41];
	// end inline asm
	mov.b64 	%fd57, %rd40;
	add.f64 	%fd230, %fd230, %fd57;
	add.s32 	%r235, %r235, 512;
	add.s32 	%r233, %r233, 512;
	add.s32 	%r232, %r232, 1;
	setp.ne.s32 	%p9, %r232, 0;
	@%p9 bra 	$L__BB7_29;
$L__BB7_30:
	setp.lt.u32 	%p10, %r19, 1536;
	@%p10 bra 	$L__BB7_33;
	cvt.u64.u32 	%rd43, %r235;
	cvt.u64.u32 	%rd44, %r231;
	add.s64 	%rd45, %rd43, %rd44;
	shl.b64 	%rd46, %rd45, 3;
	add.s64 	%rd47, %rd46, %rd8;
	add.s64 	%rd103, %rd47, 8192;
	add.s32 	%r236, %r235, %r231;
$L__BB7_32:
	mul.wide.u32 	%rd56, %r236, 8;
	add.s64 	%rd49, %rd8, %rd56;
	// begin inline asm
	ld.global.nc.u64 %rd48, [%rd49];
	// end inline asm
	mov.b64 	%fd58, %rd48;
	add.f64 	%fd59, %fd230, %fd58;
	add.s64 	%rd51, %rd103, -4096;
	// begin inline asm
	ld.global.nc.u64 %rd50, [%rd51];
	// end inline asm
	mov.b64 	%fd60, %rd50;
	add.f64 	%fd61, %fd59, %fd60;
	// begin inline asm
	ld.global.nc.u64 %rd52, [%rd103];
	// end inline asm
	mov.b64 	%fd62, %rd52;
	add.f64 	%fd63, %fd61, %fd62;
	add.s64 	%rd55, %rd103, 4096;
	// begin inline asm
	ld.global.nc.u64 %rd54, [%rd55];
	// end inline asm
	mov.b64 	%fd64, %rd54;
	add.f64 	%fd230, %fd63, %fd64;
	add.s32 	%r235, %r235, 2048;
	add.s64 	%rd103, %rd103, 16384;
	add.s32 	%r236, %r236, 2048;
	setp.lt.s32 	%p11, %r235, %r18;
	@%p11 bra 	$L__BB7_32;
$L__BB7_33:
	// begin inline asm
	mov.u32 %r45, %laneid;
	// end inline asm
	mov.b64 	%rd57, %fd230;
	mov.b64 	{%r47, %r52}, %rd57;
	mov.b32 	%r53, 1;
	mov.b32 	%r94, 31;
	mov.b32 	%r95, -1;
	// begin inline asm
	shfl.sync.down.b32 %r46, %r47, %r53, %r94, %r95;
	// end inline asm
	// begin inline asm
	shfl.sync.down.b32 %r51, %r52, %r53, %r94, %r95;
	// end inline asm
	mov.b64 	%rd58, {%r46, %r51};
	mov.b64 	%fd65, %rd58;
	setp.gt.s32 	%p12, %r45, 30;
	add.f64 	%fd66, %fd230, %fd65;
	selp.f64 	%fd67, %fd230, %fd66, %p12;
	mov.b64 	%rd59, %fd67;
	mov.b64 	{%r57, %r62}, %rd59;
	mov.b32 	%r63, 2;
	// begin inline asm
	shfl.sync.down.b32 %r56, %r57, %r63, %r94, %r95;
	// end inline asm
	// begin inline asm
	shfl.sync.down.b32 %r61, %r62, %r63, %r94, %r95;
	// end inline asm
	mov.b64 	%rd60, {%r56, %r61};
	mov.b64 	%fd68, %rd60;
	setp.gt.s32 	%p13, %r45, 29;
	add.f64 	%fd69, %fd67, %fd68;
	selp.f64 	%fd70, %fd67, %fd69, %p13;
	mov.b64 	%rd61, %fd70;
	mov.b64 	{%r67, %r72}, %rd61;
	mov.b32 	%r73, 4;
	// begin inline asm
	shfl.sync.down.b32 %r66, %r67, %r73, %r94, %r95;
	// end inline asm
	// begin inline asm
	shfl.sync.down.b32 %r71, %r72, %r73, %r94, %r95;
	// end inline asm
	mov.b64 	%rd62, {%r66, %r71};
	mov.b64 	%fd71, %rd62;
	setp.gt.s32 	%p14, %r45, 27;
	add.f64 	%fd72, %fd70, %fd71;
	selp.f64 	%fd73, %fd70, %fd72, %p14;
	mov.b64 	%rd63, %fd73;
	mov.b64 	{%r77, %r82}, %rd63;
	mov.b32 	%r83, 8;
	// begin inline asm
	shfl.sync.down.b32 %r76, %r77, %r83, %r94, %r95;
	// end inline asm
	// begin inline asm
	shfl.sync.down.b32 %r81, %r82, %r83, %r94, %r95;
	// end inline asm
	mov.b64 	%rd64, {%r76, %r81};
	mov.b64 	%fd74, %rd64;
	setp.gt.s32 	%p15, %r45, 23;
	add.f64 	%fd75, %fd73, %fd74;
	selp.f64 	%fd76, %fd73, %fd75, %p15;
	mov.b64 	%rd65, %fd76;
	mov.b64 	{%r87, %r92}, %rd65;
	mov.b32 	%r93, 16;
	// begin inline asm
	shfl.sync.down.b32 %r86, %r87, %r93, %r94, %r95;
	// end inline asm
	// begin inline asm
	shfl.sync.down.b32 %r91, %r92, %r93, %r94, %r95;
	// end inline asm
	mov.b64 	%rd66, {%r86, %r91};
	mov.b64 	%fd77, %rd66;
	setp.gt.s32 	%p16, %r45, 15;
	add.f64 	%fd26, %fd76, %fd77;
	selp.f64 	%fd231, %fd76, %fd26, %p16;
	setp.ne.s32 	%p17, %r45, 0;
	@%p17 bra 	$L__BB7_35;
	shr.u32 	%r96, %r13, 2;
	and.b32  	%r97, %r96, 248;
	mov.u32 	%r98, _ZZN3cub18CUB_300001_SM_10006detail6reduce28DeviceReduceSingleTileKernelINS2_10policy_hubIdyN4cuda3std3__44plusIdEEE10Policy1000EPdSC_iS9_ddNS7_10__identityEEEvT0_T1_T2_T3_T4_T6_E12temp_storage;
	add.s32 	%r99, %r98, %r97;
	st.shared.f64 	[%r99+16], %fd26;
$L__BB7_35:
	bar.sync 	0;
	setp.ne.s32 	%p18, %r13, 0;
	@%p18 bra 	$L__BB7_37;
	ld.shared.f64 	%fd78, [_ZZN3cub18CUB_300001_SM_10006detail6reduce28DeviceReduceSingleTileKernelINS2_10policy_hubIdyN4cuda3std3__44plusIdEEE10Policy1000EPdSC_iS9_ddNS7_10__identityEEEvT0_T1_T2_T3_T4_T6_E12temp_storage+24];
	add.f64 	%fd79, %fd231, %fd78;
	ld.shared.f64 	%fd80, [_ZZN3cub18CUB_300001_SM_10006detail6reduce28DeviceReduceSingleTileKernelINS2_10policy_hubIdyN4cuda3std3__44plusIdEEE10Policy1000EPdSC_iS9_ddNS7_10__identityEEEvT0_T1_T2_T3_T4_T6_E12temp_storage+32];
	add.f64 	%fd81, %fd79, %fd80;
	ld.shared.f64 	%fd82, [_ZZN3cub18CUB_300001_SM_10006detail6reduce28DeviceReduceSingleTileKernelINS2_10policy_hubIdyN4cuda3std3__44plusIdEEE10Policy1000EPdSC_iS9_ddNS7_10__identityEEEvT0_T1_T2_T3_T4_T6_E12temp_storage+40];
	add.f64 	%fd83, %fd81, %fd82;
	ld.shared.f64 	%fd84, [_ZZN3cub18CUB_300001_SM_10006detail6reduce28DeviceReduceSingleTileKernelINS2_10policy_hubIdyN4cuda3std3__44plusIdEEE10Policy1000EPdSC_iS9_ddNS7_10__identityEEEvT0_T1_T2_T3_T4_T6_E12temp_storage+48];
	add.f64 	%fd85, %fd83, %fd84;
	ld.shared.f64 	%fd86, [_ZZN3cub18CUB_300001_SM_10006detail6reduce28DeviceReduceSingleTileKernelINS2_10policy_hubIdyN4cuda3std3__44plusIdEEE10Policy1000EPdSC_iS9_ddNS7_10__identityEEEvT0_T1_T2_T3_T4_T6_E12temp_storage+56];
	add.f64 	%fd87, %fd85, %fd86;
	ld.shared.f64 	%fd88, [_ZZN3cub18CUB_300001_SM_10006detail6reduce28DeviceReduceSingleTileKernelINS2_10policy_hubIdyN4cuda3std3__44plusIdEEE10Policy1000EPdSC_iS9_ddNS7_10__identityEEEvT0_T1_T2_T3_T4_T6_E12temp_storage+64];
	add.f64 	%fd89, %fd87, %fd88;
	ld.shared.f64 	%fd90, [_ZZN3cub18CUB_300001_SM_10006detail6reduce28DeviceReduceSingleTileKernelINS2_10policy_hubIdyN4cuda3std3__44plusIdEEE10Policy1000EPdSC_iS9_ddNS7_10__identityEEEvT0_T1_T2_T3_T4_T6_E12temp_storage+72];
	add.f64 	%fd91, %fd89, %fd90;
	ld.shared.f64 	%fd92, [_ZZN3cub18CUB_300001_SM_10006detail6reduce28DeviceReduceSingleTileKernelINS2_10policy_hubIdyN4cuda3std3__44plusIdEEE10Policy1000EPdSC_iS9_ddNS7_10__identityEEEvT0_T1_T2_T3_T4_T6_E12temp_storage+80];
	add.f64 	%fd93, %fd91, %fd92;
	ld.shared.f64 	%fd94, [_ZZN3cub18CUB_300001_SM_10006detail6reduce28DeviceReduceSingleTileKernelINS2_10policy_hubIdyN4cuda3std3__44plusIdEEE10Policy1000EPdSC_iS9_ddNS7_10__identityEEEvT0_T1_T2_T3_T4_T6_E12temp_storage+88];
	add.f64 	%fd95, %fd93, %fd94;
	ld.shared.f64 	%fd96, [_ZZN3cub18CUB_300001_SM_10006detail6reduce28DeviceReduceSingleTileKernelINS2_10policy_hubIdyN4cuda3std3__44plusIdEEE10Policy1000EPdSC_iS9_ddNS7_10__identityEEEvT0_T1_T2_T3_T4_T6_E12temp_storage+96];
	add.f64 	%fd97, %fd95, %fd96;
	ld.shared.f64 	%fd98, [_ZZN3cub18CUB_300001_SM_10006detail6reduce28DeviceReduceSingleTileKernelINS2_10policy_hubIdyN4cuda3std3__44plusIdEEE10Policy1000EPdSC_iS9_ddNS7_10__identityEEEvT0_T1_T2_T3_T4_T6_E12temp_storage+104];
	add.f64 	%fd99, %fd97, %fd98;
	ld.shared.f64 	%fd100, [_ZZN3cub18CUB_300001_SM_10006detail6reduce28DeviceReduceSingleTileKernelINS2_10policy_hubIdyN4cuda3std3__44plusIdEEE10Policy1000EPdSC_iS9_ddNS7_10__identityEEEvT0_T1_T2_T3_T4_T6_E12temp_storage+112];
	add.f64 	%fd101, %fd99, %fd100;
	ld.shared.f64 	%fd102, [_ZZN3cub18CUB_300001_SM_10006detail6reduce28DeviceReduceSingleTileKernelINS2_10policy_hubIdyN4cuda3std3__44plusIdEEE10Policy1000EPdSC_iS9_ddNS7_10__identityEEEvT0_T1_T2_T3_T4_T6_E12temp_storage+120];
	add.f64 	%fd103, %fd101, %fd102;
	ld.shared.f64 	%fd104, [_ZZN3cub18CUB_300001_SM_10006detail6reduce28DeviceReduceSingleTileKernelINS2_10policy_hubIdyN4cuda3std3__44plusIdEEE10Policy1000EPdSC_iS9_ddNS7_10__identityEEEvT0_T1_T2_T3_T4_T6_E12temp_storage+128];
	add.f64 	%fd105, %fd103, %fd104;
	ld.shared.f64 	%fd106, [_ZZN3cub18CUB_300001_SM_10006detail6reduce28DeviceReduceSingleTileKernelINS2_10policy_hubIdyN4cuda3std3__44plusIdEEE10Policy1000EPdSC_iS9_ddNS7_10__identityEEEvT0_T1_T2_T3_T4_T6_E12temp_storage+136];
	add.f64 	%fd231, %fd105, %fd106;
$L__BB7_37:
	mov.u32 	%r223, %tid.x;
	setp.ne.s32 	%p56, %r223, 0;
	@%p56 bra 	$L__BB7_39;
	add.f64 	%fd217, %fd30, %fd231;
	st.global.f64 	[%rd1], %fd217;
$L__BB7_39:
	ret;

}


// ===== COMPILED SASS (sm_100) =====

	.target	sm_100

	.elftype	@"ET_EXEC"


//--------------------- .note.nv.tkinfo           --------------------------
	.section	.note.nv.tkinfo,"",@"SHT_NOTE"
	.sectionflags	@"SHF_NOTE_NV_TKINFO"
	.tkinfo
        /*0018*/ 	.word	0x00000002
        /*0030*/ 	.string	""
        /*0030*/ 	.string	"ptxas"
        /*0030*/ 	.string	"Cuda compilation tools, release 13.0, V13.0.88"
        /*0030*/ 	.string	"Build cuda_13.0.r13.0/compiler.36424714_0"
        /*0030*/ 	.string	"-arch sm_100 -m 64 "



//--------------------- .note.nv.cuinfo           --------------------------
	.section	.note.nv.cuinfo,"",@"SHT_NOTE"
	.sectionflags	@"SHF_NOTE_NV_CUINFO"
        /*0018*/ 	.short	0x0002
        /*001a*/ 	.short	0x0064
        /*001c*/ 	.short	0x0082
	.zero		2


//--------------------- .nv.info                  --------------------------
	.section	.nv.info,"",@"SHT_CUDA_INFO"
	.align	4


	//----- nvinfo : EIATTR_REGCOUNT
	.align		4
        /*0000*/ 	.byte	0x04, 0x2f
        /*0002*/ 	.short	(.L_53 - .L_52)
	.align		4
.L_52:
        /*0004*/ 	.word	index@(_Z9mc_kernelPdiddddy)
        /*0008*/ 	.word	0x00000016


	//----- nvinfo : EIATTR_FRAME_SIZE
	.align		4
.L_53:
        /*000c*/ 	.byte	0x04, 0x11
        /*000e*/ 	.short	(.L_55 - .L_54)
	.align		4
.L_54:
        /*0010*/ 	.word	index@($__internal_0_$__cuda_sm20_dsqrt_rn_f64_mediumpath_v1)
        /*0014*/ 	.word	0x00000000


	//----- nvinfo : EIATTR_FRAME_SIZE
	.align		4
.L_55:
        /*0018*/ 	.byte	0x04, 0x11
        /*001a*/ 	.short	(.L_57 - .L_56)
	.align		4
.L_56:
        /*001c*/ 	.word	index@(_Z9mc_kernelPdiddddy)
        /*0020*/ 	.word	0x00000000


	//----- nvinfo : EIATTR_REGCOUNT
	.align		4
.L_57:
        /*0024*/ 	.byte	0x04, 0x2f
        /*0026*/ 	.short	(.L_59 - .L_58)
	.align		4
.L_58:
        /*0028*/ 	.word	index@(_ZN3cub18CUB_300001_SM_10006detail11EmptyKernelIvEEvv)
        /*002c*/ 	.word	0x00000004


	//----- nvinfo : EIATTR_FRAME_SIZE
	.align		4
.L_59:
        /*0030*/ 	.byte	0x04, 0x11
        /*0032*/ 	.short	(.L_61 - .L_60)
	.align		4
.L_60:
        /*0034*/ 	.word	index@(_ZN3cub18CUB_300001_SM_10006detail11EmptyKernelIvEEvv)
        /*0038*/ 	.word	0x00000000


	//----- nvinfo : EIATTR_REGCOUNT
	.align		4
.L_61:
        /*003c*/ 	.byte	0x04, 0x2f
        /*003e*/ 	.short	(.L_63 - .L_62)
	.align		4
.L_62:
        /*0040*/ 	.word	index@(_ZN3cub18CUB_300001_SM_10006detail6reduce28DeviceReduceSingleTileKernelINS2_10policy_hubIdjN4cuda3std3__44plusIdEEE10Policy1000EN6thrust24THRUST_300001_SM_1000_NS10device_ptrIdEEPdjS9_ddNS7_10__identityEEEvT0_T1_T2_T3_T4_T6_)
        /*0044*/ 	.word	0x0000002d


	//----- nvinfo : EIATTR_FRAME_SIZE
	.align		4
.L_63:
        /*0048*/ 	.byte	0x04, 0x11
        /*004a*/ 	.short	(.L_65 - .L_64)
	.align		4
.L_64:
        /*004c*/ 	.word	index@(_ZN3cub18CUB_300001_SM_10006detail6reduce28DeviceReduceSingleTileKernelINS2_10policy_hubIdjN4cuda3std3__44plusIdEEE10Policy1000EN6thrust24THRUST_300001_SM_1000_NS10device_ptrIdEEPdjS9_ddNS7_10__identityEEEvT0_T1_T2_T3_T4_T6_)
        /*0050*/ 	.word	0x00000000


	//----- nvinfo : EIATTR_REGCOUNT
	.align		4
.L_65:
        /*0054*/ 	.byte	0x04, 0x2f
        /*0056*/ 	.short	(.L_67 - .L_66)
	.align		4
.L_66:
        /*0058*/ 	.word	index@(_ZN3cub18CUB_300001_SM_10006detail6reduce18DeviceReduceKernelINS2_10policy_hubIdjN4cuda3std3__44plusIdEEE10Policy1000EN6thrust24THRUST_300001_SM_1000_NS10device_ptrIdEEjS9_dNS7_10__identityEEEvT0_PT3_T1_NS0_13GridEvenShareISK_EET2_T4_)
        /*005c*/ 	.word	0x00000020


	//----- nvinfo : EIATTR_FRAME_SIZE
	.align		4
.L_67:
        /*0060*/ 	.byte	0x04, 0x11
        /*0062*/ 	.short	(.L_69 - .L_68)
	.align		4
.L_68:
        /*0064*/ 	.word	index@(_ZN3cub18CUB_300001_SM_10006detail6reduce18DeviceReduceKernelINS2_10policy_hubIdjN4cuda3std3__44plusIdEEE10Policy1000EN6thrust24THRUST_300001_SM_1000_NS10device_ptrIdEEjS9_dNS7_10__identityEEEvT0_PT3_T1_NS0_13GridEvenShareISK_EET2_T4_)
        /*0068*/ 	.word	0x00000000


	//----- nvinfo : EIATTR_REGCOUNT
	.align		4
.L_69:
        /*006c*/ 	.byte	0x04, 0x2f
        /*006e*/ 	.short	(.L_71 - .L_70)
	.align		4
.L_70:
        /*0070*/ 	.word	index@(_ZN3cub18CUB_300001_SM_10006detail6reduce28DeviceReduceSingleTileKernelINS2_10policy_hubIdjN4cuda3std3__44plusIdEEE10Policy1000EPdSC_iS9_ddNS7_10__identityEEEvT0_T1_T2_T3_T4_T6_)
        /*0074*/ 	.word	0x00000030


	//----- nvinfo : EIATTR_FRAME_SIZE
	.align		4
.L_71:
        /*0078*/ 	.byte	0x04, 0x11
        /*007a*/ 	.short	(.L_73 - .L_72)
	.align		4
.L_72:
        /*007c*/ 	.word	index@(_ZN3cub18CUB_300001_SM_10006detail6reduce28DeviceReduceSingleTileKernelINS2_10policy_hubIdjN4cuda3std3__44plusIdEEE10Policy1000EPdSC_iS9_ddNS7_10__identityEEEvT0_T1_T2_T3_T4_T6_)
        /*0080*/ 	.word	0x00000000


	//----- nvinfo : EIATTR_REGCOUNT
	.align		4
.L_73:
        /*0084*/ 	.byte	0x04, 0x2f
        /*0086*/ 	.short	(.L_75 - .L_74)
	.align		4
.L_74:
        /*0088*/ 	.word	index@(_ZN3cub18CUB_300001_SM_10006detail6reduce28DeviceReduceSingleTileKernelINS2_10policy_hubIdyN4cuda3std3__44plusIdEEE10Policy1000EN6thrust24THRUST_300001_SM_1000_NS10device_ptrIdEEPdyS9_ddNS7_10__identityEEEvT0_T1_T2_T3_T4_T6_)
        /*008c*/ 	.word	0x0000002e


	//----- nvinfo : EIATTR_FRAME_SIZE
	.align		4
.L_75:
        /*0090*/ 	.byte	0x04, 0x11
        /*0092*/ 	.short	(.L_77 - .L_76)
	.align		4
.L_76:
        /*0094*/ 	.word	index@(_ZN3cub18CUB_300001_SM_10006detail6reduce28DeviceReduceSingleTileKernelINS2_10policy_hubIdyN4cuda3std3__44plusIdEEE10Policy1000EN6thrust24THRUST_300001_SM_1000_NS10device_ptrIdEEPdyS9_ddNS7_10__identityEEEvT0_T1_T2_T3_T4_T6_)
        /*0098*/ 	.word	0x00000000


	//----- nvinfo : EIATTR_REGCOUNT
	.align		4
.L_77:
        /*009c*/ 	.byte	0x04, 0x2f
        /*009e*/ 	.short	(.L_79 - .L_78)
	.align		4
.L_78:
        /*00a0*/ 	.word	index@(_ZN3cub18CUB_300001_SM_10006detail6reduce18DeviceReduceKernelINS2_10policy_hubIdyN4cuda3std3__44plusIdEEE10Policy1000EN6thrust24THRUST_300001_SM_1000_NS10device_ptrIdEEyS9_dNS7_10__identityEEEvT0_PT3_T1_NS0_13GridEvenShareISK_EET2_T4_)
        /*00a4*/ 	.word	0x0000001d


	//----- nvinfo : EIATTR_FRAME_SIZE
	.align		4
.L_79:
        /*00a8*/ 	.byte	0x04, 0x11
        /*00aa*/ 	.short	(.L_81 - .L_80)
	.align		4
.L_80:
        /*00ac*/ 	.word	index@(_ZN3cub18CUB_300001_SM_10006detail6reduce18DeviceReduceKernelINS2_10policy_hubIdyN4cuda3std3__44plusIdEEE10Policy1000EN6thrust24THRUST_300001_SM_1000_NS10device_ptrIdEEyS9_dNS7_10__identityEEEvT0_PT3_T1_NS0_13GridEvenShareISK_EET2_T4_)
        /*00b0*/ 	.word	0x00000000


	//----- nvinfo : EIATTR_REGCOUNT
	.align		4
.L_81:
        /*00b4*/ 	.byte	0x04, 0x2f
        /*00b6*/ 	.short	(.L_83 - .L_82)
	.align		4
.L_82:
        /*00b8*/ 	.word	index@(_ZN3cub18CUB_300001_SM_10006detail6reduce28DeviceReduceSingleTileKernelINS2_10policy_hubIdyN4cuda3std3__44plusIdEEE10Policy1000EPdSC_iS9_ddNS7_10__identityEEEvT0_T1_T2_T3_T4_T6_)
        /*00bc*/ 	.word	0x00000030


	//----- nvinfo : EIATTR_FRAME_SIZE
	.align		4
.L_83:
        /*00c0*/ 	.byte	0x04, 0x11
        /*00c2*/ 	.short	(.L_85 - .L_84)
	.align		4
.L_84:
        /*00c4*/ 	.word	index@(_ZN3cub18CUB_300001_SM_10006detail6reduce28DeviceReduceSingleTileKernelINS2_10policy_hubIdyN4cuda3std3__44plusIdEEE10Policy1000EPdSC_iS9_ddNS7_10__identityEEEvT0_T1_T2_T3_T4_T6_)
        /*00c8*/ 	.word	0x00000000


	//----- nvinfo : EIATTR_MIN_STACK_SIZE
	.align		4
.L_85:
        /*00cc*/ 	.byte	0x04, 0x12
        /*00ce*/ 	.short	(.L_87 - .L_86)
	.align		4
.L_86:
        /*00d0*/ 	.word	index@(_ZN3cub18CUB_300001_SM_10006detail6reduce28DeviceReduceSingleTileKernelINS2_10policy_hubIdyN4cuda3std3__44plusIdEEE10Policy1000EPdSC_iS9_ddNS7_10__identityEEEvT0_T1_T2_T3_T4_T6_)
        /*00d4*/ 	.word	0x00000000


	//----- nvinfo : EIATTR_MIN_STACK_SIZE
	.align		4
.L_87:
        /*00d8*/ 	.byte	0x04, 0x12
        /*00da*/ 	.short	(.L_89 - .L_88)
	.align		4
.L_88:
        /*00dc*/ 	.word	index@(_ZN3cub18CUB_300001_SM_10006detail6reduce18DeviceReduceKernelINS2_10policy_hubIdyN4cuda3std3__44plusIdEEE10Policy1000EN6thrust24THRUST_300001_SM_1000_NS10device_ptrIdEEyS9_dNS7_10__identityEEEvT0_PT3_T1_NS0_13GridEvenShareISK_EET2_T4_)
        /*00e0*/ 	.word	0x00000000


	//----- nvinfo : EIATTR_MIN_STACK_SIZE
	.align		4
.L_89:
        /*00e4*/ 	.byte	0x04, 0x12
        /*00e6*/ 	.short	(.L_91 - .L_90)
	.align		4
.L_90:
        /*00e8*/ 	.word	index@(_ZN3cub18CUB_300001_SM_10006detail6reduce28DeviceReduceSingleTileKernelINS2_10policy_hubIdyN4cuda3std3__44plusIdEEE10Policy1000EN6thrust24THRUST_300001_SM_1000_NS10device_ptrIdEEPdyS9_ddNS7_10__identityEEEvT0_T1_T2_T3_T4_T6_)
        /*00ec*/ 	.word	0x00000000


	//----- nvinfo : EIATTR_MIN_STACK_SIZE
	.align		4
.L_91:
        /*00f0*/ 	.byte	0x04, 0x12
        /*00f2*/ 	.short	(.L_93 - .L_92)
	.align		4
.L_92:
        /*00f4*/ 	.word	index@(_ZN3cub18CUB_300001_SM_10006detail6reduce28DeviceReduceSingleTileKernelINS2_10policy_hubIdjN4cuda3std3__44plusIdEEE10Policy1000EPdSC_iS9_ddNS7_10__identityEEEvT0_T1_T2_T3_T4_T6_)
        /*00f8*/ 	.word	0x00000000


	//----- nvinfo : EIATTR_MIN_STACK_SIZE
	.align		4
.L_93:
        /*00fc*/ 	.byte	0x04, 0x12
        /*00fe*/ 	.short	(.L_95 - .L_94)
	.align		4
.L_94:
        /*0100*/ 	.word	index@(_ZN3cub18CUB_300001_SM_10006detail6reduce18DeviceReduceKernelINS2_10policy_hubIdjN4cuda3std3__44plusIdEEE10Policy1000EN6thrust24THRUST_300001_SM_1000_NS10device_ptrIdEEjS9_dNS7_10__identityEEEvT0_PT3_T1_NS0_13GridEvenShareISK_EET2_T4_)
        /*0104*/ 	.word	0x00000000


	//----- nvinfo : EIATTR_MIN_STACK_SIZE
	.align		4
.L_95:
        /*0108*/ 	.byte	0x04, 0x12
        /*010a*/ 	.short	(.L_97 - .L_96)
	.align		4
.L_96:
        /*010c*/ 	.word	index@(_ZN3cub18CUB_300001_SM_10006detail6reduce28DeviceReduceSingleTileKernelINS2_10policy_hubIdjN4cuda3std3__44plusIdEEE10Policy1000EN6thrust24THRUST_300001_SM_1000_NS10device_ptrIdEEPdjS9_ddNS7_10__identityEEEvT0_T1_T2_T3_T4_T6_)
        /*0110*/ 	.word	0x00000000


	//----- nvinfo : EIATTR_MIN_STACK_SIZE
	.align		4
.L_97:
        /*0114*/ 	.byte	0x04, 0x12
        /*0116*/ 	.short	(.L_99 - .L_98)
	.align		4
.L_98:
        /*0118*/ 	.word	index@(_ZN3cub18CUB_300001_SM_10006detail11EmptyKernelIvEEvv)
        /*011c*/ 	.word	0x00000000


	//----- nvinfo : EIATTR_MIN_STACK_SIZE
	.align		4
.L_99:
        /*0120*/ 	.byte	0x04, 0x12
        /*0122*/ 	.short	(.L_101 - .L_100)
	.align		4
.L_100:
        /*0124*/ 	.word	index@(_Z9mc_kernelPdiddddy)
        /*0128*/ 	.word	0x00000000
.L_101:


//--------------------- .nv.compat                --------------------------
	.section	.nv.compat,"",@"SHT_CUDA_COMPAT_INFO"
	.align	4
        /*0000*/ 	.byte	0x02, 0x09, 0x00, 0x00, 0x02, 0x02, 0x01, 0x00, 0x02, 0x05, 0x05, 0x00, 0x03, 0x07, 0x01, 0x01
        /*0010*/ 	.byte	0x02, 0x03, 0x00, 0x00, 0x02, 0x06, 0x01, 0x00, 0x04, 0x0b, 0x08, 0x00, 0x01, 0x00, 0x00, 0x00
        /*0020*/ 	.byte	0x00, 0x00, 0x00, 0x00


//--------------------- .nv.info._ZN3cub18CUB_300001_SM_10006detail6reduce28DeviceReduceSingleTileKernelINS2_10policy_hubIdyN4cuda3std3__44plusIdEEE10Policy1000EPdSC_iS9_ddNS7_10__identityEEEvT0_T1_T2_T3_T4_T6_ --------------------------
	.section	.nv.info._ZN3cub18CUB_300001_SM_10006detail6reduce28DeviceReduceSingleTileKernelINS2_10policy_hubIdyN4cuda3std3__44plusIdEEE10Policy1000EPdSC_iS9_ddNS7_10__identityEEEvT0_T1_T2_T3_T4_T6_,"",@"SHT_CUDA_INFO"
	.sectionflags	@""
	.align	4


	//----- nvinfo : EIATTR_CUDA_API_VERSION
	.align		4
        /*0000*/ 	.byte	0x04, 0x37
        /*0002*/ 	.short	(.L_103 - .L_102)
.L_102:
        /*0004*/ 	.word	0x00000082


	//----- nvinfo : EIATTR_KPARAM_INFO
	.align		4
.L_103:
        /*0008*/ 	.byte	0x04, 0x17
        /*000a*/ 	.short	(.L_105 - .L_104)
.L_104:
        /*000c*/ 	.word	0x00000000
        /*0010*/ 	.short	0x0005
        /*0012*/ 	.short	0x0020
        /*0014*/ 	.byte	0x00, 0xf0, 0x05, 0x00


	//----- nvinfo : EIATTR_KPARAM_INFO
	.align		4
.L_105:
        /*0018*/ 	.byte	0x04, 0x17
        /*001a*/ 	.short	(.L_107 - .L_106)
.L_106:
        /*001c*/ 	.word	0x00000000
        /*0020*/ 	.short	0x0004
        /*0022*/ 	.short	0x0018
        /*0024*/ 	.byte	0x00, 0xf0, 0x21, 0x00


	//----- nvinfo : EIATTR_KPARAM_INFO
	.align		4
.L_107:
        /*0028*/ 	.byte	0x04, 0x17
        /*002a*/ 	.short	(.L_109 - .L_108)
.L_108:
        /*002c*/ 	.word	0x00000000
        /*0030*/ 	.short	0x0003
        /*0032*/ 	.short	0x0014
        /*0034*/ 	.byte	0x00, 0xf0, 0x05, 0x00


	//----- nvinfo : EIATTR_KPARAM_INFO
	.align		4
.L_109:
        /*0038*/ 	.byte	0x04, 0x17
        /*003a*/ 	.short	(.L_111 - .L_110)
.L_110:
        /*003c*/ 	.word	0x00000000
        /*0040*/ 	.short	0x0002
        /*0042*/ 	.short	0x0010
        /*0044*/ 	.byte	0x00, 0xf0, 0x11, 0x00


	//----- nvinfo : EIATTR_KPARAM_INFO
	.align		4
.L_111:
        /*0048*/ 	.byte	0x04, 0x17
        /*004a*/ 	.short	(.L_113 - .L_112)
.L_112:
        /*004c*/ 	.word	0x00000000
        /*0050*/ 	.short	0x0001
        /*0052*/ 	.short	0x0008
        /*0054*/ 	.byte	0x00, 0xf5, 0x21, 0x00


	//----- nvinfo : EIATTR_KPARAM_INFO
	.align		4
.L_113:
        /*0058*/ 	.byte	0x04, 0x17
        /*005a*/ 	.short	(.L_115 - .L_114)
.L_114:
        /*005c*/ 	.word	0x00000000
        /*0060*/ 	.short	0x0000
        /*0062*/ 	.short	0x0000
        /*0064*/ 	.byte	0x00, 0xf5, 0x21, 0x00


	//----- nvinfo : EIATTR_SPARSE_MMA_MASK
	.align		4
.L_115:
        /*0068*/ 	.byte	0x03, 0x50
        /*006a*/ 	.short	0x0000


	//----- nvinfo : EIATTR_MAXREG_COUNT
	.align		4
        /*006c*/ 	.byte	0x03, 0x1b
        /*006e*/ 	.short	0x0080


	//----- nvinfo : EIATTR_NUM_BARRIERS
	.align		4
        /*0070*/ 	.byte	0x02, 0x4c
        /*0072*/ 	.byte	0x01
	.zero		1


	//----- nvinfo : EIATTR_MERCURY_ISA_VERSION
	.align		4
        /*0074*/ 	.byte	0x03, 0x5f
        /*0076*/ 	.short	0x0101


	//----- nvinfo : EIATTR_COOP_GROUP_MASK_REGIDS
	.align		4
        /*0078*/ 	.byte	0x04, 0x29
        /*007a*/ 	.short	(.L_117 - .L_116)


	//   ....[0]....
.L_116:
        /*007c*/ 	.word	0xffffffff


	//   ....[1]....
        /*0080*/ 	.word	0xffffffff


	//   ....[2]....
        /*0084*/ 	.word	0xffffffff


	//   ....[3]....
        /*0088*/ 	.word	0xffffffff


	//   ....[4]....
        /*008c*/ 	.word	0xffffffff


	//   ....[5]....
        /*0090*/ 	.word	0xffffffff


	//   ....[6]....
        /*0094*/ 	.word	0xffffffff


	//   ....[7]....
        /*0098*/ 	.word	0xffffffff


	//   ....[8]....
        /*009c*/ 	.word	0xffffffff


	//   ....[9]....
        /*00a0*/ 	.word	0xffffffff


	//   ....[10]....
        /*00a4*/ 	.word	0xffffffff


	//   ....[11]....
        /*00a8*/ 	.word	0xffffffff


	//   ....[12]....
        /*00ac*/ 	.word	0xffffffff


	//   ....[13]....
        /*00b0*/ 	.word	0xffffffff


	//   ....[14]....
        /*00b4*/ 	.word	0xffffffff


	//   ....[15]....
        /*00b8*/ 	.word	0xffffffff


	//   ....[16]....
        /*00bc*/ 	.word	0xffffffff


	//   ....[17]....
        /*00c0*/ 	.word	0xffffffff


	//   ....[18]....
        /*00c4*/ 	.word	0xffffffff


	//   ....[19]....
        /*00c8*/ 	.word	0xffffffff


	//   ....[20]....
        /*00cc*/ 	.word	0xffffffff


	//   ....[21]....
        /*00d0*/ 	.word	0xffffffff


	//   ....[22]....
        /*00d4*/ 	.word	0xffffffff


	//   ....[23]....
        /*00d8*/ 	.word	0xffffffff


	//   ....[24]....
        /*00dc*/ 	.word	0xffffffff


	//   ....[25]....
        /*00e0*/ 	.word	0xffffffff


	//   ....[26]....
        /*00e4*/ 	.word	0xffffffff


	//   ....[27]....
        /*00e8*/ 	.word	0xffffffff


	//   ....[28]....
        /*00ec*/ 	.word	0xffffffff


	//   ....[29]....
        /*00f0*/ 	.word	0xffffffff


	//----- nvinfo : EIATTR_COOP_GROUP_INSTR_OFFSETS
	.align		4
.L_117:
        /*00f4*/ 	.byte	0x04, 0x28
        /*00f6*/ 	.short	(.L_119 - .L_118)


	//   ....[0]....
.L_118:
        /*00f8*/ 	.word	0x00000960


	//   ....[1]....
        /*00fc*/ 	.word	0x00000970


	//   ....[2]....
        /*0100*/ 	.word	0x000009e0


	//   ....[3]....
        /*0104*/ 	.word	0x00000a10


	//   ....[4]....
        /*0108*/ 	.word	0x00000a70


	//   ....[5]....
        /*010c*/ 	.word	0x00000a80


	//   ....[6]....
        /*0110*/ 	.word	0x00000ae0


	//   ....[7]....
        /*0114*/ 	.word	0x00000af0


	//   ....[8]....
        /*0118*/ 	.word	0x00000b40


	//   ....[9]....
        /*011c*/ 	.word	0x00000b60


	//   ....[10]....
        /*0120*/ 	.word	0x00000e10


	//   ....[11]....
        /*0124*/ 	.word	0x00000e20


	//   ....[12]....
        /*0128*/ 	.word	0x00000eb0


	//   ....[13]....
        /*012c*/ 	.word	0x00000ed0


	//   ....[14]....
        /*0130*/ 	.word	0x00000f20


	//   ....[15]....
        /*0134*/ 	.word	0x00000f40


	//   ....[16]....
        /*0138*/ 	.word	0x00000f90


	//   ....[17]....
        /*013c*/ 	.word	0x00000fb0


	//   ....[18]....
        /*0140*/ 	.word	0x00001000


	//   ....[19]....
        /*0144*/ 	.word	0x00001030


	//   ....[20]....
        /*0148*/ 	.word	0x000020b0


	//   ....[21]....
        /*014c*/ 	.word	0x000020c0


	//   ....[22]....
        /*0150*/ 	.word	0x00002130


	//   ....[23]....
        /*0154*/ 	.word	0x00002140


	//   ....[24]....
        /*0158*/ 	.word	0x000021a0


	//   ....[25]....
        /*015c*/ 	.word	0x000021b0


	//   ....[26]....
        /*0160*/ 	.word	0x00002200


	//   ....[27]....
        /*0164*/ 	.word	0x00002220


	//   ....[28]....
        /*0168*/ 	.word	0x00002280


	//   ....[29]....
        /*016c*/ 	.word	0x000022b0


	//----- nvinfo : EIATTR_VRC_CTA_INIT_COUNT
	.align		4
.L_119:
        /*0170*/ 	.byte	0x02, 0x4a
	.zero		1
	.zero		1


	//----- nvinfo : EIATTR_EXIT_INSTR_OFFSETS
	.align		4
        /*0174*/ 	.byte	0x04, 0x1c
        /*0176*/ 	.short	(.L_121 - .L_120)


	//   ....[0]....
.L_120:
        /*0178*/ 	.word	0x00000080


	//   ....[1]....
        /*017c*/ 	.word	0x000000c0


	//   ....[2]....
        /*0180*/ 	.word	0x00002510


	//   ....[3]....
        /*0184*/ 	.word	0x00002560


	//----- nvinfo : EIATTR_MAX_THREADS
	.align		4
.L_121:
        /*0188*/ 	.byte	0x04, 0x05
        /*018a*/ 	.short	(.L_123 - .L_122)
.L_122:
        /*018c*/ 	.word	0x00000200
        /*0190*/ 	.word	0x00000001
        /*0194*/ 	.word	0x00000001


	//----- nvinfo : EIATTR_CRS_STACK_SIZE
	.align		4
.L_123:
        /*0198*/ 	.byte	0x04, 0x1e
        /*019a*/ 	.short	(.L_125 - .L_124)
.L_124:
        /*019c*/ 	.word	0x00000000


	//----- nvinfo : EIATTR_CBANK_PARAM_SIZE
	.align		4
.L_125:
        /*01a0*/ 	.byte	0x03, 0x19
        /*01a2*/ 	.short	0x0021


	//----- nvinfo : EIATTR_PARAM_CBANK
	.align		4
        /*01a4*/ 	.byte	0x04, 0x0a
        /*01a6*/ 	.short	(.L_127 - .L_126)
	.align		4
.L_126:
        /*01a8*/ 	.word	index@(.nv.constant0._ZN3cub18CUB_300001_SM_10006detail6reduce28DeviceReduceSingleTileKernelINS2_10policy_hubIdyN4cuda3std3__44plusIdEEE10Policy1000EPdSC_iS9_ddNS7_10__identityEEEvT0_T1_T2_T3_T4_T6_)
        /*01ac*/ 	.short	0x0380
        /*01ae*/ 	.short	0x0021


	//----- nvinfo : EIATTR_SW_WAR
	.align		4
.L_127:
        /*01b0*/ 	.byte	0x04, 0x36
        /*01b2*/ 	.short	(.L_129 - .L_128)
.L_128:
        /*01b4*/ 	.word	0x00000008
.L_129:


//--------------------- .nv.info._ZN3cub18CUB_300001_SM_10006detail6reduce18DeviceReduceKernelINS2_10policy_hubIdyN4cuda3std3__44plusIdEEE10Policy1000EN6thrust24THRUST_300001_SM_1000_NS10device_ptrIdEEyS9_dNS7_10__identityEEEvT0_PT3_T1_NS0_13GridEvenShareISK_EET2_T4_ --------------------------
	.section	.nv.info._ZN3cub18CUB_300001_SM_10006detail6reduce18DeviceReduceKernelINS2_10policy_hubIdyN4cuda3std3__44plusIdEEE10Policy1000EN6thrust24THRUST_300001_SM_1000_NS10device_ptrIdEEyS9_dNS7_10__identityEEEvT0_PT3_T1_NS0_13GridEvenShareISK_EET2_T4_,"",@"SHT_CUDA_INFO"
	.sectionflags	@""
	.align	4


	//----- nvinfo : EIATTR_CUDA_API_VERSION
	.align		4
        /*0000*/ 	.byte	0x04, 0x37
        /*0002*/ 	.short	(.L_131 - .L_130)
.L_130:
        /*0004*/ 	.word	0x00000082


	//----- nvinfo : EIATTR_KPARAM_INFO
	.align		4
.L_131:
        /*0008*/ 	.byte	0x04, 0x17
        /*000a*/ 	.short	(.L_133 - .L_132)
.L_132:
        /*000c*/ 	.word	0x00000000
        /*0010*/ 	.short	0x0005
        /*0012*/ 	.short	0x0061
        /*0014*/ 	.byte	0x00, 0xf0, 0x05, 0x00


	//----- nvinfo : EIATTR_KPARAM_INFO
	.align		4
.L_133:
        /*0018*/ 	.byte	0x04, 0x17
        /*001a*/ 	.short	(.L_135 - .L_134)
.L_134:
        /*001c*/ 	.word	0x00000000
        /*0020*/ 	.short	0x0004
        /*0022*/ 	.short	0x0060
        /*0024*/ 	.byte	0x00, 0xf0, 0x05, 0x00


	//----- nvinfo : EIATTR_KPARAM_INFO
	.align		4
.L_135:
        /*0028*/ 	.byte	0x04, 0x17
        /*002a*/ 	.short	(.L_137 - .L_136)
.L_136:
        /*002c*/ 	.word	0x00000000
        /*0030*/ 	.short	0x0003
        /*0032*/ 	.short	0x0018
        /*0034*/ 	.byte	0x00, 0xf0, 0x21, 0x01


	//----- nvinfo : EIATTR_KPARAM_INFO
	.align		4
.L_137:
        /*0038*/ 	.byte	0x04, 0x17
        /*003a*/ 	.short	(.L_139 - .L_138)
.L_138:
        /*003c*/ 	.word	0x00000000
        /*0040*/ 	.short	0x0002
        /*0042*/ 	.short	0x0010
        /*0044*/ 	.byte	0x00, 0xf0, 0x21, 0x00


	//----- nvinfo : EIATTR_KPARAM_INFO
	.align		4
.L_139:
        /*0048*/ 	.byte	0x04, 0x17
        /*004a*/ 	.short	(.L_141 - .L_140)
.L_140:
        /*004c*/ 	.word	0x00000000
        /*0050*/ 	.short	0x0001
        /*0052*/ 	.short	0x0008
        /*0054*/ 	.byte	0x00, 0xf5, 0x21, 0x00


	//----- nvinfo : EIATTR_KPARAM_INFO
	.align		4
.L_141:
        /*0058*/ 	.byte	0x04, 0x17
        /*005a*/ 	.short	(.L_143 - .L_142)
.L_142:
        /*005c*/ 	.word	0x00000000
        /*0060*/ 	.short	0x0000
        /*0062*/ 	.short	0x0000
        /*0064*/ 	.byte	0x00, 0xf0, 0x21, 0x00


	//----- nvinfo : EIATTR_SPARSE_MMA_MASK
	.align		4
.L_143:
        /*0068*/ 	.byte	0x03, 0x50
        /*006a*/ 	.short	0x0000


	//----- nvinfo : EIATTR_MAXREG_COUNT
	.align		4
        /*006c*/ 	.byte	0x03, 0x1b
        /*006e*/ 	.short	0x0080


	//----- nvinfo : EIATTR_NUM_BARRIERS
	.align		4
        /*0070*/ 	.byte	0x02, 0x4c
        /*0072*/ 	.byte	0x01
	.zero		1


	//----- nvinfo : EIATTR_MERCURY_ISA_VERSION
	.align		4
        /*0074*/ 	.byte	0x03, 0x5f
        /*0076*/ 	.short	0x0101


	//----- nvinfo : EIATTR_COOP_GROUP_MASK_REGIDS
	.align		4
        /*0078*/ 	.byte	0x04, 0x29
        /*007a*/ 	.short	(.L_145 - .L_144)


	//   ....[0]....
.L_144:
        /*007c*/ 	.word	0xffffffff


	//   ....[1]....
        /*0080*/ 	.word	0xffffffff


	//   ....[2]....
        /*0084*/ 	.word	0xffffffff


	//   ....[3]....
        /*0088*/ 	.word	0xffffffff


	//   ....[4]....
        /*008c*/ 	.word	0xffffffff


	//   ....[5]....
        /*0090*/ 	.word	0xffffffff


	//   ....[6]....
        /*0094*/ 	.word	0xffffffff


	//   ....[7]....
        /*0098*/ 	.word	0xffffffff


	//   ....[8]....
        /*009c*/ 	.word	0xffffffff


	//   ....[9]....
        /*00a0*/ 	.word	0xffffffff


	//   ....[10]....
        /*00a4*/ 	.word	0xffffffff


	//   ....[11]....
        /*00a8*/ 	.word	0xffffffff


	//   ....[12]....
        /*00ac*/ 	.word	0xffffffff


	//   ....[13]....
        /*00b0*/ 	.word	0xffffffff


	//   ....[14]....
        /*00b4*/ 	.word	0xffffffff


	//   ....[15]....
        /*00b8*/ 	.word	0xffffffff


	//   ....[16]....
        /*00bc*/ 	.word	0xffffffff


	//   ....[17]....
        /*00c0*/ 	.word	0xffffffff


	//   ....[18]....
        /*00c4*/ 	.word	0xffffffff


	//   ....[19]....
        /*00c8*/ 	.word	0xffffffff


	//   ....[20]....
        /*00cc*/ 	.word	0xffffffff


	//   ....[21]....
        /*00d0*/ 	.word	0xffffffff


	//   ....[22]....
        /*00d4*/ 	.word	0xffffffff


	//   ....[23]....
        /*00d8*/ 	.word	0xffffffff


	//   ....[24]....
        /*00dc*/ 	.word	0xffffffff


	//   ....[25]....
        /*00e0*/ 	.word	0xffffffff


	//   ....[26]....
        /*00e4*/ 	.word	0xffffffff


	//   ....[27]....
        /*00e8*/ 	.word	0xffffffff


	//   ....[28]....
        /*00ec*/ 	.word	0xffffffff


	//   ....[29]....
        /*00f0*/ 	.word	0xffffffff


	//----- nvinfo : EIATTR_COOP_GROUP_INSTR_OFFSETS
	.align		4
.L_145:
        /*00f4*/ 	.byte	0x04, 0x28
        /*00f6*/ 	.short	(.L_147 - .L_146)


	//   ....[0]....
.L_146:
        /*00f8*/ 	.word	0x000009a0


	//   ....[1]....
        /*00fc*/ 	.word	0x000009b0


	//   ....[2]....
        /*0100*/ 	.word	0x00000a20


	//   ....[3]....
        /*0104*/ 	.word	0x00000a40


	//   ....[4]....
        /*0108*/ 	.word	0x00000ab0


	//   ....[5]....
        /*010c*/ 	.word	0x00000ac0


	//   ....[6]....
        /*0110*/ 	.word	0x00000b10


	//   ....[7]....
        /*0114*/ 	.word	0x00000b30


	//   ....[8]....
        /*0118*/ 	.word	0x00000ba0


	//   ....[9]....
        /*011c*/ 	.word	0x00000bb0


	//   ....[10]....
        /*0120*/ 	.word	0x00000e50


	//   ....[11]....
        /*0124*/ 	.word	0x00000e60


	//   ....[12]....
        /*0128*/ 	.word	0x00000ee0


	//   ....[13]....
        /*012c*/ 	.word	0x00000f00


	//   ....[14]....
        /*0130*/ 	.word	0x00000f50


	//   ....[15]....
        /*0134*/ 	.word	0x00000f80


	//   ....[16]....
        /*0138*/ 	.word	0x00000fd0


	//   ....[17]....
        /*013c*/ 	.word	0x00000ff0


	//   ....[18]....
        /*0140*/ 	.word	0x00001060


	//   ....[19]....
        /*0144*/ 	.word	0x00001090


	//   ....[20]....
        /*0148*/ 	.word	0x00002360


	//   ....[21]....
        /*014c*/ 	.word	0x00002370


	//   ....[22]....
        /*0150*/ 	.word	0x000023f0


	//   ....[23]....
        /*0154*/ 	.word	0x00002400


	//   ....[24]....
        /*0158*/ 	.word	0x00002460


	//   ....[25]....
        /*015c*/ 	.word	0x00002470


	//   ....[26]....
        /*0160*/ 	.word	0x000024c0


	//   ....[27]....
        /*0164*/ 	.word	0x000024f0


	//   ....[28]....
        /*0168*/ 	.word	0x00002570


	//   ....[29]....
        /*016c*/ 	.word	0x00002580


	//----- nvinfo : EIATTR_VRC_CTA_INIT_COUNT
	.align		4
.L_147:
        /*0170*/ 	.byte	0x02, 0x4a
	.zero		1
	.zero		1


	//----- nvinfo : EIATTR_EXIT_INSTR_OFFSETS
	.align		4
        /*0174*/ 	.byte	0x04, 0x1c
        /*0176*/ 	.short	(.L_149 - .L_148)


	//   ....[0]....
.L_148:
        /*0178*/ 	.word	0x000027b0


	//   ....[1]....
        /*017c*/ 	.word	0x00002810


	//----- nvinfo : EIATTR_MAX_THREADS
	.align		4
.L_149:
        /*0180*/ 	.byte	0x04, 0x05
        /*0182*/ 	.short	(.L_151 - .L_150)
.L_150:
        /*0184*/ 	.word	0x00000200
        /*0188*/ 	.word	0x00000001
        /*018c*/ 	.word	0x00000001


	//----- nvinfo : EIATTR_CRS_STACK_SIZE
	.align		4
.L_151:
        /*0190*/ 	.byte	0x04, 0x1e
        /*0192*/ 	.short	(.L_153 - .L_152)
.L_152:
        /*0194*/ 	.word	0x00000000


	//----- nvinfo : EIATTR_CBANK_PARAM_SIZE
	.align		4
.L_153:
        /*0198*/ 	.byte	0x03, 0x19
        /*019a*/ 	.short	0x0062


	//----- nvinfo : EIATTR_PARAM_CBANK
	.align		4
        /*019c*/ 	.byte	0x04, 0x0a
        /*019e*/ 	.short	(.L_155 - .L_154)
	.align		4
.L_154:
        /*01a0*/ 	.word	index@(.nv.constant0._ZN3cub18CUB_300001_SM_10006detail6reduce18DeviceReduceKernelINS2_10policy_hubIdyN4cuda3std3__44plusIdEEE10Policy1000EN6thrust24THRUST_300001_SM_1000_NS10device_ptrIdEEyS9_dNS7_10__identityEEEvT0_PT3_T1_NS0_13GridEvenShareISK_EET2_T4_)
        /*01a4*/ 	.short	0x0380
        /*01a6*/ 	.short	0x0062


	//----- nvinfo : EIATTR_SW_WAR
	.align		4
.L_155:
        /*01a8*/ 	.byte	0x04, 0x36
        /*01aa*/ 	.short	(.L_157 - .L_156)
.L_156:
        /*01ac*/ 	.word	0x00000008
.L_157:


//--------------------- .nv.info._ZN3cub18CUB_300001_SM_10006detail6reduce28DeviceReduceSingleTileKernelINS2_10policy_hubIdyN4cuda3std3__44plusIdEEE10Policy1000EN6thrust24THRUST_300001_SM_1000_NS10device_ptrIdEEPdyS9_ddNS7_10__identityEEEvT0_T1_T2_T3_T4_T6_ --------------------------
	.section	.nv.info._ZN3cub18CUB_300001_SM_10006detail6reduce28DeviceReduceSingleTileKernelINS2_10policy_hubIdyN4cuda3std3__44plusIdEEE10Policy1000EN6thrust24THRUST_300001_SM_1000_NS10device_ptrIdEEPdyS9_ddNS7_10__identityEEEvT0_T1_T2_T3_T4_T6_,"",@"SHT_CUDA_INFO"
	.sectionflags	@""
	.align	4


	//----- nvinfo : EIATTR_CUDA_API_VERSION
	.align		4
        /*0000*/ 	.byte	0x04, 0x37
        /*0002*/ 	.short	(.L_159 - .L_158)
.L_158:
        /*0004*/ 	.word	0x00000082


	//----- nvinfo : EIATTR_KPARAM_INFO
	.align		4
.L_159:
        /*0008*/ 	.byte	0x04, 0x17
        /*000a*/ 	.short	(.L_161 - .L_160)
.L_160:
        /*000c*/ 	.word	0x00000000
        /*0010*/ 	.short	0x0005
        /*0012*/ 	.short	0x0028
        /*0014*/ 	.byte	0x00, 0xf0, 0x05, 0x00


	//----- nvinfo : EIATTR_KPARAM_INFO
	.align		4
.L_161:
        /*0018*/ 	.byte	0x04, 0x17
        /*001a*/ 	.short	(.L_163 - .L_162)
.L_162:
        /*001c*/ 	.word	0x00000000
        /*0020*/ 	.short	0x0004
        /*0022*/ 	.short	0x0020
        /*0024*/ 	.byte	0x00, 0xf0, 0x21, 0x00


	//----- nvinfo : EIATTR_KPARAM_INFO
	.align		4
.L_163:
        /*0028*/ 	.byte	0x04, 0x17
        /*002a*/ 	.short	(.L_165 - .L_164)
.L_164:
        /*002c*/ 	.word	0x00000000
        /*0030*/ 	.short	0x0003
        /*0032*/ 	.short	0x0018
        /*0034*/ 	.byte	0x00, 0xf0, 0x05, 0x00


	//----- nvinfo : EIATTR_KPARAM_INFO
	.align		4
.L_165:
        /*0038*/ 	.byte	0x04, 0x17
        /*003a*/ 	.short	(.L_167 - .L_166)
.L_166:
        /*003c*/ 	.word	0x00000000
        /*0040*/ 	.short	0x0002
        /*0042*/ 	.short	0x0010
        /*0044*/ 	.byte	0x00, 0xf0, 0x21, 0x00


	//----- nvinfo : EIATTR_KPARAM_INFO
	.align		4
.L_167:
        /*0048*/ 	.byte	0x04, 0x17
        /*004a*/ 	.short	(.L_169 - .L_168)
.L_168:
        /*004c*/ 	.word	0x00000000
        /*0050*/ 	.short	0x0001
        /*0052*/ 	.short	0x0008
        /*0054*/ 	.byte	0x00, 0xf5, 0x21, 0x00


	//----- nvinfo : EIATTR_KPARAM_INFO
	.align		4
.L_169:
        /*0058*/ 	.byte	0x04, 0x17
        /*005a*/ 	.short	(.L_171 - .L_170)
.L_170:
        /*005c*/ 	.word	0x00000000
        /*0060*/ 	.short	0x0000
        /*0062*/ 	.short	0x0000
        /*0064*/ 	.byte	0x00, 0xf0, 0x21, 0x00


	//----- nvinfo : EIATTR_SPARSE_MMA_MASK
	.align		4
.L_171:
        /*0068*/ 	.byte	0x03, 0x50
        /*006a*/ 	.short	0x0000


	//----- nvinfo : EIATTR_MAXREG_COUNT
	.align		4
        /*006c*/ 	.byte	0x03, 0x1b
        /*006e*/ 	.short	0x0080


	//----- nvinfo : EIATTR_NUM_BARRIERS
	.align		4
        /*0070*/ 	.byte	0x02, 0x4c
        /*0072*/ 	.byte	0x01
	.zero		1


	//----- nvinfo : EIATTR_MERCURY_ISA_VERSION
	.align		4
        /*0074*/ 	.byte	0x03, 0x5f
        /*0076*/ 	.short	0x0101


	//----- nvinfo : EIATTR_COOP_GROUP_MASK_REGIDS
	.align		4
        /*0078*/ 	.byte	0x04, 0x29
        /*007a*/ 	.short	(.L_173 - .L_172)


	//   ....[0]....
.L_172:
        /*007c*/ 	.word	0xffffffff


	//   ....[1]....
        /*0080*/ 	.word	0xffffffff


	//   ....[2]....
        /*0084*/ 	.word	0xffffffff


	//   ....[3]....
        /*0088*/ 	.word	0xffffffff


	//   ....[4]....
        /*008c*/ 	.word	0xffffffff


	//   ....[5]....
        /*0090*/ 	.word	0xffffffff


	//   ....[6]....
        /*0094*/ 	.word	0xffffffff


	//   ....[7]....
        /*0098*/ 	.word	0xffffffff


	//   ....[8]....
        /*009c*/ 	.word	0xffffffff


	//   ....[9]....
        /*00a0*/ 	.word	0xffffffff


	//   ....[10]....
        /*00a4*/ 	.word	0xffffffff


	//   ....[11]....
        /*00a8*/ 	.word	0xffffffff


	//   ....[12]....
        /*00ac*/ 	.word	0xffffffff


	//   ....[13]....
        /*00b0*/ 	.word	0xffffffff


	//   ....[14]....
        /*00b4*/ 	.word	0xffffffff


	//   ....[15]....
        /*00b8*/ 	.word	0xffffffff


	//   ....[16]....
        /*00bc*/ 	.word	0xffffffff


	//   ....[17]....
        /*00c0*/ 	.word	0xffffffff


	//   ....[18]....
        /*00c4*/ 	.word	0xffffffff


	//   ....[19]....
        /*00c8*/ 	.word	0xffffffff


	//   ....[20]....
        /*00cc*/ 	.word	0xffffffff


	//   ....[21]....
        /*00d0*/ 	.word	0xffffffff


	//   ....[22]....
        /*00d4*/ 	.word	0xffffffff


	//   ....[23]....
        /*00d8*/ 	.word	0xffffffff


	//   ....[24]....
        /*00dc*/ 	.word	0xffffffff


	//   ....[25]....
        /*00e0*/ 	.word	0xffffffff


	//   ....[26]....
        /*00e4*/ 	.word	0xffffffff


	//   ....[27]....
        /*00e8*/ 	.word	0xffffffff


	//   ....[28]....
        /*00ec*/ 	.word	0xffffffff


	//   ....[29]....
        /*00f0*/ 	.word	0xffffffff


	//----- nvinfo : EIATTR_COOP_GROUP_INSTR_OFFSETS
	.align		4
.L_173:
        /*00f4*/ 	.byte	0x04, 0x28
        /*00f6*/ 	.short	(.L_175 - .L_174)


	//   ....[0]....
.L_174:
        /*00f8*/ 	.word	0x00000910


	//   ....[1]....
        /*00fc*/ 	.word	0x00000920


	//   ....[2]....
        /*0100*/ 	.word	0x00000990


	//   ....[3]....
        /*0104*/ 	.word	0x000009a0


	//   ....[4]....
        /*0108*/ 	.word	0x00000a00


	//   ....[5]....
        /*010c*/ 	.word	0x00000a10


	//   ....[6]....
        /*0110*/ 	.word	0x00000a60


	//   ....[7]....
        /*0114*/ 	.word	0x00000a80


	//   ....[8]....
        /*0118*/ 	.word	0x00000ae0


	//   ....[9]....
        /*011c*/ 	.word	0x00000b10


	//   ....[10]....
        /*0120*/ 	.word	0x00000dc0


	//   ....[11]....
        /*0124*/ 	.word	0x00000dd0


	//   ....[12]....
        /*0128*/ 	.word	0x00000e60


	//   ....[13]....
        /*012c*/ 	.word	0x00000e70


	//   ....[14]....
        /*0130*/ 	.word	0x00000ed0


	//   ....[15]....
        /*0134*/ 	.word	0x00000ee0


	//   ....[16]....
        /*0138*/ 	.word	0x00000f30


	//   ....[17]....
        /*013c*/ 	.word	0x00000f50


	//   ....[18]....
        /*0140*/ 	.word	0x00000fc0


	//   ....[19]....
        /*0144*/ 	.word	0x00000ff0


	//   ....[20]....
        /*0148*/ 	.word	0x00002180


	//   ....[21]....
        /*014c*/ 	.word	0x00002190


	//   ....[22]....
        /*0150*/ 	.word	0x00002200


	//   ....[23]....
        /*0154*/ 	.word	0x00002210


	//   ....[24]....
        /*0158*/ 	.word	0x00002270


	//   ....[25]....
        /*015c*/ 	.word	0x00002280


	//   ....[26]....
        /*0160*/ 	.word	0x000022d0


	//   ....[27]....
        /*0164*/ 	.word	0x000022f0


	//   ....[28]....
        /*0168*/ 	.word	0x00002350


	//   ....[29]....
        /*016c*/ 	.word	0x00002380


	//----- nvinfo : EIATTR_VRC_CTA_INIT_COUNT
	.align		4
.L_175:
        /*0170*/ 	.byte	0x02, 0x4a
	.zero		1
	.zero		1


	//----- nvinfo : EIATTR_EXIT_INSTR_OFFSETS
	.align		4
        /*0174*/ 	.byte	0x04, 0x1c
        /*0176*/ 	.short	(.L_177 - .L_176)


	//   ....[0]....
.L_176:
        /*0178*/ 	.word	0x000000a0


	//   ....[1]....
        /*017c*/ 	.word	0x000000e0


	//   ....[2]....
        /*0180*/ 	.word	0x000025e0


	//   ....[3]....
        /*0184*/ 	.word	0x00002630


	//----- nvinfo : EIATTR_MAX_THREADS
	.align		4
.L_177:
        /*0188*/ 	.byte	0x04, 0x05
        /*018a*/ 	.short	(.L_179 - .L_178)
.L_178:
        /*018c*/ 	.word	0x00000200
        /*0190*/ 	.word	0x00000001
        /*0194*/ 	.word	0x00000001


	//----- nvinfo : EIATTR_CRS_STACK_SIZE
	.align		4
.L_179:
        /*0198*/ 	.byte	0x04, 0x1e
        /*019a*/ 	.short	(.L_181 - .L_180)
.L_180:
        /*019c*/ 	.word	0x00000000


	//----- nvinfo : EIATTR_CBANK_PARAM_SIZE
	.align		4
.L_181:
        /*01a0*/ 	.byte	0x03, 0x19
        /*01a2*/ 	.short	0x0029


	//----- nvinfo : EIATTR_PARAM_CBANK
	.align		4
        /*01a4*/ 	.byte	0x04, 0x0a
        /*01a6*/ 	.short	(.L_183 - .L_182)
	.align		4
.L_182:
        /*01a8*/ 	.word	index@(.nv.constant0._ZN3cub18CUB_300001_SM_10006detail6reduce28DeviceReduceSingleTileKernelINS2_10policy_hubIdyN4cuda3std3__44plusIdEEE10Policy1000EN6thrust24THRUST_300001_SM_1000_NS10device_ptrIdEEPdyS9_ddNS7_10__identityEEEvT0_T1_T2_T3_T4_T6_)
        /*01ac*/ 	.short	0x0380
        /*01ae*/ 	.short	0x0029


	//----- nvinfo : EIATTR_SW_WAR
	.align		4
.L_183:
        /*01b0*/ 	.byte	0x04, 0x36
        /*01b2*/ 	.short	(.L_185 - .L_184)
.L_184:
        /*01b4*/ 	.word	0x00000008
.L_185:


//--------------------- .nv.info._ZN3cub18CUB_300001_SM_10006detail6reduce28DeviceReduceSingleTileKernelINS2_10policy_hubIdjN4cuda3std3__44plusIdEEE10Policy1000EPdSC_iS9_ddNS7_10__identityEEEvT0_T1_T2_T3_T4_T6_ --------------------------
	.section	.nv.info._ZN3cub18CUB_300001_SM_10006detail6reduce28DeviceReduceSingleTileKernelINS2_10policy_hubIdjN4cuda3std3__44plusIdEEE10Policy1000EPdSC_iS9_ddNS7_10__identityEEEvT0_T1_T2_T3_T4_T6_,"",@"SHT_CUDA_INFO"
	.sectionflags	@""
	.align	4


	//----- nvinfo : EIATTR_CUDA_API_VERSION
	.align		4
        /*0000*/ 	.byte	0x04, 0x37
        /*0002*/ 	.short	(.L_187 - .L_186)
.L_186:
        /*0004*/ 	.word	0x00000082


	//----- nvinfo : EIATTR_KPARAM_INFO
	.align		4
.L_187:
        /*0008*/ 	.byte	0x04, 0x17
        /*000a*/ 	.short	(.L_189 - .L_188)
.L_188:
        /*000c*/ 	.word	0x00000000
        /*0010*/ 	.short	0x0005
        /*0012*/ 	.short	0x0020
        /*0014*/ 	.byte	0x00, 0xf0, 0x05, 0x00


	//----- nvinfo : EIATTR_KPARAM_INFO
	.align		4
.L_189:
        /*0018*/ 	.byte	0x04, 0x17
        /*001a*/ 	.short	(.L_191 - .L_190)
.L_190:
        /*001c*/ 	.word	0x00000000
        /*0020*/ 	.short	0x0004
        /*0022*/ 	.short	0x0018
        /*0024*/ 	.byte	0x00, 0xf0, 0x21, 0x00


	//----- nvinfo : EIATTR_KPARAM_INFO
	.align		4
.L_191:
        /*0028*/ 	.byte	0x04, 0x17
        /*002a*/ 	.short	(.L_193 - .L_192)
.L_192:
        /*002c*/ 	.word	0x00000000
        /*0030*/ 	.short	0x0003
        /*0032*/ 	.short	0x0014
        /*0034*/ 	.byte	0x00, 0xf0, 0x05, 0x00


	//----- nvinfo : EIATTR_KPARAM_INFO
	.align		4
.L_193:
        /*0038*/ 	.byte	0x04, 0x17
        /*003a*/ 	.short	(.L_195 - .L_194)
.L_194:
        /*003c*/ 	.word	0x00000000
        /*0040*/ 	.short	0x0002
        /*0042*/ 	.short	0x0010
        /*0044*/ 	.byte	0x00, 0xf0, 0x11, 0x00


	//----- nvinfo : EIATTR_KPARAM_INFO
	.align		4
.L_195:
        /*0048*/ 	.byte	0x04, 0x17
        /*004a*/ 	.short	(.L_197 - .L_196)
.L_196:
        /*004c*/ 	.word	0x00000000
        /*0050*/ 	.short	0x0001
        /*0052*/ 	.short	0x0008
        /*0054*/ 	.byte	0x00, 0xf5, 0x21, 0x00


	//----- nvinfo : EIATTR_KPARAM_INFO
	.align		4
.L_197:
        /*0058*/ 	.byte	0x04, 0x17
        /*005a*/ 	.short	(.L_199 - .L_198)
.L_198:
        /*005c*/ 	.word	0x00000000
        /*0060*/ 	.short	0x0000
        /*0062*/ 	.short	0x0000
        /*0064*/ 	.byte	0x00, 0xf5, 0x21, 0x00


	//----- nvinfo : EIATTR_SPARSE_MMA_MASK
	.align		4
.L_199:
        /*0068*/ 	.byte	0x03, 0x50
        /*006a*/ 	.short	0x0000


	//----- nvinfo : EIATTR_MAXREG_COUNT
	.align		4
        /*006c*/ 	.byte	0x03, 0x1b
        /*006e*/ 	.short	0x0060


	//----- nvinfo : EIATTR_NUM_BARRIERS
	.align		4
        /*0070*/ 	.byte	0x02, 0x4c
        /*0072*/ 	.byte	0x01
	.zero		1


	//----- nvinfo : EIATTR_MERCURY_ISA_VERSION
	.align		4
        /*0074*/ 	.byte	0x03, 0x5f
        /*0076*/ 	.short	0x0101


	//----- nvinfo : EIATTR_COOP_GROUP_MASK_REGIDS
	.align		4
        /*0078*/ 	.byte	0x04, 0x29
        /*007a*/ 	.short	(.L_201 - .L_200)


	//   ....[0]....
.L_200:
        /*007c*/ 	.word	0xffffffff


	//   ....[1]....
        /*0080*/ 	.word	0xffffffff


	//   ....[2]....
        /*0084*/ 	.word	0xffffffff


	//   ....[3]....
        /*0088*/ 	.word	0xffffffff


	//   ....[4]....
        /*008c*/ 	.word	0xffffffff


	//   ....[5]....
        /*0090*/ 	.word	0xffffffff


	//   ....[6]....
        /*0094*/ 	.word	0xffffffff


	//   ....[7]....
        /*0098*/ 	.word	0xffffffff


	//   ....[8]....
        /*009c*/ 	.word	0xffffffff


	//   ....[9]....
        /*00a0*/ 	.word	0xffffffff


	//   ....[10]....
        /*00a4*/ 	.word	0xffffffff


	//   ....[11]....
        /*00a8*/ 	.word	0xffffffff


	//   ....[12]....
        /*00ac*/ 	.word	0xffffffff


	//   ....[13]....
        /*00b0*/ 	.word	0xffffffff


	//   ....[14]....
        /*00b4*/ 	.word	0xffffffff


	//   ....[15]....
        /*00b8*/ 	.word	0xffffffff


	//   ....[16]....
        /*00bc*/ 	.word	0xffffffff


	//   ....[17]....
        /*00c0*/ 	.word	0xffffffff


	//   ....[18]....
        /*00c4*/ 	.word	0xffffffff


	//   ....[19]....
        /*00c8*/ 	.word	0xffffffff


	//   ....[20]....
        /*00cc*/ 	.word	0xffffffff


	//   ....[21]....
        /*00d0*/ 	.word	0xffffffff


	//   ....[22]....
        /*00d4*/ 	.word	0xffffffff


	//   ....[23]....
        /*00d8*/ 	.word	0xffffffff


	//   ....[24]....
        /*00dc*/ 	.word	0xffffffff


	//   ....[25]....
        /*00e0*/ 	.word	0xffffffff


	//   ....[26]....
        /*00e4*/ 	.word	0xffffffff


	//   ....[27]....
        /*00e8*/ 	.word	0xffffffff


	//   ....[28]....
        /*00ec*/ 	.word	0xffffffff


	//   ....[29]....
        /*00f0*/ 	.word	0xffffffff


	//----- nvinfo : EIATTR_COOP_GROUP_INSTR_OFFSETS
	.align		4
.L_201:
        /*00f4*/ 	.byte	0x04, 0x28
        /*00f6*/ 	.short	(.L_203 - .L_202)


	//   ....[0]....
.L_202:
        /*00f8*/ 	.word	0x00000980


	//   ....[1]....
        /*00fc*/ 	.word	0x00000990


	//   ....[2]....
        /*0100*/ 	.word	0x00000a00


	//   ....[3]....
        /*0104*/ 	.word	0x00000a30


	//   ....[4]....
        /*0108*/ 	.word	0x00000aa0


	//   ....[5]....
        /*010c*/ 	.word	0x00000ab0


	//   ....[6]....
        /*0110*/ 	.word	0x00000b00


	//   ....[7]....
        /*0114*/ 	.word	0x00000b10


	//   ....[8]....
        /*0118*/ 	.word	0x00000b60


	//   ....[9]....
        /*011c*/ 	.word	0x00000b80


	//   ....[10]....
        /*0120*/ 	.word	0x00000e90


	//   ....[11]....
        /*0124*/ 	.word	0x00000ea0


	//   ....[12]....
        /*0128*/ 	.word	0x00000f30


	//   ....[13]....
        /*012c*/ 	.word	0x00000f50


	//   ....[14]....
        /*0130*/ 	.word	0x00000fa0


	//   ....[15]....
        /*0134*/ 	.word	0x00000fc0


	//   ....[16]....
        /*0138*/ 	.word	0x00001010


	//   ....[17]....
        /*013c*/ 	.word	0x00001040


	//   ....[18]....
        /*0140*/ 	.word	0x000010a0


	//   ....[19]....
        /*0144*/ 	.word	0x000010d0


	//   ....[20]....
        /*0148*/ 	.word	0x000022b0


	//   ....[21]....
        /*014c*/ 	.word	0x000022c0


	//   ....[22]....
        /*0150*/ 	.word	0x00002330


	//   ....[23]....
        /*0154*/ 	.word	0x00002340


	//   ....[24]....
        /*0158*/ 	.word	0x000023a0


	//   ....[25]....
        /*015c*/ 	.word	0x000023d0


	//   ....[26]....
        /*0160*/ 	.word	0x00002450


	//   ....[27]....
        /*0164*/ 	.word	0x00002460


	//   ....[28]....
        /*0168*/ 	.word	0x000024b0


	//   ....[29]....
        /*016c*/ 	.word	0x000024c0


	//----- nvinfo : EIATTR_VRC_CTA_INIT_COUNT
	.align		4
.L_203:
        /*0170*/ 	.byte	0x02, 0x4a
	.zero		1
	.zero		1


	//----- nvinfo : EIATTR_EXIT_INSTR_OFFSETS
	.align		4
        /*0174*/ 	.byte	0x04, 0x1c
        /*0176*/ 	.short	(.L_205 - .L_204)


	//   ....[0]....
.L_204:
        /*0178*/ 	.word	0x00000080


	//   ....[1]....
        /*017c*/ 	.word	0x000000c0


	//   ....[2]....
        /*0180*/ 	.word	0x00002750


	//   ....[3]....
        /*0184*/ 	.word	0x000027a0


	//----- nvinfo : EIATTR_MAX_THREADS
	.align		4
.L_205:
        /*0188*/ 	.byte	0x04, 0x05
        /*018a*/ 	.short	(.L_207 - .L_206)
.L_206:
        /*018c*/ 	.word	0x00000280
        /*0190*/ 	.word	0x00000001
        /*0194*/ 	.word	0x00000001


	//----- nvinfo : EIATTR_CRS_STACK_SIZE
	.align		4
.L_207:
        /*0198*/ 	.byte	0x04, 0x1e
        /*019a*/ 	.short	(.L_209 - .L_208)
.L_208:
        /*019c*/ 	.word	0x00000000


	//----- nvinfo : EIATTR_CBANK_PARAM_SIZE
	.align		4
.L_209:
        /*01a0*/ 	.byte	0x03, 0x19
        /*01a2*/ 	.short	0x0021


	//----- nvinfo : EIATTR_PARAM_CBANK
	.align		4
        /*01a4*/ 	.byte	0x04, 0x0a
        /*01a6*/ 	.short	(.L_211 - .L_210)
	.align		4
.L_210:
        /*01a8*/ 	.word	index@(.nv.constant0._ZN3cub18CUB_300001_SM_10006detail6reduce28DeviceReduceSingleTileKernelINS2_10policy_hubIdjN4cuda3std3__44plusIdEEE10Policy1000EPdSC_iS9_ddNS7_10__identityEEEvT0_T1_T2_T3_T4_T6_)
        /*01ac*/ 	.short	0x0380
        /*01ae*/ 	.short	0x0021


	//----- nvinfo : EIATTR_SW_WAR
	.align		4
.L_211:
        /*01b0*/ 	.byte	0x04, 0x36
        /*01b2*/ 	.short	(.L_213 - .L_212)
.L_212:
        /*01b4*/ 	.word	0x00000008
.L_213:


//--------------------- .nv.info._ZN3cub18CUB_300001_SM_10006detail6reduce18DeviceReduceKernelINS2_10policy_hubIdjN4cuda3std3__44plusIdEEE10Policy1000EN6thrust24THRUST_300001_SM_1000_NS10device_ptrIdEEjS9_dNS7_10__identityEEEvT0_PT3_T1_NS0_13GridEvenShareISK_EET2_T4_ --------------------------
	.section	.nv.info._ZN3cub18CUB_300001_SM_10006detail6reduce18DeviceReduceKernelINS2_10policy_hubIdjN4cuda3std3__44plusIdEEE10Policy1000EN6thrust24THRUST_300001_SM_1000_NS10device_ptrIdEEjS9_dNS7_10__identityEEEvT0_PT3_T1_NS0_13GridEvenShareISK_EET2_T4_,"",@"SHT_CUDA_INFO"
	.sectionflags	@""
	.align	4


	//----- nvinfo : EIATTR_CUDA_API_VERSION
	.align		4
        /*0000*/ 	.byte	0x04, 0x37
        /*0002*/ 	.short	(.L_215 - .L_214)
.L_214:
        /*0004*/ 	.word	0x00000082


	//----- nvinfo : EIATTR_KPARAM_INFO
	.align		4
.L_215:
        /*0008*/ 	.byte	0x04, 0x17
        /*000a*/ 	.short	(.L_217 - .L_216)
.L_216:
        /*000c*/ 	.word	0x00000000
        /*0010*/ 	.short	0x0005
        /*0012*/ 	.short	0x003d
        /*0014*/ 	.byte	0x00, 0xf0, 0x05, 0x00


	//----- nvinfo : EIATTR_KPARAM_INFO
	.align		4
.L_217:
        /*0018*/ 	.byte	0x04, 0x17
        /*001a*/ 	.short	(.L_219 - .L_218)
.L_218:
        /*001c*/ 	.word	0x00000000
        /*0020*/ 	.short	0x0004
        /*0022*/ 	.short	0x003c
        /*0024*/ 	.byte	0x00, 0xf0, 0x05, 0x00


	//----- nvinfo : EIATTR_KPARAM_INFO
	.align		4
.L_219:
        /*0028*/ 	.byte	0x04, 0x17
        /*002a*/ 	.short	(.L_221 - .L_220)
.L_220:
        /*002c*/ 	.word	0x00000000
        /*0030*/ 	.short	0x0003
        /*0032*/ 	.short	0x0014
        /*0034*/ 	.byte	0x00, 0xf0, 0xa1, 0x00


	//----- nvinfo : EIATTR_KPARAM_INFO
	.align		4
.L_221:
        /*0038*/ 	.byte	0x04, 0x17
        /*003a*/ 	.short	(.L_223 - .L_222)
.L_222:
        /*003c*/ 	.word	0x00000000
        /*0040*/ 	.short	0x0002
        /*0042*/ 	.short	0x0010
        /*0044*/ 	.byte	0x00, 0xf0, 0x11, 0x00


	//----- nvinfo : EIATTR_KPARAM_INFO
	.align		4
.L_223:
        /*0048*/ 	.byte	0x04, 0x17
        /*004a*/ 	.short	(.L_225 - .L_224)
.L_224:
        /*004c*/ 	.word	0x00000000
        /*0050*/ 	.short	0x0001
        /*0052*/ 	.short	0x0008
        /*0054*/ 	.byte	0x00, 0xf5, 0x21, 0x00


	//----- nvinfo : EIATTR_KPARAM_INFO
	.align		4
.L_225:
        /*0058*/ 	.byte	0x04, 0x17
        /*005a*/ 	.short	(.L_227 - .L_226)
.L_226:
        /*005c*/ 	.word	0x00000000
        /*0060*/ 	.short	0x0000
        /*0062*/ 	.short	0x0000
        /*0064*/ 	.byte	0x00, 0xf0, 0x21, 0x00


	//----- nvinfo : EIATTR_SPARSE_MMA_MASK
	.align		4
.L_227:
        /*0068*/ 	.byte	0x03, 0x50
        /*006a*/ 	.short	0x0000


	//----- nvinfo : EIATTR_MAXREG_COUNT
	.align		4
        /*006c*/ 	.byte	0x03, 0x1b
        /*006e*/ 	.short	0x0060


	//----- nvinfo : EIATTR_NUM_BARRIERS
	.align		4
        /*0070*/ 	.byte	0x02, 0x4c
        /*0072*/ 	.byte	0x01
	.zero		1


	//----- nvinfo : EIATTR_MERCURY_ISA_VERSION
	.align		4
        /*0074*/ 	.byte	0x03, 0x5f
        /*0076*/ 	.short	0x0101


	//----- nvinfo : EIATTR_COOP_GROUP_MASK_REGIDS
	.align		4
        /*0078*/ 	.byte	0x04, 0x29
        /*007a*/ 	.short	(.L_229 - .L_228)


	//   ....[0]....
.L_228:
        /*007c*/ 	.word	0xffffffff


	//   ....[1]....
        /*0080*/ 	.word	0xffffffff


	//   ....[2]....
        /*0084*/ 	.word	0xffffffff


	//   ....[3]....
        /*0088*/ 	.word	0xffffffff


	//   ....[4]....
        /*008c*/ 	.word	0xffffffff


	//   ....[5]....
        /*0090*/ 	.word	0xffffffff


	//   ....[6]....
        /*0094*/ 	.word	0xffffffff


	//   ....[7]....
        /*0098*/ 	.word	0xffffffff


	//   ....[8]....
        /*009c*/ 	.word	0xffffffff


	//   ....[9]....
        /*00a0*/ 	.word	0xffffffff


	//   ....[10]....
        /*00a4*/ 	.word	0xffffffff


	//   ....[11]....
        /*00a8*/ 	.word	0xffffffff


	//   ....[12]....
        /*00ac*/ 	.word	0xffffffff


	//   ....[13]....
        /*00b0*/ 	.word	0xffffffff


	//   ....[14]....
        /*00b4*/ 	.word	0xffffffff


	//   ....[15]....
        /*00b8*/ 	.word	0xffffffff


	//   ....[16]....
        /*00bc*/ 	.word	0xffffffff


	//   ....[17]....
        /*00c0*/ 	.word	0xffffffff


	//   ....[18]....
        /*00c4*/ 	.word	0xffffffff


	//   ....[19]....
        /*00c8*/ 	.word	0xffffffff


	//   ....[20]....
        /*00cc*/ 	.word	0xffffffff


	//   ....[21]....
        /*00d0*/ 	.word	0xffffffff


	//   ....[22]....
        /*00d4*/ 	.word	0xffffffff


	//   ....[23]....
        /*00d8*/ 	.word	0xffffffff


	//   ....[24]....
        /*00dc*/ 	.word	0xffffffff


	//   ....[25]....
        /*00e0*/ 	.word	0xffffffff


	//   ....[26]....
        /*00e4*/ 	.word	0xffffffff


	//   ....[27]....
        /*00e8*/ 	.word	0xffffffff


	//   ....[28]....
        /*00ec*/ 	.word	0xffffffff


	//   ....[29]....
        /*00f0*/ 	.word	0xffffffff


	//----- nvinfo : EIATTR_COOP_GROUP_INSTR_OFFSETS
	.align		4
.L_229:
        /*00f4*/ 	.byte	0x04, 0x28
        /*00f6*/ 	.short	(.L_231 - .L_230)


	//   ....[0]....
.L_230:
        /*00f8*/ 	.word	0x00000c10


	//   ....[1]....
        /*00fc*/ 	.word	0x00000c20


	//   ....[2]....
        /*0100*/ 	.word	0x00000c90


	//   ....[3]....
        /*0104*/ 	.word	0x00000cb0


	//   ....[4]....
        /*0108*/ 	.word	0x00000d20


	//   ....[5]....
        /*010c*/ 	.word	0x00000d30


	//   ....[6]....
        /*0110*/ 	.word	0x00000d80


	//   ....[7]....
        /*0114*/ 	.word	0x00000da0


	//   ....[8]....
        /*0118*/ 	.word	0x00000df0


	//   ....[9]....
        /*011c*/ 	.word	0x00000e10


	//   ....[10]....
        /*0120*/ 	.word	0x00001120


	//   ....[11]....
        /*0124*/ 	.word	0x00001130


	//   ....[12]....
        /*0128*/ 	.word	0x000011a0


	//   ....[13]....
        /*012c*/ 	.word	0x000011c0


	//   ....[14]....
        /*0130*/ 	.word	0x00001210


	//   ....[15]....
        /*0134*/ 	.word	0x00001230


	//   ....[16]....
        /*0138*/ 	.word	0x00001290


	//   ....[17]....
        /*013c*/ 	.word	0x000012b0


	//   ....[18]....
        /*0140*/ 	.word	0x00001330


	//   ....[19]....
        /*0144*/ 	.word	0x00001360


	//   ....[20]....
        /*0148*/ 	.word	0x000028d0


	//   ....[21]....
        /*014c*/ 	.word	0x000028e0


	//   ....[22]....
        /*0150*/ 	.word	0x00002960


	//   ....[23]....
        /*0154*/ 	.word	0x00002970


	//   ....[24]....
        /*0158*/ 	.word	0x000029d0


	//   ....[25]....
        /*015c*/ 	.word	0x000029e0


	//   ....[26]....
        /*0160*/ 	.word	0x00002a30


	//   ....[27]....
        /*0164*/ 	.word	0x00002a60


	//   ....[28]....
        /*0168*/ 	.word	0x00002ae0


	//   ....[29]....
        /*016c*/ 	.word	0x00002af0


	//----- nvinfo : EIATTR_VRC_CTA_INIT_COUNT
	.align		4
.L_231:
        /*0170*/ 	.byte	0x02, 0x4a
	.zero		1
	.zero		1


	//----- nvinfo : EIATTR_EXIT_INSTR_OFFSETS
	.align		4
        /*0174*/ 	.byte	0x04, 0x1c
        /*0176*/ 	.short	(.L_233 - .L_232)


	//   ....[0]....
.L_232:
        /*0178*/ 	.word	0x00002d80


	//   ....[1]....
        /*017c*/ 	.word	0x00002de0


	//----- nvinfo : EIATTR_MAX_THREADS
	.align		4
.L_233:
        /*0180*/ 	.byte	0x04, 0x05
        /*0182*/ 	.short	(.L_235 - .L_234)
.L_234:
        /*0184*/ 	.word	0x00000280
        /*0188*/ 	.word	0x00000001
        /*018c*/ 	.word	0x00000001


	//----- nvinfo : EIATTR_CRS_STACK_SIZE
	.align		4
.L_235:
        /*0190*/ 	.byte	0x04, 0x1e
        /*0192*/ 	.short	(.L_237 - .L_236)
.L_236:
        /*0194*/ 	.word	0x00000000


	//----- nvinfo : EIATTR_CBANK_PARAM_SIZE
	.align		4
.L_237:
        /*0198*/ 	.byte	0x03, 0x19
        /*019a*/ 	.short	0x003e


	//----- nvinfo : EIATTR_PARAM_CBANK
	.align		4
        /*019c*/ 	.byte	0x04, 0x0a
        /*019e*/ 	.short	(.L_239 - .L_238)
	.align		4
.L_238:
        /*01a0*/ 	.word	index@(.nv.constant0._ZN3cub18CUB_300001_SM_10006detail6reduce18DeviceReduceKernelINS2_10policy_hubIdjN4cuda3std3__44plusIdEEE10Policy1000EN6thrust24THRUST_300001_SM_1000_NS10device_ptrIdEEjS9_dNS7_10__identityEEEvT0_PT3_T1_NS0_13GridEvenShareISK_EET2_T4_)
        /*01a4*/ 	.short	0x0380
        /*01a6*/ 	.short	0x003e


	//----- nvinfo : EIATTR_SW_WAR
	.align		4
.L_239:
        /*01a8*/ 	.byte	0x04, 0x36
        /*01aa*/ 	.short	(.L_241 - .L_240)
.L_240:
        /*01ac*/ 	.word	0x00000008
.L_241:


//--------------------- .nv.info._ZN3cub18CUB_300001_SM_10006detail6reduce28DeviceReduceSingleTileKernelINS2_10policy_hubIdjN4cuda3std3__44plusIdEEE10Policy1000EN6thrust24THRUST_300001_SM_1000_NS10device_ptrIdEEPdjS9_ddNS7_10__identityEEEvT0_T1_T2_T3_T4_T6_ --------------------------
	.section	.nv.info._ZN3cub18CUB_300001_SM_10006detail6reduce28DeviceReduceSingleTileKernelINS2_10policy_hubIdjN4cuda3std3__44plusIdEEE10Policy1000EN6thrust24THRUST_300001_SM_1000_NS10device_ptrIdEEPdjS9_ddNS7_10__identityEEEvT0_T1_T2_T3_T4_T6_,"",@"SHT_CUDA_INFO"
	.sectionflags	@""
	.align	4


	//----- nvinfo : EIATTR_CUDA_API_VERSION
	.align		4
        /*0000*/ 	.byte	0x04, 0x37
        /*0002*/ 	.short	(.L_243 - .L_242)
.L_242:
        /*0004*/ 	.word	0x00000082


	//----- nvinfo : EIATTR_KPARAM_INFO
	.align		4
.L_243:
        /*0008*/ 	.byte	0x04, 0x17
        /*000a*/ 	.short	(.L_245 - .L_244)
.L_244:
        /*000c*/ 	.word	0x00000000
        /*0010*/ 	.short	0x0005
        /*0012*/ 	.short	0x0020
        /*0014*/ 	.byte	0x00, 0xf0, 0x05, 0x00


	//----- nvinfo : EIATTR_KPARAM_INFO
	.align		4
.L_245:
        /*0018*/ 	.byte	0x04, 0x17
        /*001a*/ 	.short	(.L_247 - .L_246)
.L_246:
        /*001c*/ 	.word	0x00000000
        /*0020*/ 	.short	0x0004
        /*0022*/ 	.short	0x0018
        /*0024*/ 	.byte	0x00, 0xf0, 0x21, 0x00


	//----- nvinfo : EIATTR_KPARAM_INFO
	.align		4
.L_247:
        /*0028*/ 	.byte	0x04, 0x17
        /*002a*/ 	.short	(.L_249 - .L_248)
.L_248:
        /*002c*/ 	.word	0x00000000
        /*0030*/ 	.short	0x0003
        /*0032*/ 	.short	0x0014
        /*0034*/ 	.byte	0x00, 0xf0, 0x05, 0x00


	//----- nvinfo : EIATTR_KPARAM_INFO
	.align		4
.L_249:
        /*0038*/ 	.byte	0x04, 0x17
        /*003a*/ 	.short	(.L_251 - .L_250)
.L_250:
        /*003c*/ 	.word	0x00000000
        /*0040*/ 	.short	0x0002
        /*0042*/ 	.short	0x0010
        /*0044*/ 	.byte	0x00, 0xf0, 0x11, 0x00


	//----- nvinfo : EIATTR_KPARAM_INFO
	.align		4
.L_251:
        /*0048*/ 	.byte	0x04, 0x17
        /*004a*/ 	.short	(.L_253 - .L_252)
.L_252:
        /*004c*/ 	.word	0x00000000
        /*0050*/ 	.short	0x0001
        /*0052*/ 	.short	0x0008
        /*0054*/ 	.byte	0x00, 0xf5, 0x21, 0x00


	//----- nvinfo : EIATTR_KPARAM_INFO
	.align		4
.L_253:
        /*0058*/ 	.byte	0x04, 0x17
        /*005a*/ 	.short	(.L_255 - .L_254)
.L_254:
        /*005c*/ 	.word	0x00000000
        /*0060*/ 	.short	0x0000
        /*0062*/ 	.short	0x0000
        /*0064*/ 	.byte	0x00, 0xf0, 0x21, 0x00


	//----- nvinfo : EIATTR_SPARSE_MMA_MASK
	.align		4
.L_255:
        /*0068*/ 	.byte	0x03, 0x50
        /*006a*/ 	.short	0x0000


	//----- nvinfo : EIATTR_MAXREG_COUNT
	.align		4
        /*006c*/ 	.byte	0x03, 0x1b
        /*006e*/ 	.short	0x0060


	//----- nvinfo : EIATTR_NUM_BARRIERS
	.align		4
        /*0070*/ 	.byte	0x02, 0x4c
        /*0072*/ 	.byte	0x01
	.zero		1


	//----- nvinfo : EIATTR_MERCURY_ISA_VERSION
	.align		4
        /*0074*/ 	.byte	0x03, 0x5f
        /*0076*/ 	.short	0x0101


	//----- nvinfo : EIATTR_COOP_GROUP_MASK_REGIDS
	.align		4
        /*0078*/ 	.byte	0x04, 0x29
        /*007a*/ 	.short	(.L_257 - .L_256)


	//   ....[0]....
.L_256:
        /*007c*/ 	.word	0xffffffff


	//   ....[1]....
        /*0080*/ 	.word	0xffffffff


	//   ....[2]....
        /*0084*/ 	.word	0xffffffff


	//   ....[3]....
        /*0088*/ 	.word	0xffffffff


	//   ....[4]....
        /*008c*/ 	.word	0xffffffff


	//   ....[5]....
        /*0090*/ 	.word	0xffffffff


	//   ....[6]....
        /*0094*/ 	.word	0xffffffff


	//   ....[7]....
        /*0098*/ 	.word	0xffffffff


	//   ....[8]....
        /*009c*/ 	.word	0xffffffff


	//   ....[9]....
        /*00a0*/ 	.word	0xffffffff


	//   ....[10]....
        /*00a4*/ 	.word	0xffffffff


	//   ....[11]....
        /*00a8*/ 	.word	0xffffffff


	//   ....[12]....
        /*00ac*/ 	.word	0xffffffff


	//   ....[13]....
        /*00b0*/ 	.word	0xffffffff


	//   ....[14]....
        /*00b4*/ 	.word	0xffffffff


	//   ....[15]....
        /*00b8*/ 	.word	0xffffffff


	//   ....[16]....
        /*00bc*/ 	.word	0xffffffff


	//   ....[17]....
        /*00c0*/ 	.word	0xffffffff


	//   ....[18]....
        /*00c4*/ 	.word	0xffffffff


	//   ....[19]....
        /*00c8*/ 	.word	0xffffffff


	//   ....[20]....
        /*00cc*/ 	.word	0xffffffff


	//   ....[21]....
        /*00d0*/ 	.word	0xffffffff


	//   ....[22]....
        /*00d4*/ 	.word	0xffffffff


	//   ....[23]....
        /*00d8*/ 	.word	0xffffffff


	//   ....[24]....
        /*00dc*/ 	.word	0xffffffff


	//   ....[25]....
        /*00e0*/ 	.word	0xffffffff


	//   ....[26]....
        /*00e4*/ 	.word	0xffffffff


	//   ....[27]....
        /*00e8*/ 	.word	0xffffffff


	//   ....[28]....
        /*00ec*/ 	.word	0xffffffff


	//   ....[29]....
        /*00f0*/ 	.word	0xffffffff


	//----- nvinfo : EIATTR_COOP_GROUP_INSTR_OFFSETS
	.align		4
.L_257:
        /*00f4*/ 	.byte	0x04, 0x28
        /*00f6*/ 	.short	(.L_259 - .L_258)


	//   ....[0]....
.L_258:
        /*00f8*/ 	.word	0x00000930


	//   ....[1]....
        /*00fc*/ 	.word	0x00000940


	//   ....[2]....
        /*0100*/ 	.word	0x000009b0


	//   ....[3]....
        /*0104*/ 	.word	0x000009e0


	//   ....[4]....
        /*0108*/ 	.word	0x00000a50


	//   ....[5]....
        /*010c*/ 	.word	0x00000a60


	//   ....[6]....
        /*0110*/ 	.word	0x00000ab0


	//   ....[7]....
        /*0114*/ 	.word	0x00000ad0


	//   ....[8]....
        /*0118*/ 	.word	0x00000b30


	//   ....[9]....
        /*011c*/ 	.word	0x00000b40


	//   ....[10]....
        /*0120*/ 	.word	0x00000e40


	//   ....[11]....
        /*0124*/ 	.word	0x00000e50


	//   ....[12]....
        /*0128*/ 	.word	0x00000ed0


	//   ....[13]....
        /*012c*/ 	.word	0x00000ef0


	//   ....[14]....
        /*0130*/ 	.word	0x00000f40


	//   ....[15]....
        /*0134*/ 	.word	0x00000f60


	//   ....[16]....
        /*0138*/ 	.word	0x00000fd0


	//   ....[17]....
        /*013c*/ 	.word	0x00000fe0


	//   ....[18]....
        /*0140*/ 	.word	0x00001030


	//   ....[19]....
        /*0144*/ 	.word	0x00001060


	//   ....[20]....
        /*0148*/ 	.word	0x00002450


	//   ....[21]....
        /*014c*/ 	.word	0x00002460


	//   ....[22]....
        /*0150*/ 	.word	0x000024d0


	//   ....[23]....
        /*0154*/ 	.word	0x000024e0


	//   ....[24]....
        /*0158*/ 	.word	0x00002540


	//   ....[25]....
        /*015c*/ 	.word	0x00002550


	//   ....[26]....
        /*0160*/ 	.word	0x000025a0


	//   ....[27]....
        /*0164*/ 	.word	0x000025d0


	//   ....[28]....
        /*0168*/ 	.word	0x00002650


	//   ....[29]....
        /*016c*/ 	.word	0x00002660


	//----- nvinfo : EIATTR_VRC_CTA_INIT_COUNT
	.align		4
.L_259:
        /*0170*/ 	.byte	0x02, 0x4a
	.zero		1
	.zero		1


	//----- nvinfo : EIATTR_EXIT_INSTR_OFFSETS
	.align		4
        /*0174*/ 	.byte	0x04, 0x1c
        /*0176*/ 	.short	(.L_261 - .L_260)


	//   ....[0]....
.L_260:
        /*0178*/ 	.word	0x00000080


	//   ....[1]....
        /*017c*/ 	.word	0x000000c0


	//   ....[2]....
        /*0180*/ 	.word	0x000028f0


	//   ....[3]....
        /*0184*/ 	.word	0x00002940


	//----- nvinfo : EIATTR_MAX_THREADS
	.align		4
.L_261:
        /*0188*/ 	.byte	0x04, 0x05
        /*018a*/ 	.short	(.L_263 - .L_262)
.L_262:
        /*018c*/ 	.word	0x00000280
        /*0190*/ 	.word	0x00000001
        /*0194*/ 	.word	0x00000001


	//----- nvinfo : EIATTR_CRS_STACK_SIZE
	.align		4
.L_263:
        /*0198*/ 	.byte	0x04, 0x1e
        /*019a*/ 	.short	(.L_265 - .L_264)
.L_264:
        /*019c*/ 	.word	0x00000000


	//----- nvinfo : EIATTR_CBANK_PARAM_SIZE
	.align		4
.L_265:
        /*01a0*/ 	.byte	0x03, 0x19
        /*01a2*/ 	.short	0x0021


	//----- nvinfo : EIATTR_PARAM_CBANK
	.align		4
        /*01a4*/ 	.byte	0x04, 0x0a
        /*01a6*/ 	.short	(.L_267 - .L_266)
	.align		4
.L_266:
        /*01a8*/ 	.word	index@(.nv.constant0._ZN3cub18CUB_300001_SM_10006detail6reduce28DeviceReduceSingleTileKernelINS2_10policy_hubIdjN4cuda3std3__44plusIdEEE10Policy1000EN6thrust24THRUST_300001_SM_1000_NS10device_ptrIdEEPdjS9_ddNS7_10__identityEEEvT0_T1_T2_T3_T4_T6_)
        /*01ac*/ 	.short	0x0380
        /*01ae*/ 	.short	0x0021


	//----- nvinfo : EIATTR_SW_WAR
	.align		4
.L_267:
        /*01b0*/ 	.byte	0x04, 0x36
        /*01b2*/ 	.short	(.L_269 - .L_268)
.L_268:
        /*01b4*/ 	.word	0x00000008
.L_269:


//--------------------- .nv.info._ZN3cub18CUB_300001_SM_10006detail11EmptyKernelIvEEvv --------------------------
	.section	.nv.info._ZN3cub18CUB_300001_SM_10006detail11EmptyKernelIvEEvv,"",@"SHT_CUDA_INFO"
	.sectionflags	@""
	.align	4


	//----- nvinfo : EIATTR_CUDA_API_VERSION
	.align		4
        /*0000*/ 	.byte	0x04, 0x37
        /*0002*/ 	.short	(.L_271 - .L_270)
.L_270:
        /*0004*/ 	.word	0x00000082


	//----- nvinfo : EIATTR_SPARSE_MMA_MASK
	.align		4
.L_271:
        /*0008*/ 	.byte	0x03, 0x50
        /*000a*/ 	.short	0x0000


	//----- nvinfo : EIATTR_MAXREG_COUNT
	.align		4
        /*000c*/ 	.byte	0x03, 0x1b
        /*000e*/ 	.short	0x00ff


	//----- nvinfo : EIATTR_MERCURY_ISA_VERSION
	.align		4
        /*0010*/ 	.byte	0x03, 0x5f
        /*0012*/ 	.short	0x0101


	//----- nvinfo : EIATTR_VRC_CTA_INIT_COUNT
	.align		4
        /*0014*/ 	.byte	0x02, 0x4a
	.zero		1
	.zero		1


	//----- nvinfo : EIATTR_EXIT_INSTR_OFFSETS
	.align		4
        /*0018*/ 	.byte	0x04, 0x1c
        /*001a*/ 	.short	(.L_273 - .L_272)


	//   ....[0]....
.L_272:
        /*001c*/ 	.word	0x00000010


	//----- nvinfo : EIATTR_SW_WAR
	.align		4
.L_273:
        /*0020*/ 	.byte	0x04, 0x36
        /*0022*/ 	.short	(.L_275 - .L_274)
.L_274:
        /*0024*/ 	.word	0x00000008
.L_275:


//--------------------- .nv.info._Z9mc_kernelPdiddddy --------------------------
	.section	.nv.info._Z9mc_kernelPdiddddy,"",@"SHT_CUDA_INFO"
	.sectionflags	@""
	.align	4


	//----- nvinfo : EIATTR_CUDA_API_VERSION
	.align		4
        /*0000*/ 	.byte	0x04, 0x37
        /*0002*/ 	.short	(.L_277 - .L_276)
.L_276:
        /*0004*/ 	.word	0x00000082


	//----- nvinfo : EIATTR_KPARAM_INFO
	.align		4
.L_277:
        /*0008*/ 	.byte	0x04, 0x17
        /*000a*/ 	.short	(.L_279 - .L_278)
.L_278:
        /*000c*/ 	.word	0x00000000
        /*0010*/ 	.short	0x0006
        /*0012*/ 	.short	0x0030
        /*0014*/ 	.byte	0x00, 0xf0, 0x21, 0x00


	//----- nvinfo : EIATTR_KPARAM_INFO
	.align		4
.L_279:
        /*0018*/ 	.byte	0x04, 0x17
        /*001a*/ 	.short	(.L_281 - .L_280)
.L_280:
        /*001c*/ 	.word	0x00000000
        /*0020*/ 	.short	0x0005
        /*0022*/ 	.short	0x0028
        /*0024*/ 	.byte	0x00, 0xf0, 0x21, 0x00


	//----- nvinfo : EIATTR_KPARAM_INFO
	.align		4
.L_281:
        /*0028*/ 	.byte	0x04, 0x17
        /*002a*/ 	.short	(.L_283 - .L_282)
.L_282:
        /*002c*/ 	.word	0x00000000
        /*0030*/ 	.short	0x0004
        /*0032*/ 	.short	0x0020
        /*0034*/ 	.byte	0x00, 0xf0, 0x21, 0x00


	//----- nvinfo : EIATTR_KPARAM_INFO
	.align		4
.L_283:
        /*0038*/ 	.byte	0x04, 0x17
        /*003a*/ 	.short	(.L_285 - .L_284)
.L_284:
        /*003c*/ 	.word	0x00000000
        /*0040*/ 	.short	0x0003
        /*0042*/ 	.short	0x0018
        /*0044*/ 	.byte	0x00, 0xf0, 0x21, 0x00


	//----- nvinfo : EIATTR_KPARAM_INFO
	.align		4
.L_285:
        /*0048*/ 	.byte	0x04, 0x17
        /*004a*/ 	.short	(.L_287 - .L_286)
.L_286:
        /*004c*/ 	.word	0x00000000
        /*0050*/ 	.short	0x0002
        /*0052*/ 	.short	0x0010
        /*0054*/ 	.byte	0x00, 0xf0, 0x21, 0x00


	//----- nvinfo : EIATTR_KPARAM_INFO
	.align		4
.L_287:
        /*0058*/ 	.byte	0x04, 0x17
        /*005a*/ 	.short	(.L_289 - .L_288)
.L_288:
        /*005c*/ 	.word	0x00000000
        /*0060*/ 	.short	0x0001
        /*0062*/ 	.short	0x0008
        /*0064*/ 	.byte	0x00, 0xf0, 0x11, 0x00


	//----- nvinfo : EIATTR_KPARAM_INFO
	.align		4
.L_289:
        /*0068*/ 	.byte	0x04, 0x17
        /*006a*/ 	.short	(.L_291 - .L_290)
.L_290:
        /*006c*/ 	.word	0x00000000
        /*0070*/ 	.short	0x0000
        /*0072*/ 	.short	0x0000
        /*0074*/ 	.byte	0x00, 0xf5, 0x21, 0x00


	//----- nvinfo : EIATTR_SPARSE_MMA_MASK
	.align		4
.L_291:
        /*0078*/ 	.byte	0x03, 0x50
        /*007a*/ 	.short	0x0000


	//----- nvinfo : EIATTR_MAXREG_COUNT
	.align		4
        /*007c*/ 	.byte	0x03, 0x1b
        /*007e*/ 	.short	0x00ff


	//----- nvinfo : EIATTR_MERCURY_ISA_VERSION
	.align		4
        /*0080*/ 	.byte	0x03, 0x5f
        /*0082*/ 	.short	0x0101


	//----- nvinfo : EIATTR_VRC_CTA_INIT_COUNT
	.align		4
        /*0084*/ 	.byte	0x02, 0x4a
	.zero		1
	.zero		1


	//----- nvinfo : EIATTR_EXIT_INSTR_OFFSETS
	.align		4
        /*0088*/ 	.byte	0x04, 0x1c
        /*008a*/ 	.short	(.L_293 - .L_292)


	//   ....[0]....
.L_292:
        /*008c*/ 	.word	0x00000070


	//   ....[1]....
        /*0090*/ 	.word	0x000014b0


	//----- nvinfo : EIATTR_CRS_STACK_SIZE
	.align		4
.L_293:
        /*0094*/ 	.byte	0x04, 0x1e
        /*0096*/ 	.short	(.L_295 - .L_294)
.L_294:
        /*0098*/ 	.word	0x00000000


	//----- nvinfo : EIATTR_CBANK_PARAM_SIZE
	.align		4
.L_295:
        /*009c*/ 	.byte	0x03, 0x19
        /*009e*/ 	.short	0x0038


	//----- nvinfo : EIATTR_PARAM_CBANK
	.align		4
        /*00a0*/ 	.byte	0x04, 0x0a
        /*00a2*/ 	.short	(.L_297 - .L_296)
	.align		4
.L_296:
        /*00a4*/ 	.word	index@(.nv.constant0._Z9mc_kernelPdiddddy)
        /*00a8*/ 	.short	0x0380
        /*00aa*/ 	.short	0x0038


	//----- nvinfo : EIATTR_SW_WAR
	.align		4
.L_297:
        /*00ac*/ 	.byte	0x04, 0x36
        /*00ae*/ 	.short	(.L_299 - .L_298)
.L_298:
        /*00b0*/ 	.word	0x00000008
.L_299:


//--------------------- .nv.callgraph             --------------------------
	.section	.nv.callgraph,"",@"SHT_CUDA_CALLGRAPH"
	.align	4
	.sectionentsize	8
	.align		4
        /*0000*/ 	.word	0x00000000
	.align		4
        /*0004*/ 	.word	0xffffffff
	.align		4
        /*0008*/ 	.word	0x00000000
	.align		4
        /*000c*/ 	.word	0xfffffffe
	.align		4
        /*0010*/ 	.word	0x00000000
	.align		4
        /*0014*/ 	.word	0xfffffffd
	.align		4
        /*0018*/ 	.word	0x00000000
	.align		4
        /*001c*/ 	.word	0xfffffffc


//--------------------- .nv.constant4             --------------------------
	.section	.nv.constant4,"a",@progbits
	.align	8
	.align		8
.nv.constant4:
        /*0000*/ 	.dword	precalc_xorwow_matrix
	.align		8
        /*0008*/ 	.dword	precalc_xorwow_offset_matrix
	.align		8
        /*0010*/ 	.dword	mrg32k3aM1
	.align		8
        /*0018*/ 	.dword	mrg32k3aM2
	.align		8
        /*0020*/ 	.dword	mrg32k3aM1SubSeq
	.align		8
        /*0028*/ 	.dword	mrg32k3aM2SubSeq
	.align		8
        /*0030*/ 	.dword	mrg32k3aM1Seq
	.align		8
        /*0038*/ 	.dword	mrg32k3aM2Seq
	.align		8
        /*0040*/ 	.dword	_ZN34_INTERNAL_d09b9494_4_k_cu_8839882e4cuda3std3__45__cpo5beginE
	.align		8
        /*0048*/ 	.dword	_ZN34_INTERNAL_d09b9494_4_k_cu_8839882e4cuda3std3__45__cpo3endE
	.align		8
        /*0050*/ 	.dword	_ZN34_INTERNAL_d09b9494_4_k_cu_8839882e4cuda3std3__45__cpo6cbeginE
	.align		8
        /*0058*/ 	.dword	_ZN34_INTERNAL_d09b9494_4_k_cu_8839882e4cuda3std3__45__cpo4cendE
	.align		8
        /*0060*/ 	.dword	_ZN34_INTERNAL_d09b9494_4_k_cu_8839882e4cuda3std3__45__cpo6rbeginE
	.align		8
        /*0068*/ 	.dword	_ZN34_INTERNAL_d09b9494_4_k_cu_8839882e4cuda3std3__45__cpo4rendE
	.align		8
        /*0070*/ 	.dword	_ZN34_INTERNAL_d09b9494_4_k_cu_8839882e4cuda3std3__45__cpo7crbeginE
	.align		8
        /*0078*/ 	.dword	_ZN34_INTERNAL_d09b9494_4_k_cu_8839882e4cuda3std3__45__cpo5crendE
	.align		8
        /*0080*/ 	.dword	_ZN34_INTERNAL_d09b9494_4_k_cu_8839882e4cuda3std3__436_GLOBAL__N__d09b9494_4_k_cu_8839882e6ignoreE
	.align		8
        /*0088*/ 	.dword	_ZN34_INTERNAL_d09b9494_4_k_cu_8839882e4cuda3std3__419piecewise_constructE
	.align		8
        /*0090*/ 	.dword	_ZN34_INTERNAL_d09b9494_4_k_cu_8839882e4cuda3std3__48in_placeE
	.align		8
        /*0098*/ 	.dword	_ZN34_INTERNAL_d09b9494_4_k_cu_8839882e4cuda3std3__420unreachable_sentinelE
	.align		8
        /*00a0*/ 	.dword	_ZN34_INTERNAL_d09b9494_4_k_cu_8839882e4cuda3std3__47nulloptE
	.align		8
        /*00a8*/ 	.dword	_ZN34_INTERNAL_d09b9494_4_k_cu_8839882e4cuda3std3__48unexpectE
	.align		8
        /*00b0*/ 	.dword	_ZN34_INTERNAL_d09b9494_4_k_cu_8839882e4cuda3std6ranges3__45__cpo4swapE
	.align		8
        /*00b8*/ 	.dword	_ZN34_INTERNAL_d09b9494_4_k_cu_8839882e4cuda3std6ranges3__45__cpo9iter_moveE
	.align		8
        /*00c0*/ 	.dword	_ZN34_INTERNAL_d09b9494_4_k_cu_8839882e4cuda3std6ranges3__45__cpo5beginE
	.align		8
        /*00c8*/ 	.dword	_ZN34_INTERNAL_d09b9494_4_k_cu_8839882e4cuda3std6ranges3__45__cpo3endE
	.align		8
        /*00d0*/ 	.dword	_ZN34_INTERNAL_d09b9494_4_k_cu_8839882e4cuda3std6ranges3__45__cpo6cbeginE
	.align		8
        /*00d8*/ 	.dword	_ZN34_INTERNAL_d09b9494_4_k_cu_8839882e4cuda3std6ranges3__45__cpo4cendE
	.align		8
        /*00e0*/ 	.dword	_ZN34_INTERNAL_d09b9494_4_k_cu_8839882e4cuda3std6ranges3__45__cpo7advanceE
	.align		8
        /*00e8*/ 	.dword	_ZN34_INTERNAL_d09b9494_4_k_cu_8839882e4cuda3std6ranges3__45__cpo9iter_swapE
	.align		8
        /*00f0*/ 	.dword	_ZN34_INTERNAL_d09b9494_4_k_cu_8839882e4cuda3std6ranges3__45__cpo4nextE
	.align		8
        /*00f8*/ 	.dword	_ZN34_INTERNAL_d09b9494_4_k_cu_8839882e4cuda3std6ranges3__45__cpo4prevE
	.align		8
        /*0100*/ 	.dword	_ZN34_INTERNAL_d09b9494_4_k_cu_8839882e4cuda3std6ranges3__45__cpo4dataE
	.align		8
        /*0108*/ 	.dword	_ZN34_INTERNAL_d09b9494_4_k_cu_8839882e4cuda3std6ranges3__45__cpo5cdataE
	.align		8
        /*0110*/ 	.dword	_ZN34_INTERNAL_d09b9494_4_k_cu_8839882e4cuda3std6ranges3__45__cpo4sizeE
	.align		8
        /*0118*/ 	.dword	_ZN34_INTERNAL_d09b9494_4_k_cu_8839882e4cuda3std6ranges3__45__cpo5ssizeE
	.align		8
        /*0120*/ 	.dword	_ZN34_INTERNAL_d09b9494_4_k_cu_8839882e4cuda3std6ranges3__45__cpo8distanceE
	.align		8
        /*0128*/ 	.dword	_ZN34_INTERNAL_d09b9494_4_k_cu_8839882e6thrust24THRUST_300001_SM_1000_NS8cuda_cub3parE
	.align		8
        /*0130*/ 	.dword	_ZN34_INTERNAL_d09b9494_4_k_cu_8839882e6thrust24THRUST_300001_SM_1000_NS8cuda_cub10par_nosyncE
	.align		8
        /*0138*/ 	.dword	_ZN34_INTERNAL_d09b9494_4_k_cu_8839882e6thrust24THRUST_300001_SM_1000_NS6system6detail10sequential3seqE
	.align		8
        /*0140*/ 	.dword	_ZN34_INTERNAL_d09b9494_4_k_cu_8839882e6thrust24THRUST_300001_SM_1000_NS12placeholders2_1E
	.align		8
        /*0148*/ 	.dword	_ZN34_INTERNAL_d09b9494_4_k_cu_8839882e6thrust24THRUST_300001_SM_1000_NS12placeholders2_2E
	.align		8
        /*0150*/ 	.dword	_ZN34_INTERNAL_d09b9494_4_k_cu_8839882e6thrust24THRUST_300001_SM_1000_NS12placeholders2_3E
	.align		8
        /*0158*/ 	.dword	_ZN34_INTERNAL_d09b9494_4_k_cu_8839882e6thrust24THRUST_300001_SM_1000_NS12placeholders2_4E
	.align		8
        /*0160*/ 	.dword	_ZN34_INTERNAL_d09b9494_4_k_cu_8839882e6thrust24THRUST_300001_SM_1000_NS12placeholders2_5E
	.align		8
        /*0168*/ 	.dword	_ZN34_INTERNAL_d09b9494_4_k_cu_8839882e6thrust24THRUST_300001_SM_1000_NS12placeholders2_6E
	.align		8
        /*0170*/ 	.dword	_ZN34_INTERNAL_d09b9494_4_k_cu_8839882e6thrust24THRUST_300001_SM_1000_NS12placeholders2_7E
	.align		8
        /*0178*/ 	.dword	_ZN34_INTERNAL_d09b9494_4_k_cu_8839882e6thrust24THRUST_300001_SM_1000_NS12placeholders2_8E
	.align		8
        /*0180*/ 	.dword	_ZN34_INTERNAL_d09b9494_4_k_cu_8839882e6thrust24THRUST_300001_SM_1000_NS12placeholders2_9E
	.align		8
        /*0188*/ 	.dword	_ZN34_INTERNAL_d09b9494_4_k_cu_8839882e6thrust24THRUST_300001_SM_1000_NS12placeholders3_10E
	.align		8
        /*0190*/ 	.dword	_ZN34_INTERNAL_d09b9494_4_k_cu_8839882e6thrust24THRUST_300001_SM_1000_NS3seqE


//--------------------- .nv.constant3             --------------------------
	.section	.nv.constant3,"a",@progbits
	.align	8
.nv.constant3:
	.type		__cr_lgamma_table,@object
	.size		__cr_lgamma_table,(.L_8 - __cr_lgamma_table)
__cr_lgamma_table:
        /*0000*/ 	.byte	0x00, 0x00, 0x00, 0x00, 0x00, 0x00, 0x00, 0x00, 0x00, 0x00, 0x00, 0x00, 0x00, 0x00, 0x00, 0x00
        /*0010*/ 	.byte	0xef, 0x39, 0xfa, 0xfe, 0x42, 0x2e, 0xe6, 0x3f, 0x02, 0x20, 0x2a, 0xfa, 0x0b, 0xab, 0xfc, 0x3f
        /*0020*/ 	.byte	0xf9, 0x2c, 0x92, 0x7c, 0xa7, 0x6c, 0x09, 0x40, 0xc9, 0x79, 0x44, 0x3c, 0x64, 0x26, 0x13, 0x40
        /*0030*/ 	.byte	0xca, 0x01, 0xcf, 0x3a, 0x27, 0x51, 0x1a, 0x40, 0x30, 0xcc, 0x2d, 0xf3, 0xe1, 0x0c, 0x21, 0x40
        /*0040*/ 	.byte	0x0d, 0xb7, 0xfc, 0x82, 0x8e, 0x35, 0x25, 0x40
.L_8:


//--------------------- .text._ZN3cub18CUB_300001_SM_10006detail6reduce28DeviceReduceSingleTileKernelINS2_10policy_hubIdyN4cuda3std3__44plusIdEEE10Policy1000EPdSC_iS9_ddNS7_10__identityEEEvT0_T1_T2_T3_T4_T6_ --------------------------
	.section	.text._ZN3cub18CUB_300001_SM_10006detail6reduce28DeviceReduceSingleTileKernelINS2_10policy_hubIdyN4cuda3std3__44plusIdEEE10Policy1000EPdSC_iS9_ddNS7_10__identityEEEvT0_T1_T2_T3_T4_T6_,"ax",@progbits
	.align	128
        .global         _ZN3cub18CUB_300001_SM_10006detail6reduce28DeviceReduceSingleTileKernelINS2_10policy_hubIdyN4cuda3std3__44plusIdEEE10Policy1000EPdSC_iS9_ddNS7_10__identityEEEvT0_T1_T2_T3_T4_T6_
        .type           _ZN3cub18CUB_300001_SM_10006detail6reduce28DeviceReduceSingleTileKernelINS2_10policy_hubIdyN4cuda3std3__44plusIdEEE10Policy1000EPdSC_iS9_ddNS7_10__identityEEEvT0_T1_T2_T3_T4_T6_,@function
        .size           _ZN3cub18CUB_300001_SM_10006detail6reduce28DeviceReduceSingleTileKernelINS2_10policy_hubIdyN4cuda3std3__44plusIdEEE10Policy1000EPdSC_iS9_ddNS7_10__identityEEEvT0_T1_T2_T3_T4_T6_,(.L_x_195 - _ZN3cub18CUB_300001_SM_10006detail6reduce28DeviceReduceSingleTileKernelINS2_10policy_hubIdyN4cuda3std3__44plusIdEEE10Policy1000EPdSC_iS9_ddNS7_10__identityEEEvT0_T1_T2_T3_T4_T6_)
        .other          _ZN3cub18CUB_300001_SM_10006detail6reduce28DeviceReduceSingleTileKernelINS2_10policy_hubIdyN4cuda3std3__44plusIdEEE10Policy1000EPdSC_iS9_ddNS7_10__identityEEEvT0_T1_T2_T3_T4_T6_,@"STO_CUDA_ENTRY STV_DEFAULT"
_ZN3cub18CUB_300001_SM_10006detail6reduce28DeviceReduceSingleTileKernelINS2_10policy_hubIdyN4cuda3std3__44plusIdEEE10Policy1000EPdSC_iS9_ddNS7_10__identityEEEvT0_T1_T2_T3_T4_T6_:
.text._ZN3cub18CUB_300001_SM_10006detail6reduce28DeviceReduceSingleTileKernelINS2_10policy_hubIdyN4cuda3std3__44plusIdEEE10Policy1000EPdSC_iS9_ddNS7_10__identityEEEvT0_T1_T2_T3_T4_T6_:
[----:B------:R-:W-:Y:S01]  /*0000*/  LDC R1, c[0x0][0x37c] ;  /* 0x0000df00ff017b82 */ /* 0x000fe20000000800 */
[----:B------:R-:W0:Y:S01]  /*0010*/  LDCU UR4, c[0x0][0x390] ;  /* 0x00007200ff0477ac */ /* 0x000e220008000800 */
[----:B------:R-:W1:Y:S01]  /*0020*/  LDCU.64 UR6, c[0x0][0x358] ;  /* 0x00006b00ff0677ac */ /* 0x000e620008000a00 */
[----:B0-----:R-:W-:-:S05]  /*0030*/  IMAD.U32 R4, RZ, RZ, UR4 ;  /* 0x00000004ff047e24 */ /* 0x001fca000f8e00ff */
[----:B------:R-:W-:-:S13]  /*0040*/  ISETP.NE.AND P0, PT, R4, RZ, PT ;  /* 0x000000ff0400720c */ /* 0x000fda0003f05270 */
[----:B-1----:R-:W-:Y:S05]  /*0050*/  @P0 BRA `(.L_x_0) ;  /* 0x00000000001c0947 */ /* 0x002fea0003800000 */
[----:B------:R-:W0:Y:S02]  /*0060*/  S2R R0, SR_TID.X ;  /* 0x0000000000007919 */ /* 0x000e240000002100 */
[----:B0-----:R-:W-:-:S13]  /*0070*/  ISETP.NE.AND P0, PT, R0, RZ, PT ;  /* 0x000000ff0000720c */ /* 0x001fda0003f05270 */
[----:B------:R-:W-:Y:S05]  /*0080*/  @P0 EXIT ;  /* 0x000000000000094d */ /* 0x000fea0003800000 */
[----:B------:R-:W0:Y:S08]  /*0090*/  LDC.64 R2, c[0x0][0x388] ;  /* 0x0000e200ff027b82 */ /* 0x000e300000000a00 */
[----:B------:R-:W0:Y:S02]  /*00a0*/  LDC.64 R4, c[0x0][0x398] ;  /* 0x0000e600ff047b82 */ /* 0x000e240000000a00 */
[----:B0-----:R-:W-:Y:S01]  /*00b0*/  STG.E.64 desc[UR6][R2.64], R4 ;  /* 0x0000000402007986 */ /* 0x001fe2000c101b06 */
[----:B------:R-:W-:Y:S05]  /*00c0*/  EXIT ;  /* 0x000000000000794d */ /* 0x000fea0003800000 */
.L_x_0:
[----:B------:R-:W-:Y:S01]  /*00d0*/  ISETP.GT.AND P0, PT, R4, 0xdff, PT ;  /* 0x00000dff0400780c */ /* 0x000fe20003f04270 */
[----:B------:R-:W-:-:S12]  /*00e0*/  BSSY.RECONVERGENT B0, `(.L_x_1) ;  /* 0x0000242000007945 */ /* 0x000fd80003800200 */
[----:B------:R-:W-:Y:S05]  /*00f0*/  @P0 BRA `(.L_x_2) ;  /* 0x0000001400180947 */ /* 0x000fea0003800000 */
[----:B------:R-:W0:Y:S01]  /*0100*/  S2R R5, SR_TID.X ;  /* 0x0000000000057919 */ /* 0x000e220000002100 */
[----:B------:R-:W-:Y:S01]  /*0110*/  BSSY.RECONVERGENT B1, `(.L_x_3) ;  /* 0x0000009000017945 */ /* 0x000fe20003800200 */
[----:B------:R-:W-:Y:S02]  /*0120*/  CS2R R2, SRZ ;  /* 0x0000000000027805 */ /* 0x000fe4000001ff00 */
[----:B0-----:R-:W-:Y:S01]  /*0130*/  ISETP.GE.AND P0, PT, R5, R4, PT ;  /* 0x000000040500720c */ /* 0x001fe20003f06270 */
[----:B------:R-:W-:-:S12]  /*0140*/  IMAD.MOV.U32 R7, RZ, RZ, R5 ;  /* 0x000000ffff077224 */ /* 0x000fd800078e0005 */
[----:B------:R-:W-:Y:S05]  /*0150*/  @P0 BRA `(.L_x_4) ;  /* 0x0000000000100947 */ /* 0x000fea0003800000 */
[----:B------:R-:W0:Y:S02]  /*0160*/  LDC.64 R2, c[0x0][0x380] ;  /* 0x0000e000ff027b82 */ /* 0x000e240000000a00 */
[----:B0-----:R-:W-:-:S06]  /*0170*/  IMAD.WIDE.U32 R2, R5, 0x8, R2 ;  /* 0x0000000805027825 */ /* 0x001fcc00078e0002 */
[----:B------:R-:W5:Y:S01]  /*0180*/  LDG.E.64.CONSTANT R2, desc[UR6][R2.64] ;  /* 0x0000000602027981 */ /* 0x000f62000c1e9b00 */
[----:B------:R-:W-:-:S07]  /*0190*/  VIADD R7, R5, 0x200 ;  /* 0x0000020005077836 */ /* 0x000fce0000000000 */
.L_x_4:
[----:B------:R-:W-:Y:S05]  /*01a0*/  BSYNC.RECONVERGENT B1 ;  /* 0x0000000000017941 */ /* 0x000fea0003800200 */
.L_x_3:
[----:B------:R-:W-:Y:S01]  /*01b0*/  ISETP.GE.AND P0, PT, R7, R4, PT ;  /* 0x000000040700720c */ /* 0x000fe20003f06270 */
[----:B------:R-:W-:-:S12]  /*01c0*/  BSSY.RECONVERGENT B1, `(.L_x_5) ;  /* 0x0000076000017945 */ /* 0x000fd80003800200 */
[----:B------:R-:W-:Y:S05]  /*01d0*/  @P0 BRA `(.L_x_6) ;  /* 0x0000000400d00947 */ /* 0x000fea0003800000 */
[----:B------:R-:W-:Y:S01]  /*01e0*/  LOP3.LUT R9, RZ, R7, RZ, 0x33, !PT ;  /* 0x00000007ff097212 */ /* 0x000fe200078e33ff */
[----:B------:R-:W-:Y:S04]  /*01f0*/  BSSY.RECONVERGENT B2, `(.L_x_7) ;  /* 0x0000017000027945 */ /* 0x000fe80003800200 */
[----:B------:R-:W-:-:S05]  /*0200*/  IMAD.IADD R0, R9, 0x1, R4 ;  /* 0x0000000109007824 */ /* 0x000fca00078e0204 */
[C---:B------:R-:W-:Y:S02]  /*0210*/  LOP3.LUT R6, R0.reuse, 0x600, RZ, 0xc0, !PT ;  /* 0x0000060000067812 */ /* 0x040fe400078ec0ff */
[----:B------:R-:W-:Y:S02]  /*0220*/  ISETP.GE.U32.AND P0, PT, R0, 0x600, PT ;  /* 0x000006000000780c */ /* 0x000fe40003f06070 */
[----:B------:R-:W-:-:S13]  /*0230*/  ISETP.NE.AND P1, PT, R6, 0x600, PT ;  /* 0x000006000600780c */ /* 0x000fda0003f25270 */
[----:B------:R-:W-:Y:S05]  /*0240*/  @!P1 BRA `(.L_x_8) ;  /* 0x0000000000449947 */ /* 0x000fea0003800000 */
[----:B------:R-:W0:Y:S01]  /*0250*/  LDC.64 R8, c[0x0][0x380] ;  /* 0x0000e000ff087b82 */ /* 0x000e220000000a00 */
[----:B------:R-:W-:-:S04]  /*0260*/  LEA.HI R0, R0, 0x1, RZ, 0x17 ;  /* 0x0000000100007811 */ /* 0x000fc800078fb8ff */
[----:B------:R-:W-:-:S05]  /*0270*/  LOP3.LUT R0, R0, 0x3, RZ, 0xc0, !PT ;  /* 0x0000000300007812 */ /* 0x000fca00078ec0ff */
[----:B------:R-:W-:Y:S02]  /*0280*/  IMAD.MOV R0, RZ, RZ, -R0 ;  /* 0x000000ffff007224 */ /* 0x000fe400078e0a00 */
[----:B0-----:R-:W-:-:S04]  /*0290*/  IMAD.WIDE.U32 R8, R7, 0x8, R8 ;  /* 0x0000000807087825 */ /* 0x001fc800078e0008 */
[----:B------:R-:W-:Y:S02]  /*02a0*/  IMAD.MOV.U32 R6, RZ, RZ, R8 ;  /* 0x000000ffff067224 */ /* 0x000fe400078e0008 */
[----:B------:R-:W-:-:S07]  /*02b0*/  IMAD.MOV.U32 R11, RZ, RZ, R9 ;  /* 0x000000ffff0b7224 */ /* 0x000fce00078e0009 */
.L_x_9:
[----:B------:R-:W-:Y:S02]  /*02c0*/  IMAD.MOV.U32 R8, RZ, RZ, R6 ;  /* 0x000000ffff087224 */ /* 0x000fe400078e0006 */
[----:B------:R-:W-:-:S06]  /*02d0*/  IMAD.MOV.U32 R9, RZ, RZ, R11 ;  /* 0x000000ffff097224 */ /* 0x000fcc00078e000b */
[----:B------:R-:W2:Y:S01]  /*02e0*/  LDG.E.64.CONSTANT R8, desc[UR6][R8.64] ;  /* 0x0000000608087981 */ /* 0x000ea2000c1e9b00 */
[----:B------:R-:W-:Y:S01]  /*02f0*/  VIADD R0, R0, 0x1 ;  /* 0x0000000100007836 */ /* 0x000fe20000000000 */
[----:B------:R-:W-:Y:S01]  /*0300*/  IADD3 R6, P2, PT, R6, 0x1000, RZ ;  /* 0x0000100006067810 */ /* 0x000fe20007f5e0ff */
[----:B------:R-:W-:-:S03]  /*0310*/  VIADD R7, R7, 0x200 ;  /* 0x0000020007077836 */ /* 0x000fc60000000000 */
[----:B------:R-:W-:Y:S01]  /*0320*/  ISETP.NE.AND P1, PT, R0, RZ, PT ;  /* 0x000000ff0000720c */ /* 0x000fe20003f25270 */
[----:B------:R-:W-:Y:S01]  /*0330*/  IMAD.X R11, RZ, RZ, R11, P2 ;  /* 0x000000ffff0b7224 */ /* 0x000fe200010e060b */
[----:B--2--5:R-:W-:-:S11]  /*0340*/  DADD R2, R8, R2 ;  /* 0x0000000008027229 */ /* 0x024fd60000000002 */
[----:B------:R-:W-:Y:S05]  /*0350*/  @P1 BRA `(.L_x_9) ;  /* 0xfffffffc00d81947 */ /* 0x000fea000383ffff */
.L_x_8:
[----:B------:R-:W-:Y:S05]  /*0360*/  BSYNC.RECONVERGENT B2 ;  /* 0x0000000000027941 */ /* 0x000fea0003800200 */
.L_x_7:
[----:B------:R-:W-:Y:S05]  /*0370*/  @!P0 BRA `(.L_x_6) ;  /* 0x0000000400688947 */ /* 0x000fea0003800000 */
[----:B------:R-:W-:Y:S01]  /*0380*/  IMAD.IADD R0, R4, 0x1, -R7 ;  /* 0x0000000104007824 */ /* 0x000fe200078e0a07 */
[----:B------:R-:W-:Y:S01]  /*0390*/  BSSY.RECONVERGENT B2, `(.L_x_10) ;  /* 0x0000031000027945 */ /* 0x000fe20003800200 */
[----:B------:R-:W-:-:S03]  /*03a0*/  PLOP3.LUT P0, PT, PT, PT, PT, 0x80, 0x8 ;  /* 0x000000000008781c */ /* 0x000fc60003f0f070 */
[----:B------:R-:W-:-:S13]  /*03b0*/  ISETP.GT.AND P1, PT, R0, 0x1800, PT ;  /* 0x000018000000780c */ /* 0x000fda0003f24270 */
[----:B------:R-:W-:Y:S05]  /*03c0*/  @!P1 BRA `(.L_x_11) ;  /* 0x0000000000b49947 */ /* 0x000fea0003800000 */
[----:B------:R-:W-:Y:S01]  /*03d0*/  PLOP3.LUT P0, PT, PT, PT, PT, 0x8, 0x80 ;  /* 0x000000000080781c */ /* 0x000fe20003f0e170 */
[----:B------:R-:W-:-:S12]  /*03e0*/  VIADD R0, R4, 0xffffe800 ;  /* 0xffffe80004007836 */ /* 0x000fd80000000000 */
.L_x_12:
[----:B------:R-:W0:Y:S02]  /*03f0*/  LDC.64 R32, c[0x0][0x380] ;  /* 0x0000e000ff207b82 */ /* 0x000e240000000a00 */
[----:B0-----:R-:W-:-:S05]  /*0400*/  IMAD.WIDE R14, R7, 0x8, R32 ;  /* 0x00000008070e7825 */ /* 0x001fca00078e0220 */
[----:B------:R-:W2:Y:S04]  /*0410*/  LDG.E.64.CONSTANT R8, desc[UR6][R14.64] ;  /* 0x000000060e087981 */ /* 0x000ea8000c1e9b00 */
[----:B------:R-:W3:Y:S04]  /*0420*/  LDG.E.64.CONSTANT R10, desc[UR6][R14.64+0x1000] ;  /* 0x001000060e0a7981 */ /* 0x000ee8000c1e9b00 */
[----:B------:R-:W4:Y:S01]  /*0430*/  LDG.E.64.CONSTANT R12, desc[UR6][R14.64+0x2000] ;  /* 0x002000060e0c7981 */ /* 0x000f22000c1e9b00 */
[----:B------:R-:W-:-:S03]  /*0440*/  VIADD R41, R7, 0x800 ;  /* 0x0000080007297836 */ /* 0x000fc60000000000 */
[----:B------:R-:W4:Y:S01]  /*0450*/  LDG.E.64.CONSTANT R30, desc[UR6][R14.64+0x3000] ;  /* 0x003000060e1e7981 */ /* 0x000f22000c1e9b00 */
[----:B------:R-:W-:-:S05]  /*0460*/  IMAD.WIDE R40, R41, 0x8, R32 ;  /* 0x0000000829287825 */ /* 0x000fca00078e0220 */
[----:B------:R-:W4:Y:S04]  /*0470*/  LDG.E.64.CONSTANT R28, desc[UR6][R40.64] ;  /* 0x00000006281c7981 */ /* 0x000f28000c1e9b00 */
[----:B------:R-:W4:Y:S04]  /*0480*/  LDG.E.64.CONSTANT R26, desc[UR6][R40.64+0x1000] ;  /* 0x00100006281a7981 */ /* 0x000f28000c1e9b00 */
        /* <DEDUP_REMOVED lines=12> */
[----:B------:R-:W4:Y:S04]  /*0550*/  LDG.E.64.CONSTANT R34, desc[UR6][R44.64+0x2000] ;  /* 0x002000062c227981 */ /* 0x000f28000c1e9b00 */
[----:B------:R-:W4:Y:S01]  /*0560*/  LDG.E.64.CONSTANT R32, desc[UR6][R44.64+0x3000] ;  /* 0x003000062c207981 */ /* 0x000f22000c1e9b00 */
[----:B------:R-:W-:-:S05]  /*0570*/  VIADD R7, R7, 0x2000 ;  /* 0x0000200007077836 */ /* 0x000fca0000000000 */
[----:B------:R-:W-:Y:S01]  /*0580*/  ISETP.GE.AND P1, PT, R7, R0, PT ;  /* 0x000000000700720c */ /* 0x000fe20003f26270 */
[----:B--2--5:R-:W-:-:S08]  /*0590*/  DADD R8, R8, R2 ;  /* 0x0000000008087229 */ /* 0x024fd00000000002 */
[----:B---3--:R-:W-:-:S08]  /*05a0*/  DADD R8, R8, R10 ;  /* 0x0000000008087229 */ /* 0x008fd0000000000a */
[----:B----4-:R-:W-:-:S08]  /*05b0*/  DADD R8, R8, R12 ;  /* 0x0000000008087229 */ /* 0x010fd0000000000c */
[----:B------:R-:W-:-:S08]  /*05c0*/  DADD R8, R8, R30 ;  /* 0x0000000008087229 */ /* 0x000fd0000000001e */
        /* <DEDUP_REMOVED lines=11> */
[----:B------:R-:W-:Y:S01]  /*0680*/  DADD R2, R8, R32 ;  /* 0x0000000008027229 */ /* 0x000fe20000000020 */
[----:B------:R-:W-:Y:S10]  /*0690*/  @!P1 BRA `(.L_x_12) ;  /* 0xfffffffc00549947 */ /* 0x000ff4000383ffff */
.L_x_11:
[----:B------:R-:W-:Y:S05]  /*06a0*/  BSYNC.RECONVERGENT B2 ;  /* 0x0000000000027941 */ /* 0x000fea0003800200 */
.L_x_10:
[----:B------:R-:W-:Y:S01]  /*06b0*/  IMAD.IADD R0, R4, 0x1, -R7 ;  /* 0x0000000104007824 */ /* 0x000fe200078e0a07 */
[----:B------:R-:W-:Y:S04]  /*06c0*/  BSSY.RECONVERGENT B2, `(.L_x_13) ;  /* 0x0000019000027945 */ /* 0x000fe80003800200 */
[----:B------:R-:W-:-:S13]  /*06d0*/  ISETP.GT.AND P1, PT, R0, 0x800, PT ;  /* 0x000008000000780c */ /* 0x000fda0003f24270 */
[----:B------:R-:W-:Y:S05]  /*06e0*/  @!P1 BRA `(.L_x_14) ;  /* 0x0000000000589947 */ /* 0x000fea0003800000 */
        /* <DEDUP_REMOVED lines=12> */
[----:B------:R-:W-:Y:S01]  /*07b0*/  PLOP3.LUT P0, PT, PT, PT, PT, 0x8, 0x80 ;  /* 0x000000000080781c */ /* 0x000fe20003f0e170 */
[----:B------:R-:W-:Y:S01]  /*07c0*/  VIADD R7, R7, 0x1000 ;  /* 0x0000100007077836 */ /* 0x000fe20000000000 */
[----:B--2--5:R-:W-:-:S08]  /*07d0*/  DADD R10, R2, R10 ;  /* 0x00000000020a7229 */ /* 0x024fd0000000000a */
[----:B---3--:R-:W-:-:S08]  /*07e0*/  DADD R10, R10, R12 ;  /* 0x000000000a0a7229 */ /* 0x008fd0000000000c */
[----:B----4-:R-:W-:-:S08]  /*07f0*/  DADD R10, R10, R14 ;  /* 0x000000000a0a7229 */ /* 0x010fd0000000000e */
[----:B------:R-:W-:-:S08]  /*0800*/  DADD R10, R10, R16 ;  /* 0x000000000a0a7229 */ /* 0x000fd00000000010 */
[----:B------:R-:W-:-:S08]  /*0810*/  DADD R10, R10, R20 ;  /* 0x000000000a0a7229 */ /* 0x000fd00000000014 */
[----:B------:R-:W-:-:S08]  /*0820*/  DADD R10, R10, R22 ;  /* 0x000000000a0a7229 */ /* 0x000fd00000000016 */
[----:B------:R-:W-:-:S08]  /*0830*/  DADD R10, R10, R24 ;  /* 0x000000000a0a7229 */ /* 0x000fd00000000018 */
[----:B------:R-:W-:-:S11]  /*0840*/  DADD R2, R10, R26 ;  /* 0x000000000a027229 */ /* 0x000fd6000000001a */
.L_x_14:
[----:B------:R-:W-:Y:S05]  /*0850*/  BSYNC.RECONVERGENT B2 ;  /* 0x0000000000027941 */ /* 0x000fea0003800200 */
.L_x_13:
[----:B------:R-:W-:-:S13]  /*0860*/  ISETP.LT.OR P0, PT, R7, R4, P0 ;  /* 0x000000040700720c */ /* 0x000fda0000701670 */
[----:B------:R-:W-:Y:S05]  /*0870*/  @!P0 BRA `(.L_x_6) ;  /* 0x0000000000288947 */ /* 0x000fea0003800000 */
[----:B------:R-:W0:Y:S02]  /*0880*/  LDC.64 R8, c[0x0][0x380] ;  /* 0x0000e000ff087b82 */ /* 0x000e240000000a00 */
[----:B0-----:R-:W-:-:S05]  /*0890*/  IMAD.WIDE R6, R7, 0x8, R8 ;  /* 0x0000000807067825 */ /* 0x001fca00078e0208 */
[----:B------:R-:W2:Y:S04]  /*08a0*/  LDG.E.64.CONSTANT R8, desc[UR6][R6.64] ;  /* 0x0000000606087981 */ /* 0x000ea8000c1e9b00 */
[----:B------:R-:W3:Y:S04]  /*08b0*/  LDG.E.64.CONSTANT R10, desc[UR6][R6.64+0x1000] ;  /* 0x00100006060a7981 */ /* 0x000ee8000c1e9b00 */
[----:B------:R-:W4:Y:S04]  /*08c0*/  LDG.E.64.CONSTANT R12, desc[UR6][R6.64+0x2000] ;  /* 0x00200006060c7981 */ /* 0x000f28000c1e9b00 */
[----:B------:R-:W4:Y:S01]  /*08d0*/  LDG.E.64.CONSTANT R14, desc[UR6][R6.64+0x3000] ;  /* 0x00300006060e7981 */ /* 0x000f22000c1e9b00 */
[----:B--2--5:R-:W-:-:S08]  /*08e0*/  DADD R8, R2, R8 ;  /* 0x0000000002087229 */ /* 0x024fd00000000008 */
[----:B---3--:R-:W-:-:S08]  /*08f0*/  DADD R8, R8, R10 ;  /* 0x0000000008087229 */ /* 0x008fd0000000000a */
[----:B----4-:R-:W-:-:S08]  /*0900*/  DADD R8, R8, R12 ;  /* 0x0000000008087229 */ /* 0x010fd0000000000c */
[----:B------:R-:W-:-:S11]  /*0910*/  DADD R2, R8, R14 ;  /* 0x0000000008027229 */ /* 0x000fd6000000000e */
.L_x_6:
[----:B------:R-:W-:Y:S05]  /*0920*/  BSYNC.RECONVERGENT B1 ;  /* 0x0000000000017941 */ /* 0x000fea0003800200 */
.L_x_5:
[----:B------:R-:W-:-:S13]  /*0930*/  ISETP.GE.AND P0, PT, R4, 0x200, PT ;  /* 0x000002000400780c */ /* 0x000fda0003f06270 */
[----:B------:R-:W-:Y:S05]  /*0940*/  @!P0 BRA `(.L_x_15) ;  /* 0x0000000400148947 */ /* 0x000fea0003800000 */
[----:B------:R-:W0:Y:S01]  /*0950*/  S2R R12, SR_LANEID ;  /* 0x00000000000c7919 */ /* 0x000e220000000000 */
[----:B-----5:R-:W-:Y:S04]  /*0960*/  SHFL.DOWN PT, R6, R2, 0x1, 0x1f ;  /* 0x08201f0002067f89 */ /* 0x020fe800000e0000 */
[----:B------:R-:W1:Y:S02]  /*0970*/  SHFL.DOWN PT, R7, R3, 0x1, 0x1f ;  /* 0x08201f0003077f89 */ /* 0x000e6400000e0000 */
[----:B-1----:R-:W-:Y:S01]  /*0980*/  DADD R6, R6, R2 ;  /* 0x0000000006067229 */ /* 0x002fe20000000002 */
[C---:B0-----:R-:W-:Y:S02]  /*0990*/  ISETP.GT.AND P0, PT, R12.reuse, 0x1e, PT ;  /* 0x0000001e0c00780c */ /* 0x041fe40003f04270 */
[----:B------:R-:W-:-:S07]  /*09a0*/  ISETP.NE.AND P1, PT, R12, RZ, PT ;  /* 0x000000ff0c00720c */ /* 0x000fce0003f25270 */
[----:B------:R-:W-:Y:S02]  /*09b0*/  FSEL R8, R2, R6, P0 ;  /* 0x0000000602087208 */ /* 0x000fe40000000000 */
[----:B------:R-:W-:Y:S02]  /*09c0*/  FSEL R9, R3, R7, P0 ;  /* 0x0000000703097208 */ /* 0x000fe40000000000 */
[----:B------:R-:W-:Y:S01]  /*09d0*/  ISETP.GT.AND P0, PT, R12, 0x1d, PT ;  /* 0x0000001d0c00780c */ /* 0x000fe20003f04270 */
[----:B------:R-:W-:Y:S01]  /*09e0*/  SHFL.DOWN PT, R6, R8, 0x2, 0x1f ;  /* 0x08401f0008067f89 */ /* 0x000fe200000e0000 */
[----:B------:R-:W-:Y:S02]  /*09f0*/  @!P1 MOV R4, 0x400 ;  /* 0x0000040000049802 */ /* 0x000fe40000000f00 */
[----:B------:R-:W-:Y:S01]  /*0a00*/  @!P1 SHF.R.U32.HI R0, RZ, 0x2, R5 ;  /* 0x00000002ff009819 */ /* 0x000fe20000011605 */
[----:B------:R-:W0:Y:S03]  /*0a10*/  SHFL.DOWN PT, R7, R9, 0x2, 0x1f ;  /* 0x08401f0009077f89 */ /* 0x000e2600000e0000 */
[----:B------:R-:W-:Y:S01]  /*0a20*/  @!P1 LOP3.LUT R0, R0, 0xf8, RZ, 0xc0, !PT ;  /* 0x000000f800009812 */ /* 0x000fe200078ec0ff */
[----:B0-----:R-:W-:-:S10]  /*0a30*/  DADD R6, R6, R8 ;  /* 0x0000000006067229 */ /* 0x001fd40000000008 */
[----:B------:R-:W-:Y:S02]  /*0a40*/  FSEL R6, R8, R6, P0 ;  /* 0x0000000608067208 */ /* 0x000fe40000000000 */
[----:B------:R-:W-:Y:S02]  /*0a50*/  FSEL R7, R9, R7, P0 ;  /* 0x0000000709077208 */ /* 0x000fe40000000000 */
[----:B------:R-:W-:Y:S01]  /*0a60*/  ISETP.GT.AND P0, PT, R12, 0x1b, PT ;  /* 0x0000001b0c00780c */ /* 0x000fe20003f04270 */
[----:B------:R-:W-:Y:S04]  /*0a70*/  SHFL.DOWN PT, R2, R6, 0x4, 0x1f ;  /* 0x08801f0006027f89 */ /* 0x000fe800000e0000 */
[----:B------:R-:W0:Y:S01]  /*0a80*/  SHFL.DOWN PT, R3, R7, 0x4, 0x1f ;  /* 0x08801f0007037f89 */ /* 0x000e2200000e0000 */
[----:B------:R-:W1:Y:S01]  /*0a90*/  @!P1 S2R R9, SR_CgaCtaId ;  /* 0x0000000000099919 */ /* 0x000e620000008800 */
[----:B0-----:R-:W-:-:S10]  /*0aa0*/  DADD R2, R2, R6 ;  /* 0x0000000002027229 */ /* 0x001fd40000000006 */
[----:B------:R-:W-:Y:S02]  /*0ab0*/  FSEL R10, R6, R2, P0 ;  /* 0x00000002060a7208 */ /* 0x000fe40000000000 */
[----:B------:R-:W-:Y:S02]  /*0ac0*/  FSEL R11, R7, R3, P0 ;  /* 0x00000003070b7208 */ /* 0x000fe40000000000 */
[----:B------:R-:W-:Y:S01]  /*0ad0*/  ISETP.GT.AND P0, PT, R12, 0x17, PT ;  /* 0x000000170c00780c */ /* 0x000fe20003f04270 */
[----:B------:R-:W-:Y:S04]  /*0ae0*/  SHFL.DOWN PT, R2, R10, 0x8, 0x1f ;  /* 0x09001f000a027f89 */ /* 0x000fe800000e0000 */
[----:B------:R-:W0:Y:S02]  /*0af0*/  SHFL.DOWN PT, R3, R11, 0x8, 0x1f ;  /* 0x09001f000b037f89 */ /* 0x000e2400000e0000 */
[----:B0-----:R-:W-:-:S10]  /*0b00*/  DADD R2, R2, R10 ;  /* 0x0000000002027229 */ /* 0x001fd4000000000a */
[----:B------:R-:W-:Y:S02]  /*0b10*/  FSEL R6, R10, R2, P0 ;  /* 0x000000020a067208 */ /* 0x000fe40000000000 */
[----:B------:R-:W-:Y:S02]  /*0b20*/  FSEL R7, R11, R3, P0 ;  /* 0x000000030b077208 */ /* 0x000fe40000000000 */
[----:B-1----:R-:W-:Y:S01]  /*0b30*/  @!P1 LEA R11, R9, R4, 0x18 ;  /* 0x00000004090b9211 */ /* 0x002fe200078ec0ff */
[----:B------:R-:W-:Y:S01]  /*0b40*/  SHFL.DOWN PT, R2, R6, 0x10, 0x1f ;  /* 0x0a001f0006027f89 */ /* 0x000fe200000e0000 */
[----:B------:R-:W-:-:S03]  /*0b50*/  ISETP.NE.AND P0, PT, R5, RZ, PT ;  /* 0x000000ff0500720c */ /* 0x000fc60003f05270 */
[----:B------:R-:W0:Y:S01]  /*0b60*/  SHFL.DOWN PT, R3, R7, 0x10, 0x1f ;  /* 0x0a001f0007037f89 */ /* 0x000e2200000e0000 */
[----:B------:R-:W-:Y:S01]  /*0b70*/  @!P1 IMAD.IADD R11, R0, 0x1, R11 ;  /* 0x00000001000b9824 */ /* 0x000fe200078e020b */
[----:B0-----:R-:W-:-:S07]  /*0b80*/  DADD R8, R2, R6 ;  /* 0x0000000002087229 */ /* 0x001fce0000000006 */
[----:B------:R1:W-:Y:S01]  /*0b90*/  @!P1 STS.64 [R11+0x10], R8 ;  /* 0x000010080b009388 */ /* 0x0003e20000000a00 */
[----:B------:R-:W-:Y:S01]  /*0ba0*/  BAR.SYNC.DEFER_BLOCKING 0x0 ;  /* 0x0000000000007b1d */ /* 0x000fe20000010000 */
[----:B------:R-:W-:-:S04]  /*0bb0*/  ISETP.GT.AND P1, PT, R12, 0xf, PT ;  /* 0x0000000f0c00780c */ /* 0x000fc80003f24270 */
[----:B------:R-:W-:Y:S02]  /*0bc0*/  FSEL R2, R6, R8, P1 ;  /* 0x0000000806027208 */ /* 0x000fe40000800000 */
[----:B------:R-:W-:Y:S01]  /*0bd0*/  FSEL R3, R7, R9, P1 ;  /* 0x0000000907037208 */ /* 0x000fe20000800000 */
[----:B------:R-:W-:Y:S06]  /*0be0*/  @P0 BRA `(.L_x_16) ;  /* 0x0000001800440947 */ /* 0x000fec0003800000 */
[----:B------:R-:W0:Y:S01]  /*0bf0*/  S2UR UR5, SR_CgaCtaId ;  /* 0x00000000000579c3 */ /* 0x000e220000008800 */
[----:B------:R-:W-:Y:S02]  /*0c00*/  UMOV UR4, 0x400 ;  /* 0x0000040000047882 */ /* 0x000fe40000000000 */
[----:B0-----:R-:W-:-:S09]  /*0c10*/  ULEA UR4, UR5, UR4, 0x18 ;  /* 0x0000000405047291 */ /* 0x001fd2000f8ec0ff */
[----:B------:R-:W0:Y:S04]  /*0c20*/  LDS.64 R4, [UR4+0x18] ;  /* 0x00001804ff047984 */ /* 0x000e280008000a00 */
[----:B-1----:R-:W1:Y:S04]  /*0c30*/  LDS.128 R8, [UR4+0x20] ;  /* 0x00002004ff087984 */ /* 0x002e680008000c00 */
[----:B------:R-:W2:Y:S01]  /*0c40*/  LDS.128 R12, [UR4+0x30] ;  /* 0x00003004ff0c7984 */ /* 0x000ea20008000c00 */
[----:B0-----:R-:W-:-:S03]  /*0c50*/  DADD R2, R2, R4 ;  /* 0x0000000002027229 */ /* 0x001fc60000000004 */
[----:B------:R-:W0:Y:S05]  /*0c60*/  LDS.128 R4, [UR4+0x40] ;  /* 0x00004004ff047984 */ /* 0x000e2a0008000c00 */
[----:B-1----:R-:W-:-:S08]  /*0c70*/  DADD R2, R2, R8 ;  /* 0x0000000002027229 */ /* 0x002fd00000000008 */
[----:B------:R-:W-:Y:S01]  /*0c80*/  DADD R2, R2, R10 ;  /* 0x0000000002027229 */ /* 0x000fe2000000000a */
[----:B------:R-:W1:Y:S07]  /*0c90*/  LDS.128 R8, [UR4+0x50] ;  /* 0x00005004ff087984 */ /* 0x000e6e0008000c00 */
[----:B--2---:R-:W-:-:S08]  /*0ca0*/  DADD R2, R2, R12 ;  /* 0x0000000002027229 */ /* 0x004fd0000000000c */
[----:B------:R-:W-:Y:S01]  /*0cb0*/  DADD R2, R2, R14 ;  /* 0x0000000002027229 */ /* 0x000fe2000000000e */
[----:B------:R-:W2:Y:S07]  /*0cc0*/  LDS.128 R12, [UR4+0x60] ;  /* 0x00006004ff0c7984 */ /* 0x000eae0008000c00 */
[----:B0-----:R-:W-:-:S08]  /*0cd0*/  DADD R2, R2, R4 ;  /* 0x0000000002027229 */ /* 0x001fd00000000004 */
[----:B------:R-:W-:Y:S01]  /*0ce0*/  DADD R2, R2, R6 ;  /* 0x0000000002027229 */ /* 0x000fe20000000006 */
[----:B------:R-:W0:Y:S07]  /*0cf0*/  LDS.128 R4, [UR4+0x70] ;  /* 0x00007004ff047984 */ /* 0x000e2e0008000c00 */
[----:B-1----:R-:W-:-:S08]  /*0d00*/  DADD R2, R2, R8 ;  /* 0x0000000002027229 */ /* 0x002fd00000000008 */
[----:B------:R-:W-:Y:S01]  /*0d10*/  DADD R2, R2, R10 ;  /* 0x0000000002027229 */ /* 0x000fe2000000000a */
[----:B------:R-:W1:Y:S07]  /*0d20*/  LDS.128 R8, [UR4+0x80] ;  /* 0x00008004ff087984 */ /* 0x000e6e0008000c00 */
[----:B--2---:R-:W-:-:S08]  /*0d30*/  DADD R2, R2, R12 ;  /* 0x0000000002027229 */ /* 0x004fd0000000000c */
[----:B------:R-:W-:-:S08]  /*0d40*/  DADD R2, R2, R14 ;  /* 0x0000000002027229 */ /* 0x000fd0000000000e */
[----:B0-----:R-:W-:-:S08]  /*0d50*/  DADD R2, R2, R4 ;  /* 0x0000000002027229 */ /* 0x001fd00000000004 */
[----:B------:R-:W-:-:S08]  /*0d60*/  DADD R2, R2, R6 ;  /* 0x0000000002027229 */ /* 0x000fd00000000006 */
[----:B-1----:R-:W-:-:S08]  /*0d70*/  DADD R2, R2, R8 ;  /* 0x0000000002027229 */ /* 0x002fd00000000008 */
[----:B------:R-:W-:Y:S01]  /*0d80*/  DADD R2, R2, R10 ;  /* 0x0000000002027229 */ /* 0x000fe2000000000a */
[----:B------:R-:W-:Y:S10]  /*0d90*/  BRA `(.L_x_16) ;  /* 0x0000001400d87947 */ /* 0x000ff40003800000 */
.L_x_15:
[----:B------:R-:W-:Y:S01]  /*0da0*/  LOP3.LUT R0, R5, 0x3e0, RZ, 0xc0, !PT ;  /* 0x000003e005007812 */ /* 0x000fe200078ec0ff */
[----:B------:R-:W0:Y:S03]  /*0db0*/  S2R R10, SR_LANEID ;  /* 0x00000000000a7919 */ /* 0x000e260000000000 */
[----:B------:R-:W-:Y:S01]  /*0dc0*/  LOP3.LUT R9, RZ, R0, RZ, 0x33, !PT ;  /* 0x00000000ff097212 */ /* 0x000fe200078e33ff */
[----:B------:R-:W-:-:S04]  /*0dd0*/  VIADD R7, R0, 0x20 ;  /* 0x0000002000077836 */ /* 0x000fc80000000000 */
[----:B------:R-:W-:Y:S01]  /*0de0*/  IMAD.IADD R9, R9, 0x1, R4 ;  /* 0x0000000109097824 */ /* 0x000fe200078e0204 */
[----:B------:R-:W-:-:S04]  /*0df0*/  ISETP.GT.AND P0, PT, R7, R4, PT ;  /* 0x000000040700720c */ /* 0x000fc80003f04270 */
[----:B------:R-:W-:-:S05]  /*0e00*/  SEL R11, R9, 0x1f, P0 ;  /* 0x0000001f090b7807 */ /* 0x000fca0000000000 */
[----:B-----5:R-:W-:Y:S04]  /*0e10*/  SHFL.DOWN PT, R6, R2, 0x1, R11 ;  /* 0x0820000002067989 */ /* 0x020fe800000e000b */
[----:B------:R-:W1:Y:S01]  /*0e20*/  SHFL.DOWN PT, R7, R3, 0x1, R11 ;  /* 0x0820000003077989 */ /* 0x000e6200000e000b */
[C---:B0-----:R-:W-:Y:S01]  /*0e30*/  ISETP.GE.AND P0, PT, R10.reuse, R11, PT ;  /* 0x0000000b0a00720c */ /* 0x041fe20003f06270 */
[C---:B------:R-:W-:Y:S01]  /*0e40*/  VIADD R0, R10.reuse, 0x2 ;  /* 0x000000020a007836 */ /* 0x040fe20000000000 */
[----:B------:R-:W-:Y:S01]  /*0e50*/  ISETP.NE.AND P1, PT, R10, RZ, PT ;  /* 0x000000ff0a00720c */ /* 0x000fe20003f25270 */
[----:B-1----:R-:W-:-:S12]  /*0e60*/  DADD R6, R6, R2 ;  /* 0x0000000006067229 */ /* 0x002fd80000000002 */
[----:B------:R-:W0:Y:S01]  /*0e70*/  @!P1 S2R R12, SR_CgaCtaId ;  /* 0x00000000000c9919 */ /* 0x000e220000008800 */
[----:B------:R-:W-:Y:S02]  /*0e80*/  FSEL R8, R6, R2, !P0 ;  /* 0x0000000206087208 */ /* 0x000fe40004000000 */
[----:B------:R-:W-:Y:S02]  /*0e90*/  FSEL R9, R7, R3, !P0 ;  /* 0x0000000307097208 */ /* 0x000fe40004000000 */
[----:B------:R-:W-:Y:S01]  /*0ea0*/  ISETP.GT.AND P0, PT, R0, R11, PT ;  /* 0x0000000b0000720c */ /* 0x000fe20003f04270 */
[----:B------:R-:W-:Y:S01]  /*0eb0*/  SHFL.DOWN PT, R6, R8, 0x2, R11 ;  /* 0x0840000008067989 */ /* 0x000fe200000e000b */
[----:B------:R-:W-:-:S03]  /*0ec0*/  VIADD R0, R10, 0x4 ;  /* 0x000000040a007836 */ /* 0x000fc60000000000 */
[----:B------:R-:W1:Y:S02]  /*0ed0*/  SHFL.DOWN PT, R7, R9, 0x2, R11 ;  /* 0x0840000009077989 */ /* 0x000e6400000e000b */
[----:B-1----:R-:W-:-:S10]  /*0ee0*/  DADD R6, R6, R8 ;  /* 0x0000000006067229 */ /* 0x002fd40000000008 */
[----:B------:R-:W-:Y:S02]  /*0ef0*/  FSEL R6, R8, R6, P0 ;  /* 0x0000000608067208 */ /* 0x000fe40000000000 */
[----:B------:R-:W-:Y:S02]  /*0f00*/  FSEL R7, R9, R7, P0 ;  /* 0x0000000709077208 */ /* 0x000fe40000000000 */
        /* <DEDUP_REMOVED lines=16> */
[----:B------:R-:W-:Y:S02]  /*1010*/  @!P1 MOV R9, 0x400 ;  /* 0x0000040000099802 */ /* 0x000fe40000000f00 */
[----:B------:R-:W-:Y:S01]  /*1020*/  @!P1 SHF.R.U32.HI R8, RZ, 0x2, R5 ;  /* 0x00000002ff089819 */ /* 0x000fe20000011605 */
[----:B------:R-:W1:Y:S01]  /*1030*/  SHFL.DOWN PT, R3, R7, 0x10, R11 ;  /* 0x0a00000007037989 */ /* 0x000e6200000e000b */
[----:B0-----:R-:W-:-:S02]  /*1040*/  @!P1 LEA R9, R12, R9, 0x18 ;  /* 0x000000090c099211 */ /* 0x001fc400078ec0ff */
[----:B------:R-:W-:-:S05]  /*1050*/  @!P1 LOP3.LUT R8, R8, 0xf8, RZ, 0xc0, !PT ;  /* 0x000000f808089812 */ /* 0x000fca00078ec0ff */
[----:B------:R-:W-:Y:S01]  /*1060*/  @!P1 IMAD.IADD R9, R8, 0x1, R9 ;  /* 0x0000000108099824 */ /* 0x000fe200078e0209 */
[----:B-1----:R-:W-:-:S10]  /*1070*/  DADD R2, R2, R6 ;  /* 0x0000000002027229 */ /* 0x002fd40000000006 */
[----:B------:R-:W-:Y:S02]  /*1080*/  FSEL R2, R6, R2, P0 ;  /* 0x0000000206027208 */ /* 0x000fe40000000000 */
[----:B------:R-:W-:Y:S02]  /*1090*/  FSEL R3, R7, R3, P0 ;  /* 0x0000000307037208 */ /* 0x000fe40000000000 */
[----:B------:R-:W-:-:S03]  /*10a0*/  ISETP.NE.AND P0, PT, R5, RZ, PT ;  /* 0x000000ff0500720c */ /* 0x000fc60003f05270 */
[----:B------:R0:W-:Y:S01]  /*10b0*/  @!P1 STS.64 [R9+0x10], R2 ;  /* 0x0000100209009388 */ /* 0x0001e20000000a00 */
[----:B------:R-:W-:Y:S09]  /*10c0*/  BAR.SYNC.DEFER_BLOCKING 0x0 ;  /* 0x0000000000007b1d */ /* 0x000ff20000010000 */
[----:B------:R-:W-:Y:S05]  /*10d0*/  @P0 BRA `(.L_x_16) ;  /* 0x0000001400080947 */ /* 0x000fea0003800000 */
[----:B------:R-:W1:Y:S01]  /*10e0*/  S2UR UR5, SR_CgaCtaId ;  /* 0x00000000000579c3 */ /* 0x000e620000008800 */
[----:B------:R-:W-:Y:S01]  /*10f0*/  UMOV UR4, 0x400 ;  /* 0x0000040000047882 */ /* 0x000fe20000000000 */
[----:B------:R-:W-:Y:S01]  /*1100*/  ISETP.GT.AND P1, PT, R4, 0x20, PT ;  /* 0x000000200400780c */ /* 0x000fe20003f24270 */
[----:B-1----:R-:W-:-:S09]  /*1110*/  ULEA UR4, UR5, UR4, 0x18 ;  /* 0x0000000405047291 */ /* 0x002fd2000f8ec0ff */
[----:B------:R-:W1:Y:S04]  /*1120*/  LDS.64 R6, [UR4+0x18] ;  /* 0x00001804ff067984 */ /* 0x000e680008000a00 */
[----:B------:R-:W2:Y:S04]  /*1130*/  LDS.128 R12, [UR4+0x20] ;  /* 0x00002004ff0c7984 */ /* 0x000ea80008000c00 */
[----:B0-----:R-:W0:Y:S01]  /*1140*/  LDS.128 R8, [UR4+0x30] ;  /* 0x00003004ff087984 */ /* 0x001e220008000c00 */
[----:B-1----:R-:W-:-:S10]  /*1150*/  DADD R6, R2, R6 ;  /* 0x0000000002067229 */ /* 0x002fd40000000006 */
[----:B------:R-:W-:Y:S02]  /*1160*/  FSEL R2, R6, R2, P1 ;  /* 0x0000000206027208 */ /* 0x000fe40000800000 */
[----:B------:R-:W-:Y:S02]  /*1170*/  FSEL R3, R7, R3, P1 ;  /* 0x0000000307037208 */ /* 0x000fe40000800000 */
[----:B------:R-:W-:-:S04]  /*1180*/  ISETP.GT.AND P1, PT, R4, 0x40, PT ;  /* 0x000000400400780c */ /* 0x000fc80003f24270 */
[----:B--2---:R-:W-:-:S10]  /*1190*/  DADD R12, R12, R2 ;  /* 0x000000000c0c7229 */ /* 0x004fd40000000002 */
[----:B------:R-:W-:Y:S02]  /*11a0*/  FSEL R2, R12, R2, P1 ;  /* 0x000000020c027208 */ /* 0x000fe40000800000 */
[----:B------:R-:W-:Y:S02]  /*11b0*/  FSEL R3, R13, R3, P1 ;  /* 0x000000030d037208 */ /* 0x000fe40000800000 */
[----:B------:R-:W-:-:S04]  /*11c0*/  ISETP.GT.AND P1, PT, R4, 0x60, PT ;  /* 0x000000600400780c */ /* 0x000fc80003f24270 */
[----:B------:R-:W-:-:S10]  /*11d0*/  DADD R14, R2, R14 ;  /* 0x00000000020e7229 */ /* 0x000fd4000000000e */
[----:B------:R-:W-:Y:S02]  /*11e0*/  FSEL R2, R14, R2, P1 ;  /* 0x000000020e027208 */ /* 0x000fe40000800000 */
[----:B------:R-:W-:Y:S02]  /*11f0*/  FSEL R3, R15, R3, P1 ;  /* 0x000000030f037208 */ /* 0x000fe40000800000 */
[----:B------:R-:W1:Y:S01]  /*1200*/  LDS.128 R12, [UR4+0x40] ;  /* 0x00004004ff0c7984 */ /* 0x000e620008000c00 */
[----:B------:R-:W-:-:S03]  /*1210*/  ISETP.GT.AND P1, PT, R4, 0x80, PT ;  /* 0x000000800400780c */ /* 0x000fc60003f24270 */
[----:B0-----:R-:W-:-:S10]  /*1220*/  DADD R8, R8, R2 ;  /* 0x0000000008087229 */ /* 0x001fd40000000002 */
[----:B------:R-:W-:Y:S02]  /*1230*/  FSEL R2, R8, R2, P1 ;  /* 0x0000000208027208 */ /* 0x000fe40000800000 */
[----:B------:R-:W-:Y:S02]  /*1240*/  FSEL R3, R9, R3, P1 ;  /* 0x0000000309037208 */ /* 0x000fe40000800000 */
[----:B------:R-:W-:-:S04]  /*1250*/  ISETP.GT.AND P1, PT, R4, 0xa0, PT ;  /* 0x000000a00400780c */ /* 0x000fc80003f24270 */
[----:B------:R-:W-:-:S10]  /*1260*/  DADD R10, R2, R10 ;  /* 0x00000000020a7229 */ /* 0x000fd4000000000a */
[----:B------:R-:W-:Y:S02]  /*1270*/  FSEL R2, R10, R2, P1 ;  /* 0x000000020a027208 */ /* 0x000fe40000800000 */
[----:B------:R-:W-:Y:S02]  /*1280*/  FSEL R3, R11, R3, P1 ;  /* 0x000000030b037208 */ /* 0x000fe40000800000 */
[----:B------:R-:W0:Y:S01]  /*1290*/  LDS.128 R8, [UR4+0x50] ;  /* 0x00005004ff087984 */ /* 0x000e220008000c00 */
[----:B------:R-:W-:-:S03]  /*12a0*/  ISETP.GT.AND P1, PT, R4, 0xc0, PT ;  /* 0x000000c00400780c */ /* 0x000fc60003f24270 */
[----:B-1----:R-:W-:-:S10]  /*12b0*/  DADD R12, R12, R2 ;  /* 0x000000000c0c7229 */ /* 0x002fd40000000002 */
        /* <DEDUP_REMOVED lines=33> */
[----:B------:R-:W-:-:S04]  /*14d0*/  ISETP.GT.AND P1, PT, R4, 0x1c0, PT ;  /* 0x000001c00400780c */ /* 0x000fc80003f24270 */
[----:B-1----:R-:W-:-:S10]  /*14e0*/  DADD R12, R12, R2 ;  /* 0x000000000c0c7229 */ /* 0x002fd40000000002 */
[----:B------:R-:W-:Y:S02]  /*14f0*/  FSEL R2, R12, R2, P1 ;  /* 0x000000020c027208 */ /* 0x000fe40000800000 */
[----:B------:R-:W-:Y:S02]  /*1500*/  FSEL R3, R13, R3, P1 ;  /* 0x000000030d037208 */ /* 0x000fe40000800000 */
[----:B------:R-:W-:-:S04]  /*1510*/  ISETP.GT.AND P1, PT, R4, 0x1e0, PT ;  /* 0x000001e00400780c */ /* 0x000fc80003f24270 */
[----:B------:R-:W-:-:S10]  /*1520*/  DADD R14, R2, R14 ;  /* 0x00000000020e7229 */ /* 0x000fd4000000000e */
[----:B------:R-:W-:Y:S02]  /*1530*/  FSEL R2, R14, R2, P1 ;  /* 0x000000020e027208 */ /* 0x000fe40000800000 */
[----:B------:R-:W-:Y:S01]  /*1540*/  FSEL R3, R15, R3, P1 ;  /* 0x000000030f037208 */ /* 0x000fe20000800000 */
[----:B------:R-:W-:Y:S06]  /*1550*/  BRA `(.L_x_16) ;  /* 0x0000000c00e87947 */ /* 0x000fec0003800000 */
.L_x_2:
[----:B------:R-:W0:Y:S01]  /*1560*/  S2R R41, SR_TID.X ;  /* 0x0000000000297919 */ /* 0x000e220000002100 */
[----:B------:R-:W1:Y:S02]  /*1570*/  LDCU.64 UR4, c[0x0][0x380] ;  /* 0x00007000ff0477ac */ /* 0x000e640008000a00 */
[----:B-1----:R-:W-:Y:S02]  /*1580*/  IMAD.U32 R2, RZ, RZ, UR4 ;  /* 0x00000004ff027e24 */ /* 0x002fe4000f8e00ff */
[----:B------:R-:W-:Y:S02]  /*1590*/  IMAD.U32 R3, RZ, RZ, UR5 ;  /* 0x00000005ff037e24 */ /* 0x000fe4000f8e00ff */
[----:B0-----:R-:W-:-:S05]  /*15a0*/  IMAD.WIDE.U32 R18, R41, 0x8, R2 ;  /* 0x0000000829127825 */ /* 0x001fca00078e0002 */
[----:B------:R-:W2:Y:S04]  /*15b0*/  LDG.E.64.CONSTANT R20, desc[UR6][R18.64] ;  /* 0x0000000612147981 */ /* 0x000ea8000c1e9b00 */
[----:B------:R-:W2:Y:S04]  /*15c0*/  LDG.E.64.CONSTANT R6, desc[UR6][R18.64+0x1000] ;  /* 0x0010000612067981 */ /* 0x000ea8000c1e9b00 */
[----:B------:R-:W3:Y:S04]  /*15d0*/  LDG.E.64.CONSTANT R8, desc[UR6][R18.64+0x2000] ;  /* 0x0020000612087981 */ /* 0x000ee8000c1e9b00 */
[----:B------:R-:W4:Y:S04]  /*15e0*/  LDG.E.64.CONSTANT R10, desc[UR6][R18.64+0x3000] ;  /* 0x00300006120a7981 */ /* 0x000f28000c1e9b00 */
[----:B------:R-:W5:Y:S04]  /*15f0*/  LDG.E.64.CONSTANT R12, desc[UR6][R18.64+0x4000] ;  /* 0x00400006120c7981 */ /* 0x000f68000c1e9b00 */
[----:B------:R-:W5:Y:S04]  /*1600*/  LDG.E.64.CONSTANT R14, desc[UR6][R18.64+0x5000] ;  /* 0x00500006120e7981 */ /* 0x000f68000c1e9b00 */
[----:B------:R-:W5:Y:S01]  /*1610*/  LDG.E.64.CONSTANT R16, desc[UR6][R18.64+0x6000] ;  /* 0x0060000612107981 */ /* 0x000f62000c1e9b00 */
[----:B------:R-:W-:Y:S01]  /*1620*/  ISETP.GE.U32.AND P0, PT, R4, 0x1c00, PT ;  /* 0x00001c000400780c */ /* 0x000fe20003f06070 */
[----:B------:R-:W-:Y:S01]  /*1630*/  UMOV UR4, 0xe00 ;  /* 0x00000e0000047882 */ /* 0x000fe20000000000 */
[----:B--2---:R-:W-:-:S08]  /*1640*/  DADD R6, R20, R6 ;  /* 0x0000000014067229 */ /* 0x004fd00000000006 */
[----:B---3--:R-:W-:-:S08]  /*1650*/  DADD R6, R8, R6 ;  /* 0x0000000008067229 */ /* 0x008fd00000000006 */
[----:B----4-:R-:W-:-:S08]  /*1660*/  DADD R6, R10, R6 ;  /* 0x000000000a067229 */ /* 0x010fd00000000006 */
[----:B-----5:R-:W-:-:S08]  /*1670*/  DADD R6, R12, R6 ;  /* 0x000000000c067229 */ /* 0x020fd00000000006 */
[----:B------:R-:W-:-:S08]  /*1680*/  DADD R6, R14, R6 ;  /* 0x000000000e067229 */ /* 0x000fd00000000006 */
[----:B------:R-:W-:Y:S01]  /*1690*/  DADD R6, R16, R6 ;  /* 0x0000000010067229 */ /* 0x000fe20000000006 */
[----:B------:R-:W-:Y:S10]  /*16a0*/  @!P0 BRA `(.L_x_17) ;  /* 0x00000000006c8947 */ /* 0x000ff40003800000 */
[----:B------:R-:W0:Y:S01]  /*16b0*/  LDC R22, c[0x0][0x390] ;  /* 0x0000e400ff167b82 */ /* 0x000e220000000800 */
[----:B------:R-:W-:Y:S01]  /*16c0*/  VIADD R23, R4, 0xfffff200 ;  /* 0xfffff20004177836 */ /* 0x000fe20000000000 */
[----:B------:R-:W-:-:S06]  /*16d0*/  UMOV UR4, 0xe00 ;  /* 0x00000e0000047882 */ /* 0x000fcc0000000000 */
[----:B------:R-:W1:Y:S02]  /*16e0*/  LDC.64 R2, c[0x0][0x380] ;  /* 0x0000e000ff027b82 */ /* 0x000e640000000a00 */
.L_x_19:
[----:B------:R-:W-:-:S04]  /*16f0*/  VIADD R9, R41, UR4 ;  /* 0x0000000429097c36 */ /* 0x000fc80008000000 */
[----:B-1----:R-:W-:-:S05]  /*1700*/  IMAD.WIDE.U32 R8, R9, 0x8, R2 ;  /* 0x0000000809087825 */ /* 0x002fca00078e0002 */
[----:B------:R-:W2:Y:S04]  /*1710*/  LDG.E.64.CONSTANT R4, desc[UR6][R8.64] ;  /* 0x0000000608047981 */ /* 0x000ea8000c1e9b00 */
[----:B------:R-:W3:Y:S04]  /*1720*/  LDG.E.64.CONSTANT R10, desc[UR6][R8.64+0x1000] ;  /* 0x00100006080a7981 */ /* 0x000ee8000c1e9b00 */
[----:B------:R-:W4:Y:S04]  /*1730*/  LDG.E.64.CONSTANT R12, desc[UR6][R8.64+0x2000] ;  /* 0x00200006080c7981 */ /* 0x000f28000c1e9b00 */
[----:B------:R-:W5:Y:S04]  /*1740*/  LDG.E.64.CONSTANT R14, desc[UR6][R8.64+0x3000] ;  /* 0x00300006080e7981 */ /* 0x000f68000c1e9b00 */
[----:B------:R-:W5:Y:S04]  /*1750*/  LDG.E.64.CONSTANT R16, desc[UR6][R8.64+0x4000] ;  /* 0x0040000608107981 */ /* 0x000f68000c1e9b00 */
[----:B------:R-:W5:Y:S04]  /*1760*/  LDG.E.64.CONSTANT R18, desc[UR6][R8.64+0x5000] ;  /* 0x0050000608127981 */ /* 0x000f68000c1e9b00 */
[----:B------:R-:W5:Y:S01]  /*1770*/  LDG.E.64.CONSTANT R20, desc[UR6][R8.64+0x6000] ;  /* 0x0060000608147981 */ /* 0x000f62000c1e9b00 */
[----:B--2---:R-:W-:-:S08]  /*1780*/  DADD R4, R4, R6 ;  /* 0x0000000004047229 */ /* 0x004fd00000000006 */
[----:B---3--:R-:W-:-:S08]  /*1790*/  DADD R4, R10, R4 ;  /* 0x000000000a047229 */ /* 0x008fd00000000004 */
[----:B----4-:R-:W-:-:S08]  /*17a0*/  DADD R4, R12, R4 ;  /* 0x000000000c047229 */ /* 0x010fd00000000004 */
[----:B-----5:R-:W-:-:S08]  /*17b0*/  DADD R4, R14, R4 ;  /* 0x000000000e047229 */ /* 0x020fd00000000004 */
[----:B------:R-:W-:Y:S01]  /*17c0*/  DADD R16, R16, R4 ;  /* 0x0000000010107229 */ /* 0x000fe20000000004 */
[----:B0-----:R-:W-:-:S04]  /*17d0*/  IMAD.MOV.U32 R4, RZ, RZ, R22 ;  /* 0x000000ffff047224 */ /* 0x001fc800078e0016 */
[----:B------:R-:W-:-:S03]  /*17e0*/  VIADD R0, R4, -UR4 ;  /* 0x8000000404007c36 */ /* 0x000fc60008000000 */
[----:B------:R-:W-:Y:S02]  /*17f0*/  DADD R16, R18, R16 ;  /* 0x0000000012107229 */ /* 0x000fe40000000010 */
[----:B------:R-:W-:-:S06]  /*1800*/  ISETP.GE.AND P0, PT, R0, 0xe00, PT ;  /* 0x00000e000000780c */ /* 0x000fcc0003f06270 */
[----:B------:R-:W-:-:S07]  /*1810*/  DADD R6, R20, R16 ;  /* 0x0000000014067229 */ /* 0x000fce0000000010 */
[----:B------:R-:W-:Y:S05]  /*1820*/  @!P0 BRA `(.L_x_18) ;  /* 0x00000008001c8947 */ /* 0x000fea0003800000 */
[----:B------:R-:W-:-:S06]  /*1830*/  UIADD3 UR4, UPT, UPT, UR4, 0xe00, URZ ;  /* 0x00000e0004047890 */ /* 0x000fcc000fffe0ff */
[----:B------:R-:W-:-:S13]  /*1840*/  ISETP.LT.AND P0, PT, R23, UR4, PT ;  /* 0x0000000417007c0c */ /* 0x000fda000bf01270 */
[----:B------:R-:W-:Y:S05]  /*1850*/  @!P0 BRA `(.L_x_19) ;  /* 0xfffffffc00a48947 */ /* 0x000fea000383ffff */
.L_x_17:
[----:B------:R-:W-:-:S13]  /*1860*/  ISETP.LE.AND P0, PT, R4, UR4, PT ;  /* 0x0000000404007c0c */ /* 0x000fda000bf03270 */
[----:B------:R-:W-:Y:S05]  /*1870*/  @P0 BRA `(.L_x_18) ;  /* 0x0000000800080947 */ /* 0x000fea0003800000 */
[----:B------:R-:W-:Y:S01]  /*1880*/  VIADD R0, R4, -UR4 ;  /* 0x8000000404007c36 */ /* 0x000fe20008000000 */
[----:B------:R-:W-:Y:S04]  /*1890*/  BSSY.RECONVERGENT B1, `(.L_x_18) ;  /* 0x0000080000017945 */ /* 0x000fe80003800200 */
[----:B------:R-:W-:-:S13]  /*18a0*/  ISETP.GE.AND P0, PT, R41, R0, PT ;  /* 0x000000002900720c */ /* 0x000fda0003f06270 */
[----:B------:R-:W-:Y:S05]  /*18b0*/  @P0 BRA `(.L_x_20) ;  /* 0x0000000400f40947 */ /* 0x000fea0003800000 */
[----:B------:R-:W-:Y:S01]  /*18c0*/  LOP3.LUT R5, RZ, R41, RZ, 0x33, !PT ;  /* 0x00000029ff057212 */ /* 0x000fe200078e33ff */
[----:B------:R-:W-:Y:S01]  /*18d0*/  BSSY.RECONVERGENT B2, `(.L_x_21) ;  /* 0x0000014000027945 */ /* 0x000fe20003800200 */
[----:B------:R-:W-:Y:S02]  /*18e0*/  IMAD.MOV.U32 R45, RZ, RZ, R41 ;  /* 0x000000ffff2d7224 */ /* 0x000fe400078e0029 */
[----:B------:R-:W-:-:S04]  /*18f0*/  IADD3 R4, PT, PT, R4, -UR4, R5 ;  /* 0x8000000404047c10 */ /* 0x000fc8000fffe005 */
[C---:B------:R-:W-:Y:S02]  /*1900*/  LOP3.LUT R5, R4.reuse, 0x600, RZ, 0xc0, !PT ;  /* 0x0000060004057812 */ /* 0x040fe400078ec0ff */
[----:B------:R-:W-:Y:S02]  /*1910*/  ISETP.GE.U32.AND P1, PT, R4, 0x600, PT ;  /* 0x000006000400780c */ /* 0x000fe40003f26070 */
[----:B------:R-:W-:-:S13]  /*1920*/  ISETP.NE.AND P0, PT, R5, 0x600, PT ;  /* 0x000006000500780c */ /* 0x000fda0003f05270 */
[----:B------:R-:W-:Y:S05]  /*1930*/  @!P0 BRA `(.L_x_22) ;  /* 0x0000000000348947 */ /* 0x000fea0003800000 */
[----:B------:R-:W-:Y:S01]  /*1940*/  LEA.HI R4, R4, 0x1, RZ, 0x17 ;  /* 0x0000000104047811 */ /* 0x000fe200078fb8ff */
[----:B------:R-:W-:Y:S02]  /*1950*/  VIADD R9, R41, UR4 ;  /* 0x0000000429097c36 */ /* 0x000fe40008000000 */
[----:B------:R-:W-:Y:S01]  /*1960*/  IMAD.MOV.U32 R45, RZ, RZ, R41 ;  /* 0x000000ffff2d7224 */ /* 0x000fe200078e0029 */
[----:B------:R-:W-:-:S05]  /*1970*/  LOP3.LUT R4, R4, 0x3, RZ, 0xc0, !PT ;  /* 0x0000000304047812 */ /* 0x000fca00078ec0ff */
[----:B------:R-:W-:-:S07]  /*1980*/  IMAD.MOV R8, RZ, RZ, -R4 ;  /* 0x000000ffff087224 */ /* 0x000fce00078e0a04 */
.L_x_23:
[----:B------:R-:W-:-:S06]  /*1990*/  IMAD.WIDE.U32 R4, R9, 0x8, R2 ;  /* 0x0000000809047825 */ /* 0x000fcc00078e0002 */
[----:B------:R-:W2:Y:S01]  /*19a0*/  LDG.E.64.CONSTANT R4, desc[UR6][R4.64] ;  /* 0x0000000604047981 */ /* 0x000ea2000c1e9b00 */
[----:B------:R-:W-:Y:S02]  /*19b0*/  VIADD R8, R8, 0x1 ;  /* 0x0000000108087836 */ /* 0x000fe40000000000 */
[----:B------:R-:W-:Y:S02]  /*19c0*/  VIADD R45, R45, 0x200 ;  /* 0x000002002d2d7836 */ /* 0x000fe40000000000 */
[----:B------:R-:W-:Y:S01]  /*19d0*/  VIADD R9, R9, 0x200 ;  /* 0x0000020009097836 */ /* 0x000fe20000000000 */
[----:B------:R-:W-:Y:S01]  /*19e0*/  ISETP.NE.AND P0, PT, R8, RZ, PT ;  /* 0x000000ff0800720c */ /* 0x000fe20003f05270 */
[----:B--2---:R-:W-:-:S12]  /*19f0*/  DADD R6, R4, R6 ;  /* 0x0000000004067229 */ /* 0x004fd80000000006 */
[----:B------:R-:W-:Y:S05]  /*1a00*/  @P0 BRA `(.L_x_23) ;  /* 0xfffffffc00e00947 */ /* 0x000fea000383ffff */
.L_x_22:
[----:B------:R-:W-:Y:S05]  /*1a10*/  BSYNC.RECONVERGENT B2 ;  /* 0x0000000000027941 */ /* 0x000fea0003800200 */
.L_x_21:
[----:B------:R-:W-:Y:S05]  /*1a20*/  @!P1 BRA `(.L_x_20) ;  /* 0x0000000400989947 */ /* 0x000fea0003800000 */
[----:B------:R-:W0:Y:S01]  /*1a30*/  LDCU.64 UR8, c[0x0][0x380] ;  /* 0x00007000ff0877ac */ /* 0x000e220008000a00 */
[----:B------:R-:W-:Y:S01]  /*1a40*/  IMAD.IADD R9, R0, 0x1, -R45 ;  /* 0x0000000100097824 */ /* 0x000fe200078e0a2d */
[C---:B------:R-:W-:Y:S01]  /*1a50*/  IADD3 R5, P0, PT, R45.reuse, UR4, RZ ;  /* 0x000000042d057c10 */ /* 0x040fe2000ff1e0ff */
[----:B------:R-:W-:Y:S01]  /*1a60*/  BSSY.RECONVERGENT B2, `(.L_x_24) ;  /* 0x0000039000027945 */ /* 0x000fe20003800200 */
[----:B------:R-:W-:Y:S02]  /*1a70*/  VIADD R43, R45, UR4 ;  /* 0x000000042d2b7c36 */ /* 0x000fe40008000000 */
[----:B------:R-:W-:Y:S01]  /*1a80*/  ISETP.GT.AND P1, PT, R9, 0x1800, PT ;  /* 0x000018000900780c */ /* 0x000fe20003f24270 */
[----:B------:R-:W-:Y:S01]  /*1a90*/  IMAD.X R8, RZ, RZ, RZ, P0 ;  /* 0x000000ffff087224 */ /* 0x000fe200000e06ff */
[----:B0-----:R-:W-:-:S04]  /*1aa0*/  LEA R4, P0, R5, UR8, 0x3 ;  /* 0x0000000805047c11 */ /* 0x001fc8000f8018ff */
[----:B------:R-:W-:Y:S02]  /*1ab0*/  LEA.HI.X R5, R5, UR9, R8, 0x3, P0 ;  /* 0x0000000905057c11 */ /* 0x000fe400080f1c08 */
[----:B------:R-:W-:-:S05]  /*1ac0*/  IADD3 R4, P0, PT, R4, 0x2000, RZ ;  /* 0x0000200004047810 */ /* 0x000fca0007f1e0ff */
[----:B------:R-:W-:Y:S01]  /*1ad0*/  IMAD.X R5, RZ, RZ, R5, P0 ;  /* 0x000000ffff057224 */ /* 0x000fe200000e0605 */
[----:B------:R-:W-:Y:S01]  /*1ae0*/  PLOP3.LUT P0, PT, PT, PT, PT, 0x80, 0x8 ;  /* 0x000000000008781c */ /* 0x000fe20003f0f070 */
[----:B------:R-:W-:-:S12]  /*1af0*/  @!P1 BRA `(.L_x_25) ;  /* 0x0000000000bc9947 */ /* 0x000fd80003800000 */
[----:B------:R-:W-:Y:S01]  /*1b00*/  PLOP3.LUT P0, PT, PT, PT, PT, 0x8, 0x80 ;  /* 0x000000000080781c */ /* 0x000fe20003f0e170 */
[----:B------:R-:W-:-:S12]  /*1b10*/  VIADD R40, R0, 0xffffe800 ;  /* 0xffffe80000287836 */ /* 0x000fd80000000000 */
.L_x_26:
[C---:B------:R-:W-:Y:S01]  /*1b20*/  IMAD.WIDE.U32 R38, R43.reuse, 0x8, R2 ;  /* 0x000000082b267825 */ /* 0x040fe200078e0002 */
[----:B------:R-:W2:Y:S04]  /*1b30*/  LDG.E.64.CONSTANT R8, desc[UR6][R4.64+-0x1000] ;  /* 0xfff0000604087981 */ /* 0x000ea8000c1e9b00 */
[----:B------:R-:W3:Y:S04]  /*1b40*/  LDG.E.64.CONSTANT R10, desc[UR6][R4.64] ;  /* 0x00000006040a7981 */ /* 0x000ee8000c1e9b00 */
[----:B------:R-:W4:Y:S01]  /*1b50*/  LDG.E.64.CONSTANT R38, desc[UR6][R38.64] ;  /* 0x0000000626267981 */ /* 0x000f22000c1e9b00 */
[----:B------:R-:W-:-:S03]  /*1b60*/  VIADD R15, R43, 0x800 ;  /* 0x000008002b0f7836 */ /* 0x000fc60000000000 */
[----:B------:R-:W5:Y:S01]  /*1b70*/  LDG.E.64.CONSTANT R12, desc[UR6][R4.64+0x1000] ;  /* 0x00100006040c7981 */ /* 0x000f62000c1e9b00 */
[----:B------:R-:W-:-:S03]  /*1b80*/  IMAD.WIDE.U32 R14, R15, 0x8, R2 ;  /* 0x000000080f0e7825 */ /* 0x000fc600078e0002 */
[----:B------:R-:W5:Y:S04]  /*1b90*/  LDG.E.64.CONSTANT R16, desc[UR6][R4.64+0x3000] ;  /* 0x0030000604107981 */ /* 0x000f68000c1e9b00 */
[----:B------:R-:W5:Y:S04]  /*1ba0*/  LDG.E.64.CONSTANT R14, desc[UR6][R14.64] ;  /* 0x000000060e0e7981 */ /* 0x000f68000c1e9b00 */
[----:B------:R-:W5:Y:S01]  /*1bb0*/  LDG.E.64.CONSTANT R18, desc[UR6][R4.64+0x4000] ;  /* 0x0040000604127981 */ /* 0x000f62000c1e9b00 */
        /* <DEDUP_REMOVED lines=11> */
[----:B------:R-:W5:Y:S04]  /*1c70*/  LDG.E.64.CONSTANT R34, desc[UR6][R4.64+0xc000] ;  /* 0x00c0000604227981 */ /* 0x000f68000c1e9b00 */
[----:B------:R0:W5:Y:S01]  /*1c80*/  LDG.E.64.CONSTANT R36, desc[UR6][R4.64+0xd000] ;  /* 0x00d0000604247981 */ /* 0x000162000c1e9b00 */
[----:B------:R-:W-:-:S05]  /*1c90*/  VIADD R45, R45, 0x2000 ;  /* 0x000020002d2d7836 */ /* 0x000fca0000000000 */
[----:B------:R-:W-:Y:S02]  /*1ca0*/  ISETP.GE.AND P1, PT, R45, R40, PT ;  /* 0x000000282d00720c */ /* 0x000fe40003f26270 */
[----:B0-----:R-:W-:Y:S01]  /*1cb0*/  IADD3 R4, P2, PT, R4, 0x10000, RZ ;  /* 0x0001000004047810 */ /* 0x001fe20007f5e0ff */
[----:B------:R-:W-:-:S04]  /*1cc0*/  VIADD R43, R43, 0x2000 ;  /* 0x000020002b2b7836 */ /* 0x000fc80000000000 */
[----:B------:R-:W-:Y:S01]  /*1cd0*/  IMAD.X R5, RZ, RZ, R5, P2 ;  /* 0x000000ffff057224 */ /* 0x000fe200010e0605 */
[----:B----4-:R-:W-:-:S08]  /*1ce0*/  DADD R38, R38, R6 ;  /* 0x0000000026267229 */ /* 0x010fd00000000006 */
[----:B--2---:R-:W-:-:S08]  /*1cf0*/  DADD R8, R38, R8 ;  /* 0x0000000026087229 */ /* 0x004fd00000000008 */
[----:B---3--:R-:W-:-:S08]  /*1d00*/  DADD R8, R8, R10 ;  /* 0x0000000008087229 */ /* 0x008fd0000000000a */
[----:B-----5:R-:W-:-:S08]  /*1d10*/  DADD R8, R8, R12 ;  /* 0x0000000008087229 */ /* 0x020fd0000000000c */
        /* <DEDUP_REMOVED lines=13> */
.L_x_25:
[----:B------:R-:W-:Y:S05]  /*1df0*/  BSYNC.RECONVERGENT B2 ;  /* 0x0000000000027941 */ /* 0x000fea0003800200 */
.L_x_24:
[----:B------:R-:W-:Y:S01]  /*1e00*/  IMAD.IADD R8, R0, 0x1, -R45 ;  /* 0x0000000100087824 */ /* 0x000fe200078e0a2d */
[----:B------:R-:W-:Y:S04]  /*1e10*/  BSSY.RECONVERGENT B2, `(.L_x_27) ;  /* 0x000001c000027945 */ /* 0x000fe80003800200 */
[----:B------:R-:W-:-:S13]  /*1e20*/  ISETP.GT.AND P1, PT, R8, 0x800, PT ;  /* 0x000008000800780c */ /* 0x000fda0003f24270 */
[----:B------:R-:W-:Y:S05]  /*1e30*/  @!P1 BRA `(.L_x_28) ;  /* 0x0000000000649947 */ /* 0x000fea0003800000 */
        /* <DEDUP_REMOVED lines=9> */
[----:B------:R-:W5:Y:S04]  /*1ed0*/  LDG.E.64.CONSTANT R22, desc[UR6][R4.64+0x4000] ;  /* 0x0040000604167981 */ /* 0x000f68000c1e9b00 */
[----:B------:R0:W5:Y:S01]  /*1ee0*/  LDG.E.64.CONSTANT R8, desc[UR6][R4.64+0x5000] ;  /* 0x0050000604087981 */ /* 0x000162000c1e9b00 */
[----:B------:R-:W-:Y:S01]  /*1ef0*/  PLOP3.LUT P0, PT, PT, PT, PT, 0x8, 0x80 ;  /* 0x000000000080781c */ /* 0x000fe20003f0e170 */
[----:B------:R-:W-:-:S02]  /*1f00*/  VIADD R45, R45, 0x1000 ;  /* 0x000010002d2d7836 */ /* 0x000fc40000000000 */
[----:B------:R-:W-:Y:S01]  /*1f10*/  VIADD R43, R43, 0x1000 ;  /* 0x000010002b2b7836 */ /* 0x000fe20000000000 */
[----:B----4-:R-:W-:-:S08]  /*1f20*/  DADD R6, R6, R10 ;  /* 0x0000000006067229 */ /* 0x010fd0000000000a */
[----:B--2---:R-:W-:-:S08]  /*1f30*/  DADD R6, R6, R12 ;  /* 0x0000000006067229 */ /* 0x004fd0000000000c */
[----:B---3--:R-:W-:-:S08]  /*1f40*/  DADD R6, R6, R14 ;  /* 0x0000000006067229 */ /* 0x008fd0000000000e */
[----:B-----5:R-:W-:-:S08]  /*1f50*/  DADD R6, R6, R16 ;  /* 0x0000000006067229 */ /* 0x020fd00000000010 */
[----:B------:R-:W-:-:S08]  /*1f60*/  DADD R6, R6, R18 ;  /* 0x0000000006067229 */ /* 0x000fd00000000012 */
[----:B------:R-:W-:Y:S01]  /*1f70*/  DADD R6, R6, R20 ;  /* 0x0000000006067229 */ /* 0x000fe20000000014 */
[----:B------:R-:W-:-:S07]  /*1f80*/  IADD3 R10, P1, PT, R4, 0x8000, RZ ;  /* 0x00008000040a7810 */ /* 0x000fce0007f3e0ff */
[----:B------:R-:W-:Y:S01]  /*1f90*/  DADD R6, R6, R22 ;  /* 0x0000000006067229 */ /* 0x000fe20000000016 */
[----:B0-----:R-:W-:Y:S02]  /*1fa0*/  IMAD.X R5, RZ, RZ, R5, P1 ;  /* 0x000000ffff057224 */ /* 0x001fe400008e0605 */
[----:B------:R-:W-:-:S05]  /*1fb0*/  IMAD.MOV.U32 R4, RZ, RZ, R10 ;  /* 0x000000ffff047224 */ /* 0x000fca00078e000a */
[----:B------:R-:W-:-:S11]  /*1fc0*/  DADD R6, R6, R8 ;  /* 0x0000000006067229 */ /* 0x000fd60000000008 */
.L_x_28:
[----:B------:R-:W-:Y:S05]  /*1fd0*/  BSYNC.RECONVERGENT B2 ;  /* 0x0000000000027941 */ /* 0x000fea0003800200 */
.L_x_27:
[----:B------:R-:W-:-:S13]  /*1fe0*/  ISETP.LT.OR P0, PT, R45, R0, P0 ;  /* 0x000000002d00720c */ /* 0x000fda0000701670 */
[----:B------:R-:W-:Y:S05]  /*1ff0*/  @!P0 BRA `(.L_x_20) ;  /* 0x0000000000248947 */ /* 0x000fea0003800000 */
[----:B------:R-:W-:Y:S01]  /*2000*/  IMAD.WIDE.U32 R2, R43, 0x8, R2 ;  /* 0x000000082b027825 */ /* 0x000fe200078e0002 */
[----:B------:R-:W2:Y:S04]  /*2010*/  LDG.E.64.CONSTANT R8, desc[UR6][R4.64+-0x1000] ;  /* 0xfff0000604087981 */ /* 0x000ea8000c1e9b00 */
[----:B------:R-:W3:Y:S04]  /*2020*/  LDG.E.64.CONSTANT R10, desc[UR6][R4.64] ;  /* 0x00000006040a7981 */ /* 0x000ee8000c1e9b00 */
[----:B------:R-:W4:Y:S04]  /*2030*/  LDG.E.64.CONSTANT R2, desc[UR6][R2.64] ;  /* 0x0000000602027981 */ /* 0x000f28000c1e9b00 */
[----:B------:R-:W5:Y:S01]  /*2040*/  LDG.E.64.CONSTANT R12, desc[UR6][R4.64+0x1000] ;  /* 0x00100006040c7981 */ /* 0x000f62000c1e9b00 */
[----:B----4-:R-:W-:-:S08]  /*2050*/  DADD R6, R6, R2 ;  /* 0x0000000006067229 */ /* 0x010fd00000000002 */
[----:B--2---:R-:W-:-:S08]  /*2060*/  DADD R6, R6, R8 ;  /* 0x0000000006067229 */ /* 0x004fd00000000008 */
[----:B---3--:R-:W-:-:S08]  /*2070*/  DADD R6, R6, R10 ;  /* 0x0000000006067229 */ /* 0x008fd0000000000a */
[----:B-----5:R-:W-:-:S11]  /*2080*/  DADD R6, R6, R12 ;  /* 0x0000000006067229 */ /* 0x020fd6000000000c */
.L_x_20:
[----:B------:R-:W-:Y:S05]  /*2090*/  BSYNC.RECONVERGENT B1 ;  /* 0x0000000000017941 */ /* 0x000fea0003800200 */
.L_x_18:
[----:B------:R-:W0:Y:S01]  /*20a0*/  S2R R0, SR_LANEID ;  /* 0x0000000000007919 */ /* 0x000e220000000000 */
[----:B------:R-:W-:Y:S04]  /*20b0*/  SHFL.DOWN PT, R2, R6, 0x1, 0x1f ;  /* 0x08201f0006027f89 */ /* 0x000fe800000e0000 */
[----:B------:R-:W1:Y:S02]  /*20c0*/  SHFL.DOWN PT, R3, R7, 0x1, 0x1f ;  /* 0x08201f0007037f89 */ /* 0x000e6400000e0000 */
[----:B-1----:R-:W-:Y:S01]  /*20d0*/  DADD R2, R2, R6 ;  /* 0x0000000002027229 */ /* 0x002fe20000000006 */
[C---:B0-----:R-:W-:Y:S02]  /*20e0*/  ISETP.GT.AND P0, PT, R0.reuse, 0x1e, PT ;  /* 0x0000001e0000780c */ /* 0x041fe40003f04270 */
[----:B------:R-:W-:-:S07]  /*20f0*/  ISETP.NE.AND P1, PT, R0, RZ, PT ;  /* 0x000000ff0000720c */ /* 0x000fce0003f25270 */
        /* <DEDUP_REMOVED lines=15> */
[----:B------:R-:W-:Y:S01]  /*21f0*/  ISETP.GT.AND P0, PT, R0, 0x17, PT ;  /* 0x000000170000780c */ /* 0x000fe20003f04270 */
[----:B------:R-:W-:Y:S01]  /*2200*/  SHFL.DOWN PT, R2, R6, 0x8, 0x1f ;  /* 0x09001f0006027f89 */ /* 0x000fe200000e0000 */
[----:B------:R-:W-:-:S03]  /*2210*/  @!P1 MOV R8, 0x400 ;  /* 0x0000040000089802 */ /* 0x000fc60000000f00 */
[----:B------:R-:W0:Y:S01]  /*2220*/  SHFL.DOWN PT, R3, R7, 0x8, 0x1f ;  /* 0x09001f0007037f89 */ /* 0x000e2200000e0000 */
[----:B-1----:R-:W-:Y:S01]  /*2230*/  @!P1 LEA R11, R11, R8, 0x18 ;  /* 0x000000080b0b9211 */ /* 0x002fe200078ec0ff */
[----:B0-----:R-:W-:-:S10]  /*2240*/  DADD R2, R2, R6 ;  /* 0x0000000002027229 */ /* 0x001fd40000000006 */
[----:B------:R-:W-:Y:S02]  /*2250*/  FSEL R4, R6, R2, P0 ;  /* 0x0000000206047208 */ /* 0x000fe40000000000 */
[----:B------:R-:W-:Y:S02]  /*2260*/  FSEL R5, R7, R3, P0 ;  /* 0x0000000307057208 */ /* 0x000fe40000000000 */
[----:B------:R-:W-:Y:S01]  /*2270*/  @!P1 SHF.R.U32.HI R6, RZ, 0x2, R41 ;  /* 0x00000002ff069819 */ /* 0x000fe20000011629 */
[----:B------:R-:W-:Y:S01]  /*2280*/  SHFL.DOWN PT, R2, R4, 0x10, 0x1f ;  /* 0x0a001f0004027f89 */ /* 0x000fe200000e0000 */
[----:B------:R-:W-:Y:S02]  /*2290*/  ISETP.NE.AND P0, PT, R41, RZ, PT ;  /* 0x000000ff2900720c */ /* 0x000fe40003f05270 */
[----:B------:R-:W-:Y:S01]  /*22a0*/  @!P1 LOP3.LUT R6, R6, 0xf8, RZ, 0xc0, !PT ;  /* 0x000000f806069812 */ /* 0x000fe200078ec0ff */
[----:B------:R-:W0:Y:S04]  /*22b0*/  SHFL.DOWN PT, R3, R5, 0x10, 0x1f ;  /* 0x0a001f0005037f89 */ /* 0x000e2800000e0000 */
[----:B------:R-:W-:Y:S01]  /*22c0*/  @!P1 IMAD.IADD R11, R6, 0x1, R11 ;  /* 0x00000001060b9824 */ /* 0x000fe200078e020b */
[----:B0-----:R-:W-:-:S07]  /*22d0*/  DADD R2, R2, R4 ;  /* 0x0000000002027229 */ /* 0x001fce0000000004 */
[----:B------:R0:W-:Y:S01]  /*22e0*/  @!P1 STS.64 [R11+0x10], R2 ;  /* 0x000010020b009388 */ /* 0x0001e20000000a00 */
[----:B------:R-:W-:Y:S01]  /*22f0*/  BAR.SYNC.DEFER_BLOCKING 0x0 ;  /* 0x0000000000007b1d */ /* 0x000fe20000010000 */
[----:B------:R-:W-:-:S04]  /*2300*/  ISETP.GT.AND P1, PT, R0, 0xf, PT ;  /* 0x0000000f0000780c */ /* 0x000fc80003f24270 */
[----:B------:R-:W-:Y:S02]  /*2310*/  FSEL R0, R4, R2, P1 ;  /* 0x0000000204007208 */ /* 0x000fe40000800000 */
[----:B------:R-:W-:-:S03]  /*2320*/  FSEL R5, R5, R3, P1 ;  /* 0x0000000305057208 */ /* 0x000fc60000800000 */
[----:B0-----:R-:W-:Y:S02]  /*2330*/  IMAD.MOV.U32 R2, RZ, RZ, R0 ;  /* 0x000000ffff027224 */ /* 0x001fe400078e0000 */
[----:B------:R-:W-:Y:S01]  /*2340*/  IMAD.MOV.U32 R3, RZ, RZ, R5 ;  /* 0x000000ffff037224 */ /* 0x000fe200078e0005 */
[----:B------:R-:W-:Y:S06]  /*2350*/  @P0 BRA `(.L_x_16) ;  /* 0x0000000000680947 */ /* 0x000fec0003800000 */
[----:B------:R-:W0:Y:S01]  /*2360*/  S2UR UR5, SR_CgaCtaId ;  /* 0x00000000000579c3 */ /* 0x000e220000008800 */
[----:B------:R-:W-:Y:S02]  /*2370*/  UMOV UR4, 0x400 ;  /* 0x0000040000047882 */ /* 0x000fe40000000000 */
[----:B0-----:R-:W-:-:S09]  /*2380*/  ULEA UR4, UR5, UR4, 0x18 ;  /* 0x0000000405047291 */ /* 0x001fd2000f8ec0ff */
[----:B------:R-:W0:Y:S04]  /*2390*/  LDS.64 R4, [UR4+0x18] ;  /* 0x00001804ff047984 */ /* 0x000e280008000a00 */
[----:B------:R-:W1:Y:S04]  /*23a0*/  LDS.128 R8, [UR4+0x20] ;  /* 0x00002004ff087984 */ /* 0x000e680008000c00 */
        /* <DEDUP_REMOVED lines=20> */
[----:B------:R-:W-:-:S11]  /*24f0*/  DADD R2, R2, R10 ;  /* 0x0000000002027229 */ /* 0x000fd6000000000a */
.L_x_16:
[----:B------:R-:W-:Y:S05]  /*2500*/  BSYNC.RECONVERGENT B0 ;  /* 0x0000000000007941 */ /* 0x000fea0003800200 */
.L_x_1:
[----:B------:R-:W-:Y:S05]  /*2510*/  @P0 EXIT ;  /* 0x000000000000094d */ /* 0x000fea0003800000 */
[----:B------:R-:W0:Y:S01]  /*2520*/  LDCU.64 UR4, c[0x0][0x398] ;  /* 0x00007300ff0477ac */ /* 0x000e220008000a00 */
[----:B------:R-:W2:Y:S01]  /*2530*/  LDC.64 R4, c[0x0][0x388] ;  /* 0x0000e200ff047b82 */ /* 0x000ea20000000a00 */
[----:B0-----:R-:W-:-:S07]  /*2540*/  DADD R2, R2, UR4 ;  /* 0x0000000402027e29 */ /* 0x001fce0008000000 */
[----:B--2---:R-:W-:Y:S01]  /*2550*/  STG.E.64 desc[UR6][R4.64], R2 ;  /* 0x0000000204007986 */ /* 0x004fe2000c101b06 */
[----:B------:R-:W-:Y:S05]  /*2560*/  EXIT ;  /* 0x000000000000794d */ /* 0x000fea0003800000 */
.L_x_29:
[----:B------:R-:W-:-:S00]  /*2570*/  BRA `(.L_x_29) ;  /* 0xfffffffc00fc7947 */ /* 0x000fc0000383ffff */
[----:B------:R-:W-:-:S00]  /*2580*/  NOP ;  /* 0x0000000000007918 */ /* 0x000fc00000000000 */
[----:B------:R-:W-:-:S00]  /*2590*/  NOP ;  /* 0x0000000000007918 */ /* 0x000fc00000000000 */
[----:B------:R-:W-:-:S00]  /*25a0*/  NOP ;  /* 0x0000000000007918 */ /* 0x000fc00000000000 */
[----:B------:R-:W-:-:S00]  /*25b0*/  NOP ;  /* 0x0000000000007918 */ /* 0x000fc00000000000 */
[----:B------:R-:W-:-:S00]  /*25c0*/  NOP ;  /* 0x0000000000007918 */ /* 0x000fc00000000000 */
[----:B------:R-:W-:-:S00]  /*25d0*/  NOP ;  /* 0x0000000000007918 */ /* 0x000fc00000000000 */
[----:B------:R-:W-:-:S00]  /*25e0*/  NOP ;  /* 0x0000000000007918 */ /* 0x000fc00000000000 */
[----:B------:R-:W-:-:S00]  /*25f0*/  NOP ;  /* 0x0000000000007918 */ /* 0x000fc00000000000 */
.L_x_195:


//--------------------- .text._ZN3cub18CUB_300001_SM_10006detail6reduce18DeviceReduceKernelINS2_10policy_hubIdyN4cuda3std3__44plusIdEEE10Policy1000EN6thrust24THRUST_300001_SM_1000_NS10device_ptrIdEEyS9_dNS7_10__identityEEEvT0_PT3_T1_NS0_13GridEvenShareISK_EET2_T4_ --------------------------
	.section	.text._ZN3cub18CUB_300001_SM_10006detail6reduce18DeviceReduceKernelINS2_10policy_hubIdyN4cuda3std3__44plusIdEEE10Policy1000EN6thrust24THRUST_300001_SM_1000_NS10device_ptrIdEEyS9_dNS7_10__identityEEEvT0_PT3_T1_NS0_13GridEvenShareISK_EET2_T4_,"ax",@progbits
	.align	128
        .global         _ZN3cub18CUB_300001_SM_10006detail6reduce18DeviceReduceKernelINS2_10policy_hubIdyN4cuda3std3__44plusIdEEE10Policy1000EN6thrust24THRUST_300001_SM_1000_NS10device_ptrIdEEyS9_dNS7_10__identityEEEvT0_PT3_T1_NS0_13GridEvenShareISK_EET2_T4_
        .type           _ZN3cub18CUB_300001_SM_10006detail6reduce18DeviceReduceKernelINS2_10policy_hubIdyN4cuda3std3__44plusIdEEE10Policy1000EN6thrust24THRUST_300001_SM_1000_NS10device_ptrIdEEyS9_dNS7_10__identityEEEvT0_PT3_T1_NS0_13GridEvenShareISK_EET2_T4_,@function
        .size           _ZN3cub18CUB_300001_SM_10006detail6reduce18DeviceReduceKernelINS2_10policy_hubIdyN4cuda3std3__44plusIdEEE10Policy1000EN6thrust24THRUST_300001_SM_1000_NS10device_ptrIdEEyS9_dNS7_10__identityEEEvT0_PT3_T1_NS0_13GridEvenShareISK_EET2_T4_,(.L_x_196 - _ZN3cub18CUB_300001_SM_10006detail6reduce18DeviceReduceKernelINS2_10policy_hubIdyN4cuda3std3__44plusIdEEE10Policy1000EN6thrust24THRUST_300001_SM_1000_NS10device_ptrIdEEyS9_dNS7_10__identityEEEvT0_PT3_T1_NS0_13GridEvenShareISK_EET2_T4_)
        .other          _ZN3cub18CUB_300001_SM_10006detail6reduce18DeviceReduceKernelINS2_10policy_hubIdyN4cuda3std3__44plusIdEEE10Policy1000EN6thrust24THRUST_300001_SM_1000_NS10device_ptrIdEEyS9_dNS7_10__identityEEEvT0_PT3_T1_NS0_13GridEvenShareISK_EET2_T4_,@"STO_CUDA_ENTRY STV_DEFAULT"
_ZN3cub18CUB_300001_SM_10006detail6reduce18DeviceReduceKernelINS2_10policy_hubIdyN4cuda3std3__44plusIdEEE10Policy1000EN6thrust24THRUST_300001_SM_1000_NS10device_ptrIdEEyS9_dNS7_10__identityEEEvT0_PT3_T1_NS0_13GridEvenShareISK_EET2_T4_:
.text._ZN3cub18CUB_300001_SM_10006detail6reduce18DeviceReduceKernelINS2_10policy_hubIdyN4cuda3std3__44plusIdEEE10Policy1000EN6thrust24THRUST_300001_SM_1000_NS10device_ptrIdEEyS9_dNS7_10__identityEEEvT0_PT3_T1_NS0_13GridEvenShareISK_EET2_T4_:
[----:B------:R-:W-:Y:S08]  /*0000*/  LDC R1, c[0x0][0x37c] ;  /* 0x0000df00ff017b82 */ /* 0x000ff00000000800 */
[----:B------:R-:W0:Y:S01]  /*0010*/  S2UR UR18, SR_CTAID.X ;  /* 0x00000000001279c3 */ /* 0x000e220000002500 */
[----:B------:R-:W1:Y:S01]  /*0020*/  LDCU.64 UR4, c[0x0][0x3b8] ;  /* 0x00007700ff0477ac */ /* 0x000e620008000a00 */
[----:B------:R-:W-:Y:S01]  /*0030*/  BSSY.RECONVERGENT B0, `(.L_x_30) ;  /* 0x0000277000007945 */ /* 0x000fe20003800200 */
[----:B------:R-:W2:Y:S01]  /*0040*/  LDCU UR11, c[0x0][0x3c0] ;  /* 0x00007800ff0b77ac */ /* 0x000ea20008000800 */
[----:B------:R-:W3:Y:S01]  /*0050*/  LDCU.64 UR16, c[0x0][0x358] ;  /* 0x00006b00ff1077ac */ /* 0x000ee20008000a00 */
[----:B-1----:R-:W-:-:S02]  /*0060*/  IMAD.U32 R12, RZ, RZ, UR4 ;  /* 0x00000004ff0c7e24 */ /* 0x002fc4000f8e00ff */
[----:B------:R-:W-:Y:S01]  /*0070*/  IMAD.U32 R3, RZ, RZ, UR5 ;  /* 0x00000005ff037e24 */ /* 0x000fe2000f8e00ff */
[----:B--2---:R-:W-:Y:S02]  /*0080*/  UIMAD UR5, UR11, 0xe00, URZ ;  /* 0x00000e000b0578a4 */ /* 0x004fe4000f8e02ff */
[----:B0-----:R-:W-:Y:S02]  /*0090*/  UIMAD UR9, UR18, 0xe00, URZ ;  /* 0x00000e00120978a4 */ /* 0x001fe4000f8e02ff */
[----:B------:R-:W-:-:S04]  /*00a0*/  USHF.R.S32.HI UR4, URZ, 0x1f, UR5 ;  /* 0x0000001fff047899 */ /* 0x000fc80008011405 */
[----:B------:R-:W-:-:S04]  /*00b0*/  IADD3 R13, P1, PT, R12, -UR9, RZ ;  /* 0x800000090c0d7c10 */ /* 0x000fc8000ff3e0ff */
[----:B------:R-:W-:Y:S02]  /*00c0*/  ISETP.GT.U32.AND P0, PT, R13, 0xdff, PT ;  /* 0x00000dff0d00780c */ /* 0x000fe40003f04070 */
[----:B------:R-:W-:-:S04]  /*00d0*/  IADD3.X R2, PT, PT, R3, -0x1, RZ, P1, !PT ;  /* 0xffffffff03027810 */ /* 0x000fc80000ffe4ff */
[----:B------:R-:W-:-:S13]  /*00e0*/  ISETP.GT.U32.AND.EX P0, PT, R2, RZ, PT, P0 ;  /* 0x000000ff0200720c */ /* 0x000fda0003f04100 */
[----:B---3--:R-:W-:Y:S05]  /*00f0*/  @P0 BRA `(.L_x_31) ;  /* 0x0000001400280947 */ /* 0x008fea0003800000 */
[----:B------:R-:W0:Y:S01]  /*0100*/  S2R R0, SR_TID.X ;  /* 0x0000000000007919 */ /* 0x000e220000002100 */
[----:B------:R-:W-:Y:S01]  /*0110*/  VIADD R3, R12, -UR9 ;  /* 0x800000090c037c36 */ /* 0x000fe20008000000 */
[----:B------:R-:W-:Y:S01]  /*0120*/  BSSY.RECONVERGENT B1, `(.L_x_32) ;  /* 0x000000a000017945 */ /* 0x000fe20003800200 */
[----:B------:R-:W-:-:S03]  /*0130*/  CS2R R8, SRZ ;  /* 0x0000000000087805 */ /* 0x000fc6000001ff00 */
[----:B0-----:R-:W-:Y:S01]  /*0140*/  ISETP.GE.AND P0, PT, R0, R3, PT ;  /* 0x000000030000720c */ /* 0x001fe20003f06270 */
[----:B------:R-:W-:-:S12]  /*0150*/  IMAD.MOV.U32 R2, RZ, RZ, R0 ;  /* 0x000000ffff027224 */ /* 0x000fd800078e0000 */
[----:B------:R-:W-:Y:S05]  /*0160*/  @P0 BRA `(.L_x_33) ;  /* 0x0000000000140947 */ /* 0x000fea0003800000 */
[----:B------:R-:W0:Y:S01]  /*0170*/  LDC.64 R8, c[0x0][0x380] ;  /* 0x0000e000ff087b82 */ /* 0x000e220000000a00 */
[----:B------:R-:W-:-:S04]  /*0180*/  VIADD R5, R0, UR9 ;  /* 0x0000000900057c36 */ /* 0x000fc80008000000 */
[----:B0-----:R-:W-:-:S06]  /*0190*/  IMAD.WIDE.U32 R8, R5, 0x8, R8 ;  /* 0x0000000805087825 */ /* 0x001fcc00078e0008 */
[----:B------:R-:W5:Y:S01]  /*01a0*/  LDG.E.64 R8, desc[UR16][R8.64] ;  /* 0x0000001008087981 */ /* 0x000f62000c1e1b00 */
[----:B------:R-:W-:-:S07]  /*01b0*/  VIADD R2, R0, 0x200 ;  /* 0x0000020000027836 */ /* 0x000fce0000000000 */
.L_x_33:
[----:B------:R-:W-:Y:S05]  /*01c0*/  BSYNC.RECONVERGENT B1 ;  /* 0x0000000000017941 */ /* 0x000fea0003800200 */
.L_x_32:
[----:B------:R-:W-:Y:S01]  /*01d0*/  ISETP.GE.AND P0, PT, R2, R3, PT ;  /* 0x000000030200720c */ /* 0x000fe20003f06270 */
[----:B------:R-:W-:-:S12]  /*01e0*/  BSSY.RECONVERGENT B1, `(.L_x_34) ;  /* 0x0000078000017945 */ /* 0x000fd80003800200 */
[----:B------:R-:W-:Y:S05]  /*01f0*/  @P0 BRA `(.L_x_35) ;  /* 0x0000000400d80947 */ /* 0x000fea0003800000 */
[----:B------:R-:W-:Y:S01]  /*0200*/  LOP3.LUT R5, RZ, R2, RZ, 0x33, !PT ;  /* 0x00000002ff057212 */ /* 0x000fe200078e33ff */
[----:B------:R-:W-:Y:S03]  /*0210*/  BSSY.RECONVERGENT B2, `(.L_x_36) ;  /* 0x0000036000027945 */ /* 0x000fe60003800200 */
[----:B------:R-:W-:-:S04]  /*0220*/  IADD3 R12, PT, PT, R12, -UR9, R5 ;  /* 0x800000090c0c7c10 */ /* 0x000fc8000fffe005 */
[C---:B------:R-:W-:Y:S02]  /*0230*/  ISETP.GE.U32.AND P1, PT, R12.reuse, 0x1e00, PT ;  /* 0x00001e000c00780c */ /* 0x040fe40003f26070 */
[----:B------:R-:W-:-:S04]  /*0240*/  LEA.HI R4, R12, 0x1, RZ, 0x17 ;  /* 0x000000010c047811 */ /* 0x000fc800078fb8ff */
[----:B------:R-:W-:-:S04]  /*0250*/  LOP3.LUT R5, R4, 0xf, RZ, 0xc0, !PT ;  /* 0x0000000f04057812 */ /* 0x000fc800078ec0ff */
[----:B------:R-:W-:-:S03]  /*0260*/  ISETP.NE.AND P0, PT, R5, RZ, PT ;  /* 0x000000ff0500720c */ /* 0x000fc60003f05270 */
[----:B------:R-:W-:Y:S10]  /*0270*/  @!P1 BRA `(.L_x_37) ;  /* 0x0000000000bc9947 */ /* 0x000ff40003800000 */
[----:B------:R-:W0:Y:S01]  /*0280*/  LDCU.64 UR4, c[0x0][0x380] ;  /* 0x00007000ff0477ac */ /* 0x000e220008000a00 */
[----:B------:R-:W-:Y:S01]  /*0290*/  IMAD.WIDE.U32 R6, R2, 0x8, RZ ;  /* 0x0000000802067825 */ /* 0x000fe200078e00ff */
[----:B------:R-:W-:-:S03]  /*02a0*/  LOP3.LUT R26, R4, 0xfffff0, RZ, 0xc0, !PT ;  /* 0x00fffff0041a7812 */ /* 0x000fc600078ec0ff */
[----:B------:R-:W-:Y:S02]  /*02b0*/  IMAD.U32 R11, RZ, RZ, UR18 ;  /* 0x00000012ff0b7e24 */ /* 0x000fe4000f8e00ff */
[----:B------:R-:W-:Y:S02]  /*02c0*/  IMAD.MOV R26, RZ, RZ, -R26 ;  /* 0x000000ffff1a7224 */ /* 0x000fe400078e0a1a */
[----:B------:R-:W-:-:S03]  /*02d0*/  IMAD.WIDE.U32 R6, R11, 0x7000, R6 ;  /* 0x000070000b067825 */ /* 0x000fc600078e0006 */
[----:B0-----:R-:W-:-:S04]  /*02e0*/  IADD3 R6, P1, PT, R6, UR4, RZ ;  /* 0x0000000406067c10 */ /* 0x001fc8000ff3e0ff */
[----:B------:R-:W-:-:S04]  /*02f0*/  IADD3 R6, P2, PT, R6, 0x8000, RZ ;  /* 0x0000800006067810 */ /* 0x000fc80007f5e0ff */
[----:B------:R-:W-:-:S09]  /*0300*/  IADD3.X R7, PT, PT, RZ, UR5, R7, P2, P1 ;  /* 0x00000005ff077c10 */ /* 0x000fd200097e2407 */
.L_x_38:
[----:B------:R-:W2:Y:S04]  /*0310*/  LDG.E.64 R10, desc[UR16][R6.64+-0x8000] ;  /* 0xff800010060a7981 */ /* 0x000ea8000c1e1b00 */
[----:B------:R-:W3:Y:S04]  /*0320*/  LDG.E.64 R12, desc[UR16][R6.64+-0x7000] ;  /* 0xff900010060c7981 */ /* 0x000ee8000c1e1b00 */
[----:B------:R-:W4:Y:S04]  /*0330*/  LDG.E.64 R14, desc[UR16][R6.64+-0x6000] ;  /* 0xffa00010060e7981 */ /* 0x000f28000c1e1b00 */
[----:B------:R-:W4:Y:S04]  /*0340*/  LDG.E.64 R16, desc[UR16][R6.64+-0x5000] ;  /* 0xffb0001006107981 */ /* 0x000f28000c1e1b00 */
[----:B------:R-:W4:Y:S04]  /*0350*/  LDG.E.64 R18, desc[UR16][R6.64+-0x4000] ;  /* 0xffc0001006127981 */ /* 0x000f28000c1e1b00 */
[----:B------:R-:W4:Y:S04]  /*0360*/  LDG.E.64 R20, desc[UR16][R6.64+-0x3000] ;  /* 0xffd0001006147981 */ /* 0x000f28000c1e1b00 */
[----:B------:R-:W4:Y:S04]  /*0370*/  LDG.E.64 R24, desc[UR16][R6.64+-0x2000] ;  /* 0xffe0001006187981 */ /* 0x000f28000c1e1b00 */
[----:B------:R-:W4:Y:S01]  /*0380*/  LDG.E.64 R22, desc[UR16][R6.64+-0x1000] ;  /* 0xfff0001006167981 */ /* 0x000f22000c1e1b00 */
[----:B--2--5:R-:W-:-:S03]  /*0390*/  DADD R10, R10, R8 ;  /* 0x000000000a0a7229 */ /* 0x024fc60000000008 */
[----:B------:R-:W2:Y:S05]  /*03a0*/  LDG.E.64 R8, desc[UR16][R6.64] ;  /* 0x0000001006087981 */ /* 0x000eaa000c1e1b00 */
[----:B---3--:R-:W-:Y:S02]  /*03b0*/  DADD R12, R10, R12 ;  /* 0x000000000a0c7229 */ /* 0x008fe4000000000c */
[----:B------:R-:W3:Y:S06]  /*03c0*/  LDG.E.64 R10, desc[UR16][R6.64+0x1000] ;  /* 0x00100010060a7981 */ /* 0x000eec000c1e1b00 */
[----:B----4-:R-:W-:-:S02]  /*03d0*/  DADD R14, R12, R14 ;  /* 0x000000000c0e7229 */ /* 0x010fc4000000000e */
[----:B------:R-:W4:Y:S06]  /*03e0*/  LDG.E.64 R12, desc[UR16][R6.64+0x2000] ;  /* 0x00200010060c7981 */ /* 0x000f2c000c1e1b00 */
[----:B------:R-:W-:Y:S02]  /*03f0*/  DADD R16, R14, R16 ;  /* 0x000000000e107229 */ /* 0x000fe40000000010 */
[----:B------:R-:W4:Y:S06]  /*0400*/  LDG.E.64 R14, desc[UR16][R6.64+0x3000] ;  /* 0x00300010060e7981 */ /* 0x000f2c000c1e1b00 */
[----:B------:R-:W-:-:S02]  /*0410*/  DADD R18, R16, R18 ;  /* 0x0000000010127229 */ /* 0x000fc40000000012 */
[----:B------:R-:W4:Y:S06]  /*0420*/  LDG.E.64 R16, desc[UR16][R6.64+0x4000] ;  /* 0x0040001006107981 */ /* 0x000f2c000c1e1b00 */
[----:B------:R-:W-:Y:S02]  /*0430*/  DADD R20, R18, R20 ;  /* 0x0000000012147229 */ /* 0x000fe40000000014 */
[----:B------:R-:W4:Y:S06]  /*0440*/  LDG.E.64 R18, desc[UR16][R6.64+0x5000] ;  /* 0x0050001006127981 */ /* 0x000f2c000c1e1b00 */
[----:B------:R-:W-:-:S02]  /*0450*/  DADD R24, R20, R24 ;  /* 0x0000000014187229 */ /* 0x000fc40000000018 */
[----:B------:R-:W4:Y:S06]  /*0460*/  LDG.E.64 R20, desc[UR16][R6.64+0x6000] ;  /* 0x0060001006147981 */ /* 0x000f2c000c1e1b00 */
[----:B------:R-:W-:Y:S02]  /*0470*/  DADD R22, R24, R22 ;  /* 0x0000000018167229 */ /* 0x000fe40000000016 */
[----:B------:R0:W4:Y:S01]  /*0480*/  LDG.E.64 R24, desc[UR16][R6.64+0x7000] ;  /* 0x0070001006187981 */ /* 0x000122000c1e1b00 */
[----:B------:R-:W-:Y:S02]  /*0490*/  VIADD R26, R26, 0x10 ;  /* 0x000000101a1a7836 */ /* 0x000fe40000000000 */
[----:B------:R-:W-:-:S03]  /*04a0*/  VIADD R2, R2, 0x2000 ;  /* 0x0000200002027836 */ /* 0x000fc60000000000 */
[----:B------:R-:W-:Y:S02]  /*04b0*/  ISETP.NE.AND P1, PT, R26, RZ, PT ;  /* 0x000000ff1a00720c */ /* 0x000fe40003f25270 */
[----:B0-----:R-:W-:-:S05]  /*04c0*/  IADD3 R6, P2, PT, R6, 0x10000, RZ ;  /* 0x0001000006067810 */ /* 0x001fca0007f5e0ff */
[----:B------:R-:W-:Y:S01]  /*04d0*/  IMAD.X R7, RZ, RZ, R7, P2 ;  /* 0x000000ffff077224 */ /* 0x000fe200010e0607 */
[----:B--2---:R-:W-:-:S08]  /*04e0*/  DADD R8, R22, R8 ;  /* 0x0000000016087229 */ /* 0x004fd00000000008 */
[----:B---3--:R-:W-:-:S08]  /*04f0*/  DADD R8, R8, R10 ;  /* 0x0000000008087229 */ /* 0x008fd0000000000a */
[----:B----4-:R-:W-:-:S08]  /*0500*/  DADD R8, R8, R12 ;  /* 0x0000000008087229 */ /* 0x010fd0000000000c */
[----:B------:R-:W-:-:S08]  /*0510*/  DADD R8, R8, R14 ;  /* 0x0000000008087229 */ /* 0x000fd0000000000e */
[----:B------:R-:W-:-:S08]  /*0520*/  DADD R8, R8, R16 ;  /* 0x0000000008087229 */ /* 0x000fd00000000010 */
[----:B------:R-:W-:-:S08]  /*0530*/  DADD R8, R8, R18 ;  /* 0x0000000008087229 */ /* 0x000fd00000000012 */
[----:B------:R-:W-:-:S08]  /*0540*/  DADD R8, R8, R20 ;  /* 0x0000000008087229 */ /* 0x000fd00000000014 */
[----:B------:R-:W-:Y:S01]  /*0550*/  DADD R8, R8, R24 ;  /* 0x0000000008087229 */ /* 0x000fe20000000018 */
[----:B------:R-:W-:Y:S10]  /*0560*/  @P1 BRA `(.L_x_38) ;  /* 0xfffffffc00681947 */ /* 0x000ff4000383ffff */
.L_x_37:
[----:B------:R-:W-:Y:S05]  /*0570*/  BSYNC.RECONVERGENT B2 ;  /* 0x0000000000027941 */ /* 0x000fea0003800200 */
.L_x_36:
[----:B------:R-:W-:Y:S05]  /*0580*/  @!P0 BRA `(.L_x_35) ;  /* 0x0000000000f48947 */ /* 0x000fea0003800000 */
[----:B------:R-:W-:Y:S01]  /*0590*/  ISETP.GE.U32.AND P1, PT, R5, 0x8, PT ;  /* 0x000000080500780c */ /* 0x000fe20003f26070 */
[----:B------:R-:W-:Y:S01]  /*05a0*/  BSSY.RECONVERGENT B2, `(.L_x_39) ;  /* 0x000001a000027945 */ /* 0x000fe20003800200 */
[----:B------:R-:W-:-:S04]  /*05b0*/  LOP3.LUT R26, R4, 0x7, RZ, 0xc0, !PT ;  /* 0x00000007041a7812 */ /* 0x000fc800078ec0ff */
[----:B------:R-:W-:-:S07]  /*05c0*/  ISETP.NE.AND P0, PT, R26, RZ, PT ;  /* 0x000000ff1a00720c */ /* 0x000fce0003f05270 */
[----:B------:R-:W-:Y:S06]  /*05d0*/  @!P1 BRA `(.L_x_40) ;  /* 0x0000000000589947 */ /* 0x000fec0003800000 */
[----:B------:R-:W0:Y:S01]  /*05e0*/  LDCU.64 UR4, c[0x0][0x380] ;  /* 0x00007000ff0477ac */ /* 0x000e220008000a00 */
[----:B------:R-:W-:-:S04]  /*05f0*/  IADD3 R5, P1, PT, R2, UR9, RZ ;  /* 0x0000000902057c10 */ /* 0x000fc8000ff3e0ff */
[----:B------:R-:W-:Y:S02]  /*0600*/  LEA.HI.X.SX32 R6, R2, RZ, 0x1, P1 ;  /* 0x000000ff02067211 */ /* 0x000fe400008f0eff */
[----:B0-----:R-:W-:-:S04]  /*0610*/  LEA R24, P1, R5, UR4, 0x3 ;  /* 0x0000000405187c11 */ /* 0x001fc8000f8218ff */
[----:B------:R-:W-:-:S05]  /*0620*/  LEA.HI.X R25, R5, UR5, R6, 0x3, P1 ;  /* 0x0000000505197c11 */ /* 0x000fca00088f1c06 */
        /* <DEDUP_REMOVED lines=17> */
.L_x_40:
[----:B------:R-:W-:Y:S05]  /*0740*/  BSYNC.RECONVERGENT B2 ;  /* 0x0000000000027941 */ /* 0x000fea0003800200 */
.L_x_39:
        /* <DEDUP_REMOVED lines=14> */
[----:B------:R-:W4:Y:S01]  /*0830*/  LDG.E.64 R14, desc[UR16][R4.64+0x3000] ;  /* 0x00300010040e7981 */ /* 0x000f22000c1e1b00 */
[----:B------:R-:W-:Y:S01]  /*0840*/  VIADD R2, R2, 0x800 ;  /* 0x0000080002027836 */ /* 0x000fe20000000000 */
[----:B--2--5:R-:W-:-:S08]  /*0850*/  DADD R6, R8, R6 ;  /* 0x0000000008067229 */ /* 0x024fd00000000006 */
[----:B---3--:R-:W-:-:S08]  /*0860*/  DADD R6, R6, R10 ;  /* 0x0000000006067229 */ /* 0x008fd0000000000a */
[----:B----4-:R-:W-:-:S08]  /*0870*/  DADD R6, R6, R12 ;  /* 0x0000000006067229 */ /* 0x010fd0000000000c */
[----:B------:R-:W-:-:S11]  /*0880*/  DADD R8, R6, R14 ;  /* 0x0000000006087229 */ /* 0x000fd6000000000e */
.L_x_42:
[----:B------:R-:W-:Y:S05]  /*0890*/  BSYNC.RECONVERGENT B2 ;  /* 0x0000000000027941 */ /* 0x000fea0003800200 */
.L_x_41:
[----:B------:R-:W-:Y:S05]  /*08a0*/  @!P0 BRA `(.L_x_35) ;  /* 0x00000000002c8947 */ /* 0x000fea0003800000 */
[----:B------:R-:W0:Y:S01]  /*08b0*/  LDC.64 R4, c[0x0][0x380] ;  /* 0x0000e000ff047b82 */ /* 0x000e220000000a00 */
[----:B------:R-:W-:Y:S02]  /*08c0*/  IMAD.U32 R7, RZ, RZ, UR18 ;  /* 0x00000012ff077e24 */ /* 0x000fe4000f8e00ff */
[----:B------:R-:W-:Y:S02]  /*08d0*/  IMAD.MOV R10, RZ, RZ, -R16 ;  /* 0x000000ffff0a7224 */ /* 0x000fe400078e0a10 */
[----:B0-----:R-:W-:-:S07]  /*08e0*/  IMAD.WIDE.U32 R4, R7, 0x7000, R4 ;  /* 0x0000700007047825 */ /* 0x001fce00078e0004 */
.L_x_43:
[----:B------:R-:W-:-:S06]  /*08f0*/  IMAD.WIDE R6, R2, 0x8, R4 ;  /* 0x0000000802067825 */ /* 0x000fcc00078e0204 */
[----:B------:R-:W2:Y:S01]  /*0900*/  LDG.E.64 R6, desc[UR16][R6.64] ;  /* 0x0000001006067981 */ /* 0x000ea2000c1e1b00 */
[----:B------:R-:W-:Y:S02]  /*0910*/  VIADD R10, R10, 0x1 ;  /* 0x000000010a0a7836 */ /* 0x000fe40000000000 */
[----:B------:R-:W-:-:S03]  /*0920*/  VIADD R2, R2, 0x200 ;  /* 0x0000020002027836 */ /* 0x000fc60000000000 */
[----:B------:R-:W-:Y:S01]  /*0930*/  ISETP.NE.AND P0, PT, R10, RZ, PT ;  /* 0x000000ff0a00720c */ /* 0x000fe20003f05270 */
[----:B--2--5:R-:W-:-:S12]  /*0940*/  DADD R8, R6, R8 ;  /* 0x0000000006087229 */ /* 0x024fd80000000008 */
[----:B------:R-:W-:Y:S05]  /*0950*/  @P0 BRA `(.L_x_43) ;  /* 0xfffffffc00e40947 */ /* 0x000fea000383ffff */
.L_x_35:
[----:B------:R-:W-:Y:S05]  /*0960*/  BSYNC.RECONVERGENT B1 ;  /* 0x0000000000017941 */ /* 0x000fea0003800200 */
.L_x_34:
        /* <DEDUP_REMOVED lines=12> */
[----:B------:R-:W-:-:S03]  /*0a30*/  @!P1 SHF.R.U32.HI R3, RZ, 0x2, R0 ;  /* 0x00000002ff039819 */ /* 0x000fc60000011600 */
[----:B------:R-:W0:Y:S01]  /*0a40*/  SHFL.DOWN PT, R5, R7, 0x2, 0x1f ;  /* 0x08401f0007057f89 */ /* 0x000e2200000e0000 */
[----:B------:R-:W-:Y:S01]  /*0a50*/  @!P1 LOP3.LUT R3, R3, 0xf8, RZ, 0xc0, !PT ;  /* 0x000000f803039812 */ /* 0x000fe200078ec0ff */
        /* <DEDUP_REMOVED lines=14> */
[----:B-1----:R-:W-:-:S05]  /*0b40*/  @!P1 LEA R10, R13, R10, 0x18 ;  /* 0x0000000a0d0a9211 */ /* 0x002fca00078ec0ff */
[----:B------:R-:W-:Y:S01]  /*0b50*/  @!P1 IMAD.IADD R3, R3, 0x1, R10 ;  /* 0x0000000103039824 */ /* 0x000fe200078e020a */
[----:B0-----:R-:W-:-:S10]  /*0b60*/  DADD R4, R4, R8 ;  /* 0x0000000004047229 */ /* 0x001fd40000000008 */
[----:B------:R-:W-:Y:S02]  /*0b70*/  FSEL R6, R8, R4, P0 ;  /* 0x0000000408067208 */ /* 0x000fe40000000000 */
[----:B------:R-:W-:Y:S02]  /*0b80*/  FSEL R7, R9, R5, P0 ;  /* 0x0000000509077208 */ /* 0x000fe40000000000 */
[----:B------:R-:W-:Y:S01]  /*0b90*/  ISETP.NE.AND P0, PT, R0, RZ, PT ;  /* 0x000000ff0000720c */ /* 0x000fe20003f05270 */
[----:B------:R-:W-:Y:S04]  /*0ba0*/  SHFL.DOWN PT, R4, R6, 0x10, 0x1f ;  /* 0x0a001f0006047f89 */ /* 0x000fe800000e0000 */
[----:B------:R-:W0:Y:S02]  /*0bb0*/  SHFL.DOWN PT, R5, R7, 0x10, 0x1f ;  /* 0x0a001f0007057f89 */ /* 0x000e2400000e0000 */
        /* <DEDUP_REMOVED lines=10> */
[----:B--2---:R-:W0:Y:S04]  /*0c60*/  LDS.64 R2, [UR4+0x18] ;  /* 0x00001804ff027984 */ /* 0x004e280008000a00 */
        /* <DEDUP_REMOVED lines=23> */
.L_x_44:
[----:B------:R-:W-:-:S05]  /*0de0*/  LOP3.LUT R2, R0, 0x3e0, RZ, 0xc0, !PT ;  /* 0x000003e000027812 */ /* 0x000fca00078ec0ff */
[----:B------:R-:W-:Y:S01]  /*0df0*/  VIADD R4, R2, 0x20 ;  /* 0x0000002002047836 */ /* 0x000fe20000000000 */
[----:B------:R-:W-:-:S04]  /*0e00*/  LOP3.LUT R2, RZ, R2, RZ, 0x33, !PT ;  /* 0x00000002ff027212 */ /* 0x000fc800078e33ff */
[----:B------:R-:W-:Y:S01]  /*0e10*/  ISETP.GT.AND P0, PT, R4, R3, PT ;  /* 0x000000030400720c */ /* 0x000fe20003f04270 */
[----:B------:R-:W-:-:S05]  /*0e20*/  IMAD.IADD R2, R3, 0x1, R2 ;  /* 0x0000000103027824 */ /* 0x000fca00078e0202 */
[----:B------:R-:W-:Y:S02]  /*0e30*/  SEL R5, R2, 0x1f, P0 ;  /* 0x0000001f02057807 */ /* 0x000fe40000000000 */
[----:B------:R-:W0:Y:S03]  /*0e40*/  S2R R2, SR_LANEID ;  /* 0x0000000000027919 */ /* 0x000e260000000000 */
[----:B-----5:R-:W-:Y:S04]  /*0e50*/  SHFL.DOWN PT, R6, R8, 0x1, R5 ;  /* 0x0820000008067989 */ /* 0x020fe800000e0005 */
[----:B------:R-:W1:Y:S02]  /*0e60*/  SHFL.DOWN PT, R7, R9, 0x1, R5 ;  /* 0x0820000009077989 */ /* 0x000e6400000e0005 */
[----:B-1----:R-:W-:Y:S01]  /*0e70*/  DADD R6, R6, R8 ;  /* 0x0000000006067229 */ /* 0x002fe20000000008 */
[C---:B0-----:R-:W-:Y:S01]  /*0e80*/  ISETP.GE.AND P0, PT, R2.reuse, R5, PT ;  /* 0x000000050200720c */ /* 0x041fe20003f06270 */
[C---:B------:R-:W-:Y:S01]  /*0e90*/  VIADD R4, R2.reuse, 0x2 ;  /* 0x0000000202047836 */ /* 0x040fe20000000000 */
[----:B------:R-:W-:-:S07]  /*0ea0*/  ISETP.NE.AND P1, PT, R2, RZ, PT ;  /* 0x000000ff0200720c */ /* 0x000fce0003f25270 */
[----:B------:R-:W-:Y:S02]  /*0eb0*/  FSEL R10, R6, R8, !P0 ;  /* 0x00000008060a7208 */ /* 0x000fe40004000000 */
[----:B------:R-:W-:Y:S02]  /*0ec0*/  FSEL R11, R7, R9, !P0 ;  /* 0x00000009070b7208 */ /* 0x000fe40004000000 */
[----:B------:R-:W-:Y:S01]  /*0ed0*/  ISETP.GT.AND P0, PT, R4, R5, PT ;  /* 0x000000050400720c */ /* 0x000fe20003f04270 */
[----:B------:R-:W-:Y:S01]  /*0ee0*/  SHFL.DOWN PT, R6, R10, 0x2, R5 ;  /* 0x084000000a067989 */ /* 0x000fe200000e0005 */
[----:B------:R-:W-:-:S03]  /*0ef0*/  VIADD R4, R2, 0x4 ;  /* 0x0000000402047836 */ /* 0x000fc60000000000 */
[----:B------:R-:W0:Y:S02]  /*0f00*/  SHFL.DOWN PT, R7, R11, 0x2, R5 ;  /* 0x084000000b077989 */ /* 0x000e2400000e0005 */
[----:B0-----:R-:W-:-:S10]  /*0f10*/  DADD R6, R6, R10 ;  /* 0x0000000006067229 */ /* 0x001fd4000000000a */
[----:B------:R-:W-:Y:S02]  /*0f20*/  FSEL R12, R10, R6, P0 ;  /* 0x000000060a0c7208 */ /* 0x000fe40000000000 */
[----:B------:R-:W-:Y:S02]  /*0f30*/  FSEL R13, R11, R7, P0 ;  /* 0x000000070b0d7208 */ /* 0x000fe40000000000 */
[----:B------:R-:W-:Y:S01]  /*0f40*/  ISETP.GT.AND P0, PT, R4, R5, PT ;  /* 0x000000050400720c */ /* 0x000fe20003f04270 */
[----:B------:R-:W-:Y:S01]  /*0f50*/  SHFL.DOWN PT, R6, R12, 0x4, R5 ;  /* 0x088000000c067989 */ /* 0x000fe200000e0005 */
[C---:B------:R-:W-:Y:S02]  /*0f60*/  VIADD R4, R2.reuse, 0x8 ;  /* 0x0000000802047836 */ /* 0x040fe40000000000 */
[----:B------:R-:W-:Y:S01]  /*0f70*/  VIADD R2, R2, 0x10 ;  /* 0x0000001002027836 */ /* 0x000fe20000000000 */
[----:B------:R-:W0:Y:S02]  /*0f80*/  SHFL.DOWN PT, R7, R13, 0x4, R5 ;  /* 0x088000000d077989 */ /* 0x000e2400000e0005 */
[----:B0-----:R-:W-:-:S10]  /*0f90*/  DADD R6, R6, R12 ;  /* 0x0000000006067229 */ /* 0x001fd4000000000c */
[----:B------:R-:W-:Y:S02]  /*0fa0*/  FSEL R8, R12, R6, P0 ;  /* 0x000000060c087208 */ /* 0x000fe40000000000 */
[----:B------:R-:W-:Y:S02]  /*0fb0*/  FSEL R9, R13, R7, P0 ;  /* 0x000000070d097208 */ /* 0x000fe40000000000 */
[----:B------:R-:W-:Y:S01]  /*0fc0*/  ISETP.GT.AND P0, PT, R4, R5, PT ;  /* 0x000000050400720c */ /* 0x000fe20003f04270 */
[----:B------:R-:W-:Y:S01]  /*0fd0*/  SHFL.DOWN PT, R6, R8, 0x8, R5 ;  /* 0x0900000008067989 */ /* 0x000fe200000e0005 */
[----:B------:R-:W-:-:S03]  /*0fe0*/  @!P1 SHF.R.U32.HI R4, RZ, 0x2, R0 ;  /* 0x00000002ff049819 */ /* 0x000fc60000011600 */
[----:B------:R-:W0:Y:S01]  /*0ff0*/  SHFL.DOWN PT, R7, R9, 0x8, R5 ;  /* 0x0900000009077989 */ /* 0x000e2200000e0005 */
[----:B------:R-:W-:Y:S01]  /*1000*/  @!P1 LOP3.LUT R4, R4, 0xf8, RZ, 0xc0, !PT ;  /* 0x000000f804049812 */ /* 0x000fe200078ec0ff */
[----:B------:R-:W1:Y:S01]  /*1010*/  @!P1 S2R R13, SR_CgaCtaId ;  /* 0x00000000000d9919 */ /* 0x000e620000008800 */
[----:B0-----:R-:W-:-:S10]  /*1020*/  DADD R6, R6, R8 ;  /* 0x0000000006067229 */ /* 0x001fd40000000008 */
[----:B------:R-:W-:Y:S02]  /*1030*/  FSEL R10, R8, R6, P0 ;  /* 0x00000006080a7208 */ /* 0x000fe40000000000 */
[----:B------:R-:W-:Y:S02]  /*1040*/  FSEL R11, R9, R7, P0 ;  /* 0x00000007090b7208 */ /* 0x000fe40000000000 */
[----:B------:R-:W-:Y:S01]  /*1050*/  @!P1 MOV R8, 0x400 ;  /* 0x0000040000089802 */ /* 0x000fe20000000f00 */
[----:B------:R-:W-:Y:S01]  /*1060*/  SHFL.DOWN PT, R6, R10, 0x10, R5 ;  /* 0x0a0000000a067989 */ /* 0x000fe200000e0005 */
[----:B------:R-:W-:Y:S02]  /*1070*/  ISETP.GT.AND P0, PT, R2, R5, PT ;  /* 0x000000050200720c */ /* 0x000fe40003f04270 */
[----:B-1----:R-:W-:Y:S01]  /*1080*/  @!P1 LEA R13, R13, R8, 0x18 ;  /* 0x000000080d0d9211 */ /* 0x002fe200078ec0ff */
[----:B------:R-:W0:Y:S04]  /*1090*/  SHFL.DOWN PT, R7, R11, 0x10, R5 ;  /* 0x0a0000000b077989 */ /* 0x000e2800000e0005 */
[----:B------:R-:W-:Y:S01]  /*10a0*/  @!P1 IMAD.IADD R13, R4, 0x1, R13 ;  /* 0x00000001040d9824 */ /* 0x000fe200078e020d */
[----:B0-----:R-:W-:-:S10]  /*10b0*/  DADD R6, R6, R10 ;  /* 0x0000000006067229 */ /* 0x001fd4000000000a */
[----:B------:R-:W-:Y:S02]  /*10c0*/  FSEL R8, R10, R6, P0 ;  /* 0x000000060a087208 */ /* 0x000fe40000000000 */
[----:B------:R-:W-:Y:S02]  /*10d0*/  FSEL R9, R11, R7, P0 ;  /* 0x000000070b097208 */ /* 0x000fe40000000000 */
[----:B------:R-:W-:-:S03]  /*10e0*/  ISETP.NE.AND P0, PT, R0, RZ, PT ;  /* 0x000000ff0000720c */ /* 0x000fc60003f05270 */
[----:B------:R1:W-:Y:S01]  /*10f0*/  @!P1 STS.64 [R13+0x10], R8 ;  /* 0x000010080d009388 */ /* 0x0003e20000000a00 */
[----:B------:R-:W-:Y:S09]  /*1100*/  BAR.SYNC.DEFER_BLOCKING 0x0 ;  /* 0x0000000000007b1d */ /* 0x000ff20000010000 */
[----:B------:R-:W-:Y:S05]  /*1110*/  @P0 BRA `(.L_x_45) ;  /* 0x0000001400a00947 */ /* 0x000fea0003800000 */
[----:B------:R-:W0:Y:S01]  /*1120*/  S2UR UR5, SR_CgaCtaId ;  /* 0x00000000000579c3 */ /* 0x000e220000008800 */
[----:B------:R-:W-:Y:S01]  /*1130*/  UMOV UR4, 0x400 ;  /* 0x0000040000047882 */ /* 0x000fe20000000000 */
[----:B------:R-:W-:Y:S01]  /*1140*/  ISETP.GT.AND P1, PT, R3, 0x20, PT ;  /* 0x000000200300780c */ /* 0x000fe20003f24270 */
[----:B0-----:R-:W-:-:S09]  /*1150*/  ULEA UR4, UR5, UR4, 0x18 ;  /* 0x0000000405047291 */ /* 0x001fd2000f8ec0ff */
[----:B------:R-:W0:Y:S04]  /*1160*/  LDS.64 R10, [UR4+0x18] ;  /* 0x00001804ff0a7984 */ /* 0x000e280008000a00 */
[----:B------:R-:W2:Y:S01]  /*1170*/  LDS.128 R4, [UR4+0x20] ;  /* 0x00002004ff047984 */ /* 0x000ea20008000c00 */
[----:B0-----:R-:W-:-:S10]  /*1180*/  DADD R10, R8, R10 ;  /* 0x00000000080a7229 */ /* 0x001fd4000000000a */
[----:B------:R-:W-:Y:S02]  /*1190*/  FSEL R12, R10, R8, P1 ;  /* 0x000000080a0c7208 */ /* 0x000fe40000800000 */
[----:B-1----:R-:W-:Y:S02]  /*11a0*/  FSEL R13, R11, R9, P1 ;  /* 0x000000090b0d7208 */ /* 0x002fe40000800000 */
[----:B------:R-:W0:Y:S01]  /*11b0*/  LDS.128 R8, [UR4+0x30] ;  /* 0x00003004ff087984 */ /* 0x000e220008000c00 */
[----:B------:R-:W-:-:S03]  /*11c0*/  ISETP.GT.AND P1, PT, R3, 0x40, PT ;  /* 0x000000400300780c */ /* 0x000fc60003f24270 */
        /* <DEDUP_REMOVED lines=61> */
.L_x_31:
[----:B------:R-:W0:Y:S01]  /*15a0*/  S2R R0, SR_TID.X ;  /* 0x0000000000007919 */ /* 0x000e220000002100 */
[----:B------:R-:W1:Y:S01]  /*15b0*/  LDC.64 R4, c[0x0][0x380] ;  /* 0x0000e000ff047b82 */ /* 0x000e620000000a00 */
[----:B0-----:R-:W-:-:S04]  /*15c0*/  VIADD R21, R0, UR9 ;  /* 0x0000000900157c36 */ /* 0x001fc80008000000 */
[----:B-1----:R-:W-:-:S05]  /*15d0*/  IMAD.WIDE.U32 R20, R21, 0x8, R4 ;  /* 0x0000000815147825 */ /* 0x002fca00078e0004 */
[----:B------:R-:W2:Y:S04]  /*15e0*/  LDG.E.64 R14, desc[UR16][R20.64] ;  /* 0x00000010140e7981 */ /* 0x000ea8000c1e1b00 */
[----:B------:R-:W2:Y:S04]  /*15f0*/  LDG.E.64 R16, desc[UR16][R20.64+0x1000] ;  /* 0x0010001014107981 */ /* 0x000ea8000c1e1b00 */
[----:B------:R-:W3:Y:S04]  /*1600*/  LDG.E.64 R18, desc[UR16][R20.64+0x2000] ;  /* 0x0020001014127981 */ /* 0x000ee8000c1e1b00 */
[----:B------:R-:W4:Y:S04]  /*1610*/  LDG.E.64 R10, desc[UR16][R20.64+0x3000] ;  /* 0x00300010140a7981 */ /* 0x000f28000c1e1b00 */
[----:B------:R-:W5:Y:S04]  /*1620*/  LDG.E.64 R6, desc[UR16][R20.64+0x4000] ;  /* 0x0040001014067981 */ /* 0x000f68000c1e1b00 */
[----:B------:R-:W5:Y:S04]  /*1630*/  LDG.E.64 R4, desc[UR16][R20.64+0x5000] ;  /* 0x0050001014047981 */ /* 0x000f68000c1e1b00 */
[----:B------:R-:W5:Y:S01]  /*1640*/  LDG.E.64 R8, desc[UR16][R20.64+0x6000] ;  /* 0x0060001014087981 */ /* 0x000f62000c1e1b00 */
[----:B------:R-:W-:-:S04]  /*1650*/  ISETP.GE.U32.AND P0, PT, R13, UR5, PT ;  /* 0x000000050d007c0c */ /* 0x000fc8000bf06070 */
[----:B------:R-:W-:Y:S01]  /*1660*/  ISETP.GE.U32.AND.EX P0, PT, R2, UR4, PT, P0 ;  /* 0x0000000402007c0c */ /* 0x000fe2000bf06100 */
[----:B--2---:R-:W-:-:S08]  /*1670*/  DADD R14, R14, R16 ;  /* 0x000000000e0e7229 */ /* 0x004fd00000000010 */
[----:B---3--:R-:W-:-:S08]  /*1680*/  DADD R14, R18, R14 ;  /* 0x00000000120e7229 */ /* 0x008fd0000000000e */
[----:B----4-:R-:W-:-:S08]  /*1690*/  DADD R10, R10, R14 ;  /* 0x000000000a0a7229 */ /* 0x010fd0000000000e */
[----:B-----5:R-:W-:-:S08]  /*16a0*/  DADD R6, R6, R10 ;  /* 0x0000000006067229 */ /* 0x020fd0000000000a */
[----:B------:R-:W-:-:S08]  /*16b0*/  DADD R4, R4, R6 ;  /* 0x0000000004047229 */ /* 0x000fd00000000006 */
[----:B------:R-:W-:Y:S01]  /*16c0*/  DADD R8, R8, R4 ;  /* 0x0000000008087229 */ /* 0x000fe20000000004 */
[----:B------:R-:W-:Y:S10]  /*16d0*/  @!P0 BRA `(.L_x_46) ;  /* 0x0000000c001c8947 */ /* 0x000ff40003800000 */
[----:B------:R-:W-:Y:S01]  /*16e0*/  UIADD3 UR7, UP0, UPT, UR5, UR9, URZ ;  /* 0x0000000905077290 */ /* 0x000fe2000ff1e0ff */
[----:B------:R-:W-:Y:S01]  /*16f0*/  IADD3 R23, P1, PT, R12, -0xe00, RZ ;  /* 0xfffff2000c177810 */ /* 0x000fe20007f3e0ff */
[----:B------:R-:W0:Y:S01]  /*1700*/  LDCU.64 UR12, c[0x0][0x380] ;  /* 0x00007000ff0c77ac */ /* 0x000e220008000a00 */
[----:B------:R-:W-:Y:S02]  /*1710*/  LOP3.LUT R5, RZ, R0, RZ, 0x33, !PT ;  /* 0x00000000ff057212 */ /* 0x000fe400078e33ff */
[----:B------:R-:W-:Y:S01]  /*1720*/  IADD3.X R22, PT, PT, R3, -0x1, RZ, P1, !PT ;  /* 0xffffffff03167810 */ /* 0x000fe20000ffe4ff */
[----:B------:R-:W-:Y:S01]  /*1730*/  UIADD3.X UR8, UPT, UPT, URZ, UR4, URZ, UP0, !UPT ;  /* 0x00000004ff087290 */ /* 0x000fe200087fe4ff */
[----:B------:R-:W-:Y:S01]  /*1740*/  ISETP.LT.U32.AND P0, PT, R23, UR7, PT ;  /* 0x0000000717007c0c */ /* 0x000fe2000bf01070 */
[----:B------:R-:W-:Y:S01]  /*1750*/  UMOV UR6, UR5 ;  /* 0x0000000500067c82 */ /* 0x000fe20008000000 */
[----:B------:R-:W-:Y:S01]  /*1760*/  IADD3 R7, P2, PT, R0, UR7, RZ ;  /* 0x0000000700077c10 */ /* 0x000fe2000ff5e0ff */
[----:B------:R-:W-:Y:S01]  /*1770*/  UMOV UR4, URZ ;  /* 0x000000ff00047c82 */ /* 0x000fe20008000000 */
[----:B------:R-:W-:Y:S01]  /*1780*/  IADD3 R5, PT, PT, R12, -UR5, R5 ;  /* 0x800000050c057c10 */ /* 0x000fe2000fffe005 */
[----:B------:R-:W-:Y:S01]  /*1790*/  IMAD.U32 R11, RZ, RZ, UR8 ;  /* 0x00000008ff0b7e24 */ /* 0x000fe2000f8e00ff */
[----:B------:R-:W-:Y:S01]  /*17a0*/  UMOV UR10, UR8 ;  /* 0x00000008000a7c82 */ /* 0x000fe20008000000 */
[----:B------:R-:W-:-:S03]  /*17b0*/  IMAD.X R0, RZ, RZ, UR8, P2 ;  /* 0x00000008ff007e24 */ /* 0x000fc600090e06ff */
[----:B------:R-:W-:Y:S02]  /*17c0*/  ISETP.GT.U32.AND.EX P0, PT, R11, R22, PT, P0 ;  /* 0x000000160b00720c */ /* 0x000fe40003f04100 */
[----:B0-----:R-:W-:-:S04]  /*17d0*/  LEA R6, P1, R7, UR12, 0x3 ;  /* 0x0000000c07067c11 */ /* 0x001fc8000f8218ff */
[----:B------:R-:W-:Y:S02]  /*17e0*/  IADD3 R6, P2, PT, R6, 0x8000, RZ ;  /* 0x0000800006067810 */ /* 0x000fe40007f5e0ff */
[----:B------:R-:W-:Y:S01]  /*17f0*/  LEA.HI.X R7, R7, UR13, R0, 0x3, P1 ;  /* 0x0000000d07077c11 */ /* 0x000fe200088f1c00 */
[----:B------:R-:W-:Y:S01]  /*1800*/  VIADD R0, R5, -UR9 ;  /* 0x8000000905007c36 */ /* 0x000fe20008000000 */
[----:B------:R-:W-:-:S03]  /*1810*/  UMOV UR9, UR7 ;  /* 0x0000000700097c82 */ /* 0x000fc60008000000 */
[----:B------:R-:W-:Y:S01]  /*1820*/  IMAD.X R7, RZ, RZ, R7, P2 ;  /* 0x000000ffff077224 */ /* 0x000fe200010e0607 */
[----:B------:R-:W-:Y:S06]  /*1830*/  @P0 BRA `(.L_x_47) ;  /* 0x0000000000b80947 */ /* 0x000fec0003800000 */
[----:B------:R-:W0:Y:S01]  /*1840*/  LDC.64 R2, c[0x0][0x3b8] ;  /* 0x0000ee00ff027b82 */ /* 0x000e220000000a00 */
[----:B------:R-:W1:Y:S01]  /*1850*/  LDCU UR11, c[0x0][0x3c0] ;  /* 0x00007800ff0b77ac */ /* 0x000e620008000800 */
[----:B------:R-:W2:Y:S01]  /*1860*/  LDCU.64 UR12, c[0x0][0x380] ;  /* 0x00007000ff0c77ac */ /* 0x000ea20008000a00 */
[----:B------:R-:W-:Y:S01]  /*1870*/  NOP ;  /* 0x0000000000007918 */ /* 0x000fe20000000000 */
.L_x_48:
[----:B------:R-:W3:Y:S02]  /*1880*/  S2R R4, SR_TID.X ;  /* 0x0000000000047919 */ /* 0x000ee40000002100 */
[----:B---3--:R-:W-:-:S05]  /*1890*/  IADD3 R4, P0, PT, R4, UR7, RZ ;  /* 0x0000000704047c10 */ /* 0x008fca000ff1e0ff */
[----:B------:R-:W-:Y:S01]  /*18a0*/  IMAD.X R5, RZ, RZ, UR8, P0 ;  /* 0x00000008ff057e24 */ /* 0x000fe200080e06ff */
[----:B--2---:R-:W-:-:S04]  /*18b0*/  LEA R24, P0, R4, UR12, 0x3 ;  /* 0x0000000c04187c11 */ /* 0x004fc8000f8018ff */
[----:B------:R-:W-:-:S05]  /*18c0*/  LEA.HI.X R25, R4, UR13, R5, 0x3, P0 ;  /* 0x0000000d04197c11 */ /* 0x000fca00080f1c05 */
[----:B------:R-:W2:Y:S04]  /*18d0*/  LDG.E.64 R12, desc[UR16][R24.64] ;  /* 0x00000010180c7981 */ /* 0x000ea8000c1e1b00 */
[----:B------:R-:W3:Y:S04]  /*18e0*/  LDG.E.64 R14, desc[UR16][R24.64+0x1000] ;  /* 0x00100010180e7981 */ /* 0x000ee8000c1e1b00 */
[----:B------:R-:W4:Y:S04]  /*18f0*/  LDG.E.64 R16, desc[UR16][R24.64+0x2000] ;  /* 0x0020001018107981 */ /* 0x000f28000c1e1b00 */
[----:B------:R-:W5:Y:S04]  /*1900*/  LDG.E.64 R18, desc[UR16][R24.64+0x3000] ;  /* 0x0030001018127981 */ /* 0x000f68000c1e1b00 */
[----:B------:R-:W5:Y:S04]  /*1910*/  LDG.E.64 R20, desc[UR16][R24.64+0x4000] ;  /* 0x0040001018147981 */ /* 0x000f68000c1e1b00 */
[----:B------:R-:W5:Y:S04]  /*1920*/  LDG.E.64 R4, desc[UR16][R24.64+0x5000] ;  /* 0x0050001018047981 */ /* 0x000f68000c1e1b00 */
[----:B------:R-:W5:Y:S01]  /*1930*/  LDG.E.64 R10, desc[UR16][R24.64+0x6000] ;  /* 0x00600010180a7981 */ /* 0x000f62000c1e1b00 */
[----:B-1----:R-:W-:-:S04]  /*1940*/  UIMAD UR14, UR11, 0xe00, URZ ;  /* 0x00000e000b0e78a4 */ /* 0x002fc8000f8e02ff */
[----:B------:R-:W-:Y:S02]  /*1950*/  USHF.R.S32.HI UR15, URZ, 0x1f, UR14 ;  /* 0x0000001fff0f7899 */ /* 0x000fe4000801140e */
[----:B------:R-:W-:-:S04]  /*1960*/  UIADD3 UR5, UP0, UPT, UR14, UR9, URZ ;  /* 0x000000090e057290 */ /* 0x000fc8000ff1e0ff */
[----:B------:R-:W-:Y:S01]  /*1970*/  UIADD3.X UR6, UPT, UPT, UR15, UR10, URZ, UP0, !UPT ;  /* 0x0000000a0f067290 */ /* 0x000fe200087fe4ff */
[----:B--2---:R-:W-:-:S08]  /*1980*/  DADD R12, R12, R8 ;  /* 0x000000000c0c7229 */ /* 0x004fd00000000008 */
[----:B---3--:R-:W-:-:S08]  /*1990*/  DADD R12, R14, R12 ;  /* 0x000000000e0c7229 */ /* 0x008fd0000000000c */
[----:B----4-:R-:W-:-:S08]  /*19a0*/  DADD R12, R16, R12 ;  /* 0x00000000100c7229 */ /* 0x010fd0000000000c */
[----:B-----5:R-:W-:-:S08]  /*19b0*/  DADD R12, R18, R12 ;  /* 0x00000000120c7229 */ /* 0x020fd0000000000c */
[----:B------:R-:W-:Y:S01]  /*19c0*/  DADD R20, R20, R12 ;  /* 0x0000000014147229 */ /* 0x000fe2000000000c */
[----:B0-----:R-:W-:-:S05]  /*19d0*/  IMAD.MOV.U32 R12, RZ, RZ, R2 ;  /* 0x000000ffff0c7224 */ /* 0x001fca00078e0002 */
[----:B------:R-:W-:Y:S02]  /*19e0*/  IADD3 R8, P1, PT, R12, -UR7, RZ ;  /* 0x800000070c087c10 */ /* 0x000fe4000ff3e0ff */
[----:B------:R-:W-:Y:S02]  /*19f0*/  DADD R4, R4, R20 ;  /* 0x0000000004047229 */ /* 0x000fe40000000014 */
[----:B------:R-:W-:Y:S02]  /*1a00*/  ISETP.GE.U32.AND P0, PT, R8, UR14, PT ;  /* 0x0000000e08007c0c */ /* 0x000fe4000bf06070 */
[----:B------:R-:W-:-:S04]  /*1a10*/  IADD3.X R8, PT, PT, R3, ~UR8, RZ, P1, !PT ;  /* 0x8000000803087c10 */ /* 0x000fc80008ffe4ff */
[----:B------:R-:W-:Y:S01]  /*1a20*/  ISETP.GE.U32.AND.EX P0, PT, R8, UR15, PT, P0 ;  /* 0x0000000f08007c0c */ /* 0x000fe2000bf06100 */
[----:B------:R-:W-:-:S12]  /*1a30*/  DADD R8, R10, R4 ;  /* 0x000000000a087229 */ /* 0x000fd80000000004 */
[----:B------:R-:W-:Y:S05]  /*1a40*/  @!P0 BRA `(.L_x_46) ;  /* 0x0000000800408947 */ /* 0x000fea0003800000 */
[----:B------:R-:W-:Y:S02]  /*1a50*/  UIADD3 UR7, UP0, UPT, UR14, UR7, URZ ;  /* 0x000000070e077290 */ /* 0x000fe4000ff1e0ff */
[----:B------:R-:W-:Y:S01]  /*1a60*/  IMAD.U32 R5, RZ, RZ, UR14 ;  /* 0x0000000eff057e24 */ /* 0x000fe2000f8e00ff */
[----:B------:R-:W-:Y:S01]  /*1a70*/  UIADD3 UR4, UPT, UPT, UR4, 0x1, URZ ;  /* 0x0000000104047890 */ /* 0x000fe2000fffe0ff */
[----:B------:R-:W-:Y:S01]  /*1a80*/  VIADD R0, R0, -UR14 ;  /* 0x8000000e00007c36 */ /* 0x000fe20008000000 */
[----:B------:R-:W-:Y:S01]  /*1a90*/  UIADD3.X UR8, UPT, UPT, UR15, UR8, URZ, UP0, !UPT ;  /* 0x000000080f087290 */ /* 0x000fe200087fe4ff */
[----:B------:R-:W-:Y:S01]  /*1aa0*/  IMAD.WIDE R6, R5, 0x8, R6 ;  /* 0x0000000805067825 */ /* 0x000fe200078e0206 */
[----:B------:R-:W-:Y:S01]  /*1ab0*/  ISETP.LT.U32.AND P0, PT, R23, UR7, PT ;  /* 0x0000000717007c0c */ /* 0x000fe2000bf01070 */
[----:B------:R-:W-:Y:S01]  /*1ac0*/  UMOV UR9, UR5 ;  /* 0x0000000500097c82 */ /* 0x000fe20008000000 */
[----:B------:R-:W-:Y:S02]  /*1ad0*/  UMOV UR10, UR6 ;  /* 0x00000006000a7c82 */ /* 0x000fe40008000000 */
[----:B------:R-:W-:-:S05]  /*1ae0*/  IMAD.U32 R11, RZ, RZ, UR8 ;  /* 0x00000008ff0b7e24 */ /* 0x000fca000f8e00ff */
[----:B------:R-:W-:-:S13]  /*1af0*/  ISETP.GT.U32.AND.EX P0, PT, R11, R22, PT, P0 ;  /* 0x000000160b00720c */ /* 0x000fda0003f04100 */
[----:B------:R-:W-:Y:S05]  /*1b00*/  @!P0 BRA `(.L_x_48) ;  /* 0xfffffffc005c8947 */ /* 0x000fea000383ffff */
[----:B------:R-:W-:-:S05]  /*1b10*/  UMOV UR6, UR14 ;  /* 0x0000000e00067c82 */ /* 0x000fca0008000000 */
.L_x_47:
[----:B------:R-:W0:Y:S01]  /*1b20*/  S2R R11, SR_TID.X ;  /* 0x00000000000b7919 */ /* 0x000e220000002100 */
[C---:B------:R-:W-:Y:S01]  /*1b30*/  VIADD R2, R12.reuse, -UR7 ;  /* 0x800000070c027c36 */ /* 0x040fe20008000000 */
[----:B------:R-:W-:Y:S01]  /*1b40*/  ISETP.LE.U32.AND P1, PT, R12, UR7, PT ;  /* 0x000000070c007c0c */ /* 0x000fe2000bf23070 */
[----:B------:R-:W-:Y:S01]  /*1b50*/  IMAD.U32 R4, RZ, RZ, UR8 ;  /* 0x00000008ff047e24 */ /* 0x000fe2000f8e00ff */
[----:B------:R-:W-:Y:S02]  /*1b60*/  BSSY.RECONVERGENT B1, `(.L_x_46) ;  /* 0x000007e000017945 */ /* 0x000fe40003800200 */
[----:B0-----:R-:W-:-:S04]  /*1b70*/  ISETP.GE.AND P0, PT, R11, R2, PT ;  /* 0x000000020b00720c */ /* 0x001fc80003f06270 */
[----:B------:R-:W-:-:S13]  /*1b80*/  ISETP.GE.U32.OR.EX P0, PT, R4, R3, P0, P1 ;  /* 0x000000030400720c */ /* 0x000fda0000706510 */
[----:B------:R-:W-:Y:S05]  /*1b90*/  @P0 BRA `(.L_x_49) ;  /* 0x0000000400e80947 */ /* 0x000fea0003800000 */
[----:B------:R-:W-:Y:S01]  /*1ba0*/  UIMAD UR5, UR18, 0xe00, URZ ;  /* 0x00000e00120578a4 */ /* 0x000fe2000f8e02ff */
[----:B------:R-:W-:Y:S01]  /*1bb0*/  LOP3.LUT R3, RZ, R11, RZ, 0x33, !PT ;  /* 0x0000000bff037212 */ /* 0x000fe200078e33ff */
[----:B------:R-:W-:Y:S01]  /*1bc0*/  UIMAD UR14, UR4, UR11, URZ ;  /* 0x0000000b040e72a4 */ /* 0x000fe2000f8e02ff */
[----:B------:R-:W-:Y:S01]  /*1bd0*/  BSSY.RECONVERGENT B2, `(.L_x_50) ;  /* 0x0000035000027945 */ /* 0x000fe20003800200 */
[----:B------:R-:W-:Y:S01]  /*1be0*/  UIADD3 UR5, UPT, UPT, UR5, UR6, URZ ;  /* 0x0000000605057290 */ /* 0x000fe2000fffe0ff */
[----:B------:R-:W-:-:S03]  /*1bf0*/  IMAD.MOV.U32 R2, RZ, RZ, R11 ;  /* 0x000000ffff027224 */ /* 0x000fc600078e000b */
[----:B------:R-:W-:Y:S02]  /*1c00*/  IMAD.U32 R5, RZ, RZ, UR14 ;  /* 0x0000000eff057e24 */ /* 0x000fe4000f8e00ff */
[----:B------:R-:W-:-:S05]  /*1c10*/  IADD3 R12, PT, PT, R12, -UR5, R3 ;  /* 0x800000050c0c7c10 */ /* 0x000fca000fffe003 */
[----:B------:R-:W-:-:S05]  /*1c20*/  IMAD R12, R5, -0xe00, R12 ;  /* 0xfffff200050c7824 */ /* 0x000fca00078e020c */
[C---:B------:R-:W-:Y:S02]  /*1c30*/  ISETP.GE.U32.AND P1, PT, R12.reuse, 0x1e00, PT ;  /* 0x00001e000c00780c */ /* 0x040fe40003f26070 */
[----:B------:R-:W-:-:S04]  /*1c40*/  LEA.HI R3, R12, 0x1, RZ, 0x17 ;  /* 0x000000010c037811 */ /* 0x000fc800078fb8ff */
[----:B------:R-:W-:-:S04]  /*1c50*/  LOP3.LUT R4, R3, 0xf, RZ, 0xc0, !PT ;  /* 0x0000000f03047812 */ /* 0x000fc800078ec0ff */
[----:B------:R-:W-:-:S03]  /*1c60*/  ISETP.NE.AND P0, PT, R4, RZ, PT ;  /* 0x000000ff0400720c */ /* 0x000fc60003f05270 */
[----:B------:R-:W-:Y:S10]  /*1c70*/  @!P1 BRA `(.L_x_51) ;  /* 0x0000000000a89947 */ /* 0x000ff40003800000 */
[----:B------:R-:W-:-:S04]  /*1c80*/  LEA.HI R2, R0, 0x1, RZ, 0x17 ;  /* 0x0000000100027811 */ /* 0x000fc800078fb8ff */
[----:B------:R-:W-:Y:S01]  /*1c90*/  LOP3.LUT R5, R2, 0xfffff0, RZ, 0xc0, !PT ;  /* 0x00fffff002057812 */ /* 0x000fe200078ec0ff */
[----:B------:R-:W-:-:S04]  /*1ca0*/  IMAD.MOV.U32 R2, RZ, RZ, R11 ;  /* 0x000000ffff027224 */ /* 0x000fc800078e000b */
[----:B------:R-:W-:-:S07]  /*1cb0*/  IMAD.MOV R5, RZ, RZ, -R5 ;  /* 0x000000ffff057224 */ /* 0x000fce00078e0a05 */
.L_x_52:
[----:B------:R-:W2:Y:S04]  /*1cc0*/  LDG.E.64 R20, desc[UR16][R6.64+-0x8000] ;  /* 0xff80001006147981 */ /* 0x000ea8000c1e1b00 */
[----:B------:R-:W3:Y:S04]  /*1cd0*/  LDG.E.64 R18, desc[UR16][R6.64+-0x7000] ;  /* 0xff90001006127981 */ /* 0x000ee8000c1e1b00 */
[----:B------:R-:W4:Y:S04]  /*1ce0*/  LDG.E.64 R16, desc[UR16][R6.64+-0x6000] ;  /* 0xffa0001006107981 */ /* 0x000f28000c1e1b00 */
[----:B------:R-:W5:Y:S04]  /*1cf0*/  LDG.E.64 R14, desc[UR16][R6.64+-0x5000] ;  /* 0xffb00010060e7981 */ /* 0x000f68000c1e1b00 */
[----:B------:R-:W5:Y:S04]  /*1d00*/  LDG.E.64 R12, desc[UR16][R6.64+-0x4000] ;  /* 0xffc00010060c7981 */ /* 0x000f68000c1e1b00 */
[----:B------:R-:W5:Y:S04]  /*1d10*/  LDG.E.64 R10, desc[UR16][R6.64+-0x3000] ;  /* 0xffd00010060a7981 */ /* 0x000f68000c1e1b00 */
[----:B------:R-:W5:Y:S04]  /*1d20*/  LDG.E.64 R24, desc[UR16][R6.64+-0x2000] ;  /* 0xffe0001006187981 */ /* 0x000f68000c1e1b00 */
[----:B------:R-:W5:Y:S01]  /*1d30*/  LDG.E.64 R22, desc[UR16][R6.64+-0x1000] ;  /* 0xfff0001006167981 */ /* 0x000f62000c1e1b00 */
[----:B--2---:R-:W-:-:S03]  /*1d40*/  DADD R20, R20, R8 ;  /* 0x0000000014147229 */ /* 0x004fc60000000008 */
[----:B------:R-:W2:Y:S05]  /*1d50*/  LDG.E.64 R8, desc[UR16][R6.64] ;  /* 0x0000001006087981 */ /* 0x000eaa000c1e1b00 */
[----:B---3--:R-:W-:Y:S02]  /*1d60*/  DADD R18, R20, R18 ;  /* 0x0000000014127229 */ /* 0x008fe40000000012 */
[----:B------:R-:W3:Y:S06]  /*1d70*/  LDG.E.64 R20, desc[UR16][R6.64+0x1000] ;  /* 0x0010001006147981 */ /* 0x000eec000c1e1b00 */
[----:B----4-:R-:W-:-:S02]  /*1d80*/  DADD R16, R18, R16 ;  /* 0x0000000012107229 */ /* 0x010fc40000000010 */
[----:B------:R-:W4:Y:S06]  /*1d90*/  LDG.E.64 R18, desc[UR16][R6.64+0x2000] ;  /* 0x0020001006127981 */ /* 0x000f2c000c1e1b00 */
[----:B-----5:R-:W-:Y:S02]  /*1da0*/  DADD R14, R16, R14 ;  /* 0x00000000100e7229 */ /* 0x020fe4000000000e */
[----:B------:R-:W5:Y:S06]  /*1db0*/  LDG.E.64 R16, desc[UR16][R6.64+0x3000] ;  /* 0x0030001006107981 */ /* 0x000f6c000c1e1b00 */
[----:B------:R-:W-:-:S02]  /*1dc0*/  DADD R12, R14, R12 ;  /* 0x000000000e0c7229 */ /* 0x000fc4000000000c */
[----:B------:R-:W5:Y:S06]  /*1dd0*/  LDG.E.64 R14, desc[UR16][R6.64+0x4000] ;  /* 0x00400010060e7981 */ /* 0x000f6c000c1e1b00 */
[----:B------:R-:W-:Y:S02]  /*1de0*/  DADD R10, R12, R10 ;  /* 0x000000000c0a7229 */ /* 0x000fe4000000000a */
[----:B------:R-:W5:Y:S06]  /*1df0*/  LDG.E.64 R12, desc[UR16][R6.64+0x5000] ;  /* 0x00500010060c7981 */ /* 0x000f6c000c1e1b00 */
[----:B------:R-:W-:-:S02]  /*1e00*/  DADD R24, R10, R24 ;  /* 0x000000000a187229 */ /* 0x000fc40000000018 */
[----:B------:R-:W5:Y:S06]  /*1e10*/  LDG.E.64 R10, desc[UR16][R6.64+0x6000] ;  /* 0x00600010060a7981 */ /* 0x000f6c000c1e1b00 */
[----:B------:R-:W-:Y:S02]  /*1e20*/  DADD R22, R24, R22 ;  /* 0x0000000018167229 */ /* 0x000fe40000000016 */
[----:B------:R0:W5:Y:S01]  /*1e30*/  LDG.E.64 R24, desc[UR16][R6.64+0x7000] ;  /* 0x0070001006187981 */ /* 0x000162000c1e1b00 */
        /* <DEDUP_REMOVED lines=8> */
[----:B-----5:R-:W-:-:S08]  /*1ec0*/  DADD R8, R8, R16 ;  /* 0x0000000008087229 */ /* 0x020fd00000000010 */
[----:B------:R-:W-:-:S08]  /*1ed0*/  DADD R8, R8, R14 ;  /* 0x0000000008087229 */ /* 0x000fd0000000000e */
[----:B------:R-:W-:-:S08]  /*1ee0*/  DADD R8, R8, R12 ;  /* 0x0000000008087229 */ /* 0x000fd0000000000c */
[----:B------:R-:W-:-:S08]  /*1ef0*/  DADD R8, R8, R10 ;  /* 0x0000000008087229 */ /* 0x000fd0000000000a */
[----:B------:R-:W-:Y:S01]  /*1f00*/  DADD R8, R8, R24 ;  /* 0x0000000008087229 */ /* 0x000fe20000000018 */
[----:B------:R-:W-:Y:S10]  /*1f10*/  @P1 BRA `(.L_x_52) ;  /* 0xfffffffc00681947 */ /* 0x000ff4000383ffff */
.L_x_51:
[----:B------:R-:W-:Y:S05]  /*1f20*/  BSYNC.RECONVERGENT B2 ;  /* 0x0000000000027941 */ /* 0x000fea0003800200 */
.L_x_50:
[----:B------:R-:W-:Y:S05]  /*1f30*/  @!P0 BRA `(.L_x_49) ;  /* 0x0000000400008947 */ /* 0x000fea0003800000 */
[----:B------:R-:W-:Y:S01]  /*1f40*/  ISETP.GE.U32.AND P1, PT, R4, 0x8, PT ;  /* 0x000000080400780c */ /* 0x000fe20003f26070 */
[----:B------:R-:W-:Y:S01]  /*1f50*/  BSSY.RECONVERGENT B2, `(.L_x_53) ;  /* 0x0000019000027945 */ /* 0x000fe20003800200 */
[----:B------:R-:W-:-:S04]  /*1f60*/  LOP3.LUT R24, R3, 0x7, RZ, 0xc0, !PT ;  /* 0x0000000703187812 */ /* 0x000fc800078ec0ff */
[----:B------:R-:W-:-:S07]  /*1f70*/  ISETP.NE.AND P0, PT, R24, RZ, PT ;  /* 0x000000ff1800720c */ /* 0x000fce0003f05270 */
[----:B------:R-:W-:Y:S06]  /*1f80*/  @!P1 BRA `(.L_x_54) ;  /* 0x0000000000549947 */ /* 0x000fec0003800000 */
[----:B------:R-:W-:-:S05]  /*1f90*/  IADD3 R4, P1, PT, R2, UR7, RZ ;  /* 0x0000000702047c10 */ /* 0x000fca000ff3e0ff */
[----:B------:R-:W-:Y:S01]  /*1fa0*/  IMAD.X R5, RZ, RZ, UR8, P1 ;  /* 0x00000008ff057e24 */ /* 0x000fe200088e06ff */
[----:B------:R-:W-:-:S04]  /*1fb0*/  LEA R20, P1, R4, UR12, 0x3 ;  /* 0x0000000c04147c11 */ /* 0x000fc8000f8218ff */
[----:B------:R-:W-:-:S05]  /*1fc0*/  LEA.HI.X R21, R4, UR13, R5, 0x3, P1 ;  /* 0x0000000d04157c11 */ /* 0x000fca00088f1c05 */
        /* <DEDUP_REMOVED lines=8> */
[----:B------:R-:W-:Y:S01]  /*2050*/  VIADD R2, R2, 0x1000 ;  /* 0x0000100002027836 */ /* 0x000fe20000000000 */
[----:B--2---:R-:W-:-:S08]  /*2060*/  DADD R22, R8, R22 ;  /* 0x0000000008167229 */ /* 0x004fd00000000016 */
[----:B---3--:R-:W-:-:S08]  /*2070*/  DADD R16, R22, R16 ;  /* 0x0000000016107229 */ /* 0x008fd00000000010 */
[----:B----4-:R-:W-:-:S08]  /*2080*/  DADD R14, R16, R14 ;  /* 0x00000000100e7229 */ /* 0x010fd0000000000e */
[----:B-----5:R-:W-:-:S08]  /*2090*/  DADD R12, R14, R12 ;  /* 0x000000000e0c7229 */ /* 0x020fd0000000000c */
[----:B------:R-:W-:-:S08]  /*20a0*/  DADD R10, R12, R10 ;  /* 0x000000000c0a7229 */ /* 0x000fd0000000000a */
[----:B------:R-:W-:-:S08]  /*20b0*/  DADD R6, R10, R6 ;  /* 0x000000000a067229 */ /* 0x000fd00000000006 */
[----:B------:R-:W-:-:S08]  /*20c0*/  DADD R4, R6, R4 ;  /* 0x0000000006047229 */ /* 0x000fd00000000004 */
[----:B------:R-:W-:-:S11]  /*20d0*/  DADD R8, R4, R18 ;  /* 0x0000000004087229 */ /* 0x000fd60000000012 */
.L_x_54:
[----:B------:R-:W-:Y:S05]  /*20e0*/  BSYNC.RECONVERGENT B2 ;  /* 0x0000000000027941 */ /* 0x000fea0003800200 */
.L_x_53:
[----:B------:R-:W-:Y:S05]  /*20f0*/  @!P0 BRA `(.L_x_49) ;  /* 0x0000000000908947 */ /* 0x000fea0003800000 */
[----:B------:R-:W-:Y:S01]  /*2100*/  ISETP.GE.U32.AND P1, PT, R24, 0x4, PT ;  /* 0x000000041800780c */ /* 0x000fe20003f26070 */
[----:B------:R-:W-:Y:S01]  /*2110*/  BSSY.RECONVERGENT B2, `(.L_x_55) ;  /* 0x0000010000027945 */ /* 0x000fe20003800200 */
[----:B------:R-:W-:-:S11]  /*2120*/  LOP3.LUT P0, RZ, R3, 0x3, RZ, 0xc0, !PT ;  /* 0x0000000303ff7812 */ /* 0x000fd6000780c0ff */
[----:B------:R-:W-:Y:S05]  /*2130*/  @!P1 BRA `(.L_x_56) ;  /* 0x0000000000349947 */ /* 0x000fea0003800000 */
[----:B------:R-:W-:-:S05]  /*2140*/  IADD3 R3, P1, PT, R2, UR7, RZ ;  /* 0x0000000702037c10 */ /* 0x000fca000ff3e0ff */
[----:B------:R-:W-:Y:S01]  /*2150*/  IMAD.X R6, RZ, RZ, UR8, P1 ;  /* 0x00000008ff067e24 */ /* 0x000fe200088e06ff */
[----:B------:R-:W-:-:S04]  /*2160*/  LEA R4, P1, R3, UR12, 0x3 ;  /* 0x0000000c03047c11 */ /* 0x000fc8000f8218ff */
[----:B------:R-:W-:-:S05]  /*2170*/  LEA.HI.X R5, R3, UR13, R6, 0x3, P1 ;  /* 0x0000000d03057c11 */ /* 0x000fca00088f1c06 */
[----:B------:R-:W2:Y:S04]  /*2180*/  LDG.E.64 R6, desc[UR16][R4.64] ;  /* 0x0000001004067981 */ /* 0x000ea8000c1e1b00 */
[----:B------:R-:W3:Y:S04]  /*2190*/  LDG.E.64 R10, desc[UR16][R4.64+0x1000] ;  /* 0x00100010040a7981 */ /* 0x000ee8000c1e1b00 */
[----:B------:R-:W4:Y:S04]  /*21a0*/  LDG.E.64 R12, desc[UR16][R4.64+0x2000] ;  /* 0x00200010040c7981 */ /* 0x000f28000c1e1b00 */
[----:B------:R-:W5:Y:S01]  /*21b0*/  LDG.E.64 R14, desc[UR16][R4.64+0x3000] ;  /* 0x00300010040e7981 */ /* 0x000f62000c1e1b00 */
[----:B------:R-:W-:Y:S01]  /*21c0*/  VIADD R2, R2, 0x800 ;  /* 0x0000080002027836 */ /* 0x000fe20000000000 */
[----:B--2---:R-:W-:-:S08]  /*21d0*/  DADD R6, R8, R6 ;  /* 0x0000000008067229 */ /* 0x004fd00000000006 */
[----:B---3--:R-:W-:-:S08]  /*21e0*/  DADD R6, R6, R10 ;  /* 0x0000000006067229 */ /* 0x008fd0000000000a */
[----:B----4-:R-:W-:-:S08]  /*21f0*/  DADD R6, R6, R12 ;  /* 0x0000000006067229 */ /* 0x010fd0000000000c */
[----:B-----5:R-:W-:-:S11]  /*2200*/  DADD R8, R6, R14 ;  /* 0x0000000006087229 */ /* 0x020fd6000000000e */
.L_x_56:
[----:B------:R-:W-:Y:S05]  /*2210*/  BSYNC.RECONVERGENT B2 ;  /* 0x0000000000027941 */ /* 0x000fea0003800200 */
.L_x_55:
[----:B------:R-:W-:Y:S05]  /*2220*/  @!P0 BRA `(.L_x_49) ;  /* 0x0000000000448947 */ /* 0x000fea0003800000 */
[----:B------:R-:W-:Y:S02]  /*2230*/  LOP3.LUT R0, R0, 0xffff, RZ, 0xc0, !PT ;  /* 0x0000ffff00007812 */ /* 0x000fe400078ec0ff */
[----:B------:R-:W-:Y:S02]  /*2240*/  IADD3 R2, P0, PT, R2, UR9, RZ ;  /* 0x0000000902027c10 */ /* 0x000fe4000ff1e0ff */
[----:B------:R-:W-:Y:S02]  /*2250*/  LEA.HI R0, R0, 0x1, RZ, 0x17 ;  /* 0x0000000100007811 */ /* 0x000fe400078fb8ff */
[----:B------:R-:W-:Y:S01]  /*2260*/  LEA R4, P1, R2, UR12, 0x3 ;  /* 0x0000000c02047c11 */ /* 0x000fe2000f8218ff */
[----:B------:R-:W-:Y:S01]  /*2270*/  IMAD.X R5, RZ, RZ, UR10, P0 ;  /* 0x0000000aff057e24 */ /* 0x000fe200080e06ff */
[----:B------:R-:W-:-:S04]  /*2280*/  LOP3.LUT R0, R0, 0x3, RZ, 0xc0, !PT ;  /* 0x0000000300007812 */ /* 0x000fc800078ec0ff */
[----:B------:R-:W-:Y:S01]  /*2290*/  LEA.HI.X R5, R2, UR13, R5, 0x3, P1 ;  /* 0x0000000d02057c11 */ /* 0x000fe200088f1c05 */
[----:B------:R-:W-:-:S07]  /*22a0*/  IMAD.MOV R0, RZ, RZ, -R0 ;  /* 0x000000ffff007224 */ /* 0x000fce00078e0a00 */
.L_x_57:
[----:B------:R-:W-:Y:S02]  /*22b0*/  IMAD.MOV.U32 R2, RZ, RZ, R4 ;  /* 0x000000ffff027224 */ /* 0x000fe400078e0004 */
[----:B------:R-:W-:-:S06]  /*22c0*/  IMAD.MOV.U32 R3, RZ, RZ, R5 ;  /* 0x000000ffff037224 */ /* 0x000fcc00078e0005 */
[----:B------:R-:W2:Y:S01]  /*22d0*/  LDG.E.64 R2, desc[UR16][R2.64] ;  /* 0x0000001002027981 */ /* 0x000ea2000c1e1b00 */
[----:B------:R-:W-:Y:S01]  /*22e0*/  VIADD R0, R0, 0x1 ;  /* 0x0000000100007836 */ /* 0x000fe20000000000 */
[----:B------:R-:W-:-:S04]  /*22f0*/  IADD3 R4, P1, PT, R4, 0x1000, RZ ;  /* 0x0000100004047810 */ /* 0x000fc80007f3e0ff */
[----:B------:R-:W-:Y:S01]  /*2300*/  ISETP.NE.AND P0, PT, R0, RZ, PT ;  /* 0x000000ff0000720c */ /* 0x000fe20003f05270 */
[----:B------:R-:W-:Y:S01]  /*2310*/  IMAD.X R5, RZ, RZ, R5, P1 ;  /* 0x000000ffff057224 */ /* 0x000fe200008e0605 */
[----:B--2---:R-:W-:-:S11]  /*2320*/  DADD R8, R2, R8 ;  /* 0x0000000002087229 */ /* 0x004fd60000000008 */
[----:B------:R-:W-:Y:S05]  /*2330*/  @P0 BRA `(.L_x_57) ;  /* 0xfffffffc00dc0947 */ /* 0x000fea000383ffff */
.L_x_49:
[----:B------:R-:W-:Y:S05]  /*2340*/  BSYNC.RECONVERGENT B1 ;  /* 0x0000000000017941 */ /* 0x000fea0003800200 */
.L_x_46:
[----:B------:R-:W0:Y:S01]  /*2350*/  S2R R0, SR_LANEID ;  /* 0x0000000000007919 */ /* 0x000e220000000000 */
[----:B------:R-:W-:Y:S04]  /*2360*/  SHFL.DOWN PT, R2, R8, 0x1, 0x1f ;  /* 0x08201f0008027f89 */ /* 0x000fe800000e0000 */
[----:B------:R-:W1:Y:S01]  /*2370*/  SHFL.DOWN PT, R3, R9, 0x1, 0x1f ;  /* 0x08201f0009037f89 */ /* 0x000e6200000e0000 */
[----:B------:R-:W2:Y:S01]  /*2380*/  S2R R11, SR_TID.X ;  /* 0x00000000000b7919 */ /* 0x000ea20000002100 */
        /* <DEDUP_REMOVED lines=20> */
[----:B------:R-:W-:Y:S02]  /*24d0*/  @!P1 MOV R7, 0x400 ;  /* 0x0000040000079802 */ /* 0x000fe40000000f00 */
[----:B--2---:R-:W-:Y:S01]  /*24e0*/  @!P1 SHF.R.U32.HI R6, RZ, 0x2, R11 ;  /* 0x00000002ff069819 */ /* 0x004fe2000001160b */
[----:B------:R-:W0:Y:S01]  /*24f0*/  SHFL.DOWN PT, R3, R9, 0x8, 0x1f ;  /* 0x09001f0009037f89 */ /* 0x000e2200000e0000 */
[----:B-1----:R-:W-:-:S02]  /*2500*/  @!P1 LEA R7, R10, R7, 0x18 ;  /* 0x000000070a079211 */ /* 0x002fc400078ec0ff */
[----:B------:R-:W-:-:S05]  /*2510*/  @!P1 LOP3.LUT R6, R6, 0xf8, RZ, 0xc0, !PT ;  /* 0x000000f806069812 */ /* 0x000fca00078ec0ff */
        /* <DEDUP_REMOVED lines=14> */
[----:B------:R-:W1:Y:S01]  /*2600*/  S2UR UR5, SR_CgaCtaId ;  /* 0x00000000000579c3 */ /* 0x000e620000008800 */
[----:B------:R-:W-:Y:S02]  /*2610*/  UMOV UR4, 0x400 ;  /* 0x0000040000047882 */ /* 0x000fe40000000000 */
[----:B-1----:R-:W-:-:S09]  /*2620*/  ULEA UR4, UR5, UR4, 0x18 ;  /* 0x0000000405047291 */ /* 0x002fd2000f8ec0ff */
[----:B0-----:R-:W0:Y:S04]  /*2630*/  LDS.64 R2, [UR4+0x18] ;  /* 0x00001804ff027984 */ /* 0x001e280008000a00 */
        /* <DEDUP_REMOVED lines=22> */
.L_x_45:
[----:B------:R-:W-:Y:S05]  /*27a0*/  BSYNC.RECONVERGENT B0 ;  /* 0x0000000000007941 */ /* 0x000fea0003800200 */
.L_x_30:
[----:B------:R-:W-:Y:S05]  /*27b0*/  @P0 EXIT ;  /* 0x000000000000094d */ /* 0x000fea0003800000 */
[----:B------:R-:W3:Y:S02]  /*27c0*/  LDCU.64 UR4, c[0x0][0x388] ;  /* 0x00007100ff0477ac */ /* 0x000ee40008000a00 */
[----:B---3--:R-:W-:-:S06]  /*27d0*/  UIMAD.WIDE.U32 UR4, UR18, 0x8, UR4 ;  /* 0x00000008120478a5 */ /* 0x008fcc000f8e0004 */
[----:B0-----:R-:W-:Y:S02]  /*27e0*/  IMAD.U32 R2, RZ, RZ, UR4 ;  /* 0x00000004ff027e24 */ /* 0x001fe4000f8e00ff */
[----:B--2---:R-:W-:-:S05]  /*27f0*/  IMAD.U32 R3, RZ, RZ, UR5 ;  /* 0x00000005ff037e24 */ /* 0x004fca000f8e00ff */
[----:B------:R-:W-:Y:S01]  /*2800*/  STG.E.64 desc[UR16][R2.64], R8 ;  /* 0x0000000802007986 */ /* 0x000fe2000c101b10 */
[----:B------:R-:W-:Y:S05]  /*2810*/  EXIT ;  /* 0x000000000000794d */ /* 0x000fea0003800000 */
.L_x_58:
        /* <DEDUP_REMOVED lines=14> */
.L_x_196:


//--------------------- .text._ZN3cub18CUB_300001_SM_10006detail6reduce28DeviceReduceSingleTileKernelINS2_10policy_hubIdyN4cuda3std3__44plusIdEEE10Policy1000EN6thrust24THRUST_300001_SM_1000_NS10device_ptrIdEEPdyS9_ddNS7_10__identityEEEvT0_T1_T2_T3_T4_T6_ --------------------------
	.section	.text._ZN3cub18CUB_300001_SM_10006detail6reduce28DeviceReduceSingleTileKernelINS2_10policy_hubIdyN4cuda3std3__44plusIdEEE10Policy1000EN6thrust24THRUST_300001_SM_1000_NS10device_ptrIdEEPdyS9_ddNS7_10__identityEEEvT0_T1_T2_T3_T4_T6_,"ax",@progbits
	.align	128
        .global         _ZN3cub18CUB_300001_SM_10006detail6reduce28DeviceReduceSingleTileKernelINS2_10policy_hubIdyN4cuda3std3__44plusIdEEE10Policy1000EN6thrust24THRUST_300001_SM_1000_NS10device_ptrIdEEPdyS9_ddNS7_10__identityEEEvT0_T1_T2_T3_T4_T6_
        .type           _ZN3cub18CUB_300001_SM_10006detail6reduce28DeviceReduceSingleTileKernelINS2_10policy_hubIdyN4cuda3std3__44plusIdEEE10Policy1000EN6thrust24THRUST_300001_SM_1000_NS10device_ptrIdEEPdyS9_ddNS7_10__identityEEEvT0_T1_T2_T3_T4_T6_,@function
        .size           _ZN3cub18CUB_300001_SM_10006detail6reduce28DeviceReduceSingleTileKernelINS2_10policy_hubIdyN4cuda3std3__44plusIdEEE10Policy1000EN6thrust24THRUST_300001_SM_1000_NS10device_ptrIdEEPdyS9_ddNS7_10__identityEEEvT0_T1_T2_T3_T4_T6_,(.L_x_197 - _ZN3cub18CUB_300001_SM_10006detail6reduce28DeviceReduceSingleTileKernelINS2_10policy_hubIdyN4cuda3std3__44plusIdEEE10Policy1000EN6thrust24THRUST_300001_SM_1000_NS10device_ptrIdEEPdyS9_ddNS7_10__identityEEEvT0_T1_T2_T3_T4_T6_)
        .other          _ZN3cub18CUB_300001_SM_10006detail6reduce28DeviceReduceSingleTileKernelINS2_10policy_hubIdyN4cuda3std3__44plusIdEEE10Policy1000EN6thrust24THRUST_300001_SM_1000_NS10device_ptrIdEEPdyS9_ddNS7_10__identityEEEvT0_T1_T2_T3_T4_T6_,@"STO_CUDA_ENTRY STV_DEFAULT"
_ZN3cub18CUB_300001_SM_10006detail6reduce28DeviceReduceSingleTileKernelINS2_10policy_hubIdyN4cuda3std3__44plusIdEEE10Policy1000EN6thrust24THRUST_300001_SM_1000_NS10device_ptrIdEEPdyS9_ddNS7_10__identityEEEvT0_T1_T2_T3_T4_T6_:
.text._ZN3cub18CUB_300001_SM_10006detail6reduce28DeviceReduceSingleTileKernelINS2_10policy_hubIdyN4cuda3std3__44plusIdEEE10Policy1000EN6thrust24THRUST_300001_SM_1000_NS10device_ptrIdEEPdyS9_ddNS7_10__identityEEEvT0_T1_T2_T3_T4_T6_:
[----:B------:R-:W-:Y:S01]  /*0000*/  LDC R1, c[0x0][0x37c] ;  /* 0x0000df00ff017b82 */ /* 0x000fe20000000800 */
[----:B------:R-:W0:Y:S01]  /*0010*/  LDCU.64 UR4, c[0x0][0x390] ;  /* 0x00007200ff0477ac */ /* 0x000e220008000a00 */
[----:B------:R-:W1:Y:S01]  /*0020*/  LDCU.64 UR6, c[0x0][0x358] ;  /* 0x00006b00ff0677ac */ /* 0x000e620008000a00 */
[----:B0-----:R-:W-:Y:S02]  /*0030*/  IMAD.U32 R8, RZ, RZ, UR4 ;  /* 0x00000004ff087e24 */ /* 0x001fe4000f8e00ff */
[----:B------:R-:W-:-:S03]  /*0040*/  IMAD.U32 R9, RZ, RZ, UR5 ;  /* 0x00000005ff097e24 */ /* 0x000fc6000f8e00ff */
[----:B------:R-:W-:-:S04]  /*0050*/  ISETP.NE.U32.AND P0, PT, R8, RZ, PT ;  /* 0x000000ff0800720c */ /* 0x000fc80003f05070 */
[----:B------:R-:W-:-:S13]  /*0060*/  ISETP.NE.AND.EX P0, PT, R9, RZ, PT, P0 ;  /* 0x000000ff0900720c */ /* 0x000fda0003f05300 */
        /* <DEDUP_REMOVED lines=8> */
.L_x_59:
[----:B------:R-:W-:Y:S01]  /*00f0*/  ISETP.GT.U32.AND P0, PT, R8, 0xdff, PT ;  /* 0x00000dff0800780c */ /* 0x000fe20003f04070 */
[----:B------:R-:W-:Y:S03]  /*0100*/  BSSY.RECONVERGENT B0, `(.L_x_60) ;  /* 0x000024d000007945 */ /* 0x000fe60003800200 */
[----:B------:R-:W-:-:S13]  /*0110*/  ISETP.GT.U32.AND.EX P0, PT, R9, RZ, PT, P0 ;  /* 0x000000ff0900720c */ /* 0x000fda0003f04100 */
[----:B------:R-:W-:Y:S05]  /*0120*/  @P0 BRA `(.L_x_61) ;  /* 0x0000001400340947 */ /* 0x000fea0003800000 */
[----:B------:R-:W0:Y:S01]  /*0130*/  S2R R0, SR_TID.X ;  /* 0x0000000000007919 */ /* 0x000e220000002100 */
[----:B------:R-:W-:Y:S01]  /*0140*/  BSSY.RECONVERGENT B1, `(.L_x_62) ;  /* 0x0000009000017945 */ /* 0x000fe20003800200 */
[----:B------:R-:W-:Y:S02]  /*0150*/  CS2R R4, SRZ ;  /* 0x0000000000047805 */ /* 0x000fe4000001ff00 */
[----:B0-----:R-:W-:Y:S01]  /*0160*/  ISETP.GE.U32.AND P0, PT, R0, R8, PT ;  /* 0x000000080000720c */ /* 0x001fe20003f06070 */
[----:B------:R-:W-:-:S12]  /*0170*/  IMAD.MOV.U32 R2, RZ, RZ, R0 ;  /* 0x000000ffff027224 */ /* 0x000fd800078e0000 */
[----:B------:R-:W-:Y:S05]  /*0180*/  @P0 BRA `(.L_x_63) ;  /* 0x0000000000100947 */ /* 0x000fea0003800000 */
[----:B------:R-:W0:Y:S02]  /*0190*/  LDC.64 R4, c[0x0][0x380] ;  /* 0x0000e000ff047b82 */ /* 0x000e240000000a00 */
[----:B0-----:R-:W-:-:S06]  /*01a0*/  IMAD.WIDE.U32 R4, R0, 0x8, R4 ;  /* 0x0000000800047825 */ /* 0x001fcc00078e0004 */
[----:B------:R-:W5:Y:S01]  /*01b0*/  LDG.E.64 R4, desc[UR6][R4.64] ;  /* 0x0000000604047981 */ /* 0x000f62000c1e1b00 */
[----:B------:R-:W-:-:S07]  /*01c0*/  VIADD R2, R0, 0x200 ;  /* 0x0000020000027836 */ /* 0x000fce0000000000 */
.L_x_63:
[----:B------:R-:W-:Y:S05]  /*01d0*/  BSYNC.RECONVERGENT B1 ;  /* 0x0000000000017941 */ /* 0x000fea0003800200 */
.L_x_62:
[----:B------:R-:W-:Y:S01]  /*01e0*/  ISETP.GE.U32.AND P0, PT, R2, R8, PT ;  /* 0x000000080200720c */ /* 0x000fe20003f06070 */
[----:B------:R-:W-:-:S12]  /*01f0*/  BSSY.RECONVERGENT B1, `(.L_x_64) ;  /* 0x000006d000017945 */ /* 0x000fd80003800200 */
[----:B------:R-:W-:Y:S05]  /*0200*/  @P0 BRA `(.L_x_65) ;  /* 0x0000000400ac0947 */ /* 0x000fea0003800000 */
[----:B------:R-:W-:Y:S01]  /*0210*/  LOP3.LUT R3, RZ, R2, RZ, 0x33, !PT ;  /* 0x00000002ff037212 */ /* 0x000fe200078e33ff */
[----:B------:R-:W-:Y:S04]  /*0220*/  BSSY.RECONVERGENT B2, `(.L_x_66) ;  /* 0x0000033000027945 */ /* 0x000fe80003800200 */
[----:B------:R-:W-:-:S05]  /*0230*/  IMAD.IADD R6, R3, 0x1, R8 ;  /* 0x0000000103067824 */ /* 0x000fca00078e0208 */
[C---:B------:R-:W-:Y:S02]  /*0240*/  ISETP.GE.U32.AND P1, PT, R6.reuse, 0x1e00, PT ;  /* 0x00001e000600780c */ /* 0x040fe40003f26070 */
[----:B------:R-:W-:-:S04]  /*0250*/  LEA.HI R3, R6, 0x1, RZ, 0x17 ;  /* 0x0000000106037811 */ /* 0x000fc800078fb8ff */
[----:B------:R-:W-:-:S04]  /*0260*/  LOP3.LUT R43, R3, 0xf, RZ, 0xc0, !PT ;  /* 0x0000000f032b7812 */ /* 0x000fc800078ec0ff */
[----:B------:R-:W-:-:S03]  /*0270*/  ISETP.NE.AND P0, PT, R43, RZ, PT ;  /* 0x000000ff2b00720c */ /* 0x000fc60003f05270 */
[----:B------:R-:W-:Y:S10]  /*0280*/  @!P1 BRA `(.L_x_67) ;  /* 0x0000000000b09947 */ /* 0x000ff40003800000 */
[----:B------:R-:W0:Y:S01]  /*0290*/  LDC.64 R6, c[0x0][0x380] ;  /* 0x0000e000ff067b82 */ /* 0x000e220000000a00 */
[----:B------:R-:W-:-:S05]  /*02a0*/  LOP3.LUT R42, R3, 0xfffff0, RZ, 0xc0, !PT ;  /* 0x00fffff0032a7812 */ /* 0x000fca00078ec0ff */
[----:B------:R-:W-:Y:S02]  /*02b0*/  IMAD.MOV R42, RZ, RZ, -R42 ;  /* 0x000000ffff2a7224 */ /* 0x000fe400078e0a2a */
[----:B0-----:R-:W-:-:S03]  /*02c0*/  IMAD.WIDE.U32 R6, R2, 0x8, R6 ;  /* 0x0000000802067825 */ /* 0x001fc600078e0006 */
[----:B------:R-:W-:-:S05]  /*02d0*/  IADD3 R6, P1, PT, R6, 0x8000, RZ ;  /* 0x0000800006067810 */ /* 0x000fca0007f3e0ff */
[----:B------:R-:W-:-:S08]  /*02e0*/  IMAD.X R7, RZ, RZ, R7, P1 ;  /* 0x000000ffff077224 */ /* 0x000fd000008e0607 */
.L_x_68:
[----:B------:R-:W2:Y:S04]  /*02f0*/  LDG.E.64 R10, desc[UR6][R6.64+-0x8000] ;  /* 0xff800006060a7981 */ /* 0x000ea8000c1e1b00 */
[----:B------:R-:W3:Y:S04]  /*0300*/  LDG.E.64 R12, desc[UR6][R6.64+-0x7000] ;  /* 0xff900006060c7981 */ /* 0x000ee8000c1e1b00 */
[----:B------:R-:W4:Y:S04]  /*0310*/  LDG.E.64 R14, desc[UR6][R6.64+-0x6000] ;  /* 0xffa00006060e7981 */ /* 0x000f28000c1e1b00 */
        /* <DEDUP_REMOVED lines=12> */
[----:B------:R0:W4:Y:S01]  /*03e0*/  LDG.E.64 R40, desc[UR6][R6.64+0x7000] ;  /* 0x0070000606287981 */ /* 0x000122000c1e1b00 */
[----:B------:R-:W-:-:S02]  /*03f0*/  VIADD R42, R42, 0x10 ;  /* 0x000000102a2a7836 */ /* 0x000fc40000000000 */
[----:B------:R-:W-:-:S03]  /*0400*/  VIADD R2, R2, 0x2000 ;  /* 0x0000200002027836 */ /* 0x000fc60000000000 */
[----:B------:R-:W-:Y:S02]  /*0410*/  ISETP.NE.AND P1, PT, R42, RZ, PT ;  /* 0x000000ff2a00720c */ /* 0x000fe40003f25270 */
[----:B0-----:R-:W-:-:S05]  /*0420*/  IADD3 R6, P2, PT, R6, 0x10000, RZ ;  /* 0x0001000006067810 */ /* 0x001fca0007f5e0ff */
[----:B------:R-:W-:Y:S01]  /*0430*/  IMAD.X R7, RZ, RZ, R7, P2 ;  /* 0x000000ffff077224 */ /* 0x000fe200010e0607 */
        /* <DEDUP_REMOVED lines=16> */
[----:B------:R-:W-:Y:S10]  /*0540*/  @P1 BRA `(.L_x_68) ;  /* 0xfffffffc00681947 */ /* 0x000ff4000383ffff */
.L_x_67:
[----:B------:R-:W-:Y:S05]  /*0550*/  BSYNC.RECONVERGENT B2 ;  /* 0x0000000000027941 */ /* 0x000fea0003800200 */
.L_x_66:
[----:B------:R-:W-:Y:S05]  /*0560*/  @!P0 BRA `(.L_x_65) ;  /* 0x0000000000d48947 */ /* 0x000fea0003800000 */
[----:B------:R-:W-:Y:S01]  /*0570*/  ISETP.GE.U32.AND P0, PT, R43, 0x8, PT ;  /* 0x000000082b00780c */ /* 0x000fe20003f06070 */
[----:B------:R-:W-:Y:S01]  /*0580*/  BSSY.RECONVERGENT B2, `(.L_x_69) ;  /* 0x0000017000027945 */ /* 0x000fe20003800200 */
[----:B------:R-:W-:-:S04]  /*0590*/  LOP3.LUT R26, R3, 0x7, RZ, 0xc0, !PT ;  /* 0x00000007031a7812 */ /* 0x000fc800078ec0ff */
[----:B------:R-:W-:-:S07]  /*05a0*/  ISETP.NE.AND P1, PT, R26, RZ, PT ;  /* 0x000000ff1a00720c */ /* 0x000fce0003f25270 */
[----:B------:R-:W-:Y:S06]  /*05b0*/  @!P0 BRA `(.L_x_70) ;  /* 0x00000000004c8947 */ /* 0x000fec0003800000 */
[----:B------:R-:W0:Y:S02]  /*05c0*/  LDC.64 R6, c[0x0][0x380] ;  /* 0x0000e000ff067b82 */ /* 0x000e240000000a00 */
[----:B0-----:R-:W-:-:S05]  /*05d0*/  IMAD.WIDE R6, R2, 0x8, R6 ;  /* 0x0000000802067825 */ /* 0x001fca00078e0206 */
        /* <DEDUP_REMOVED lines=17> */
.L_x_70:
[----:B------:R-:W-:Y:S05]  /*06f0*/  BSYNC.RECONVERGENT B2 ;  /* 0x0000000000027941 */ /* 0x000fea0003800200 */
.L_x_69:
        /* <DEDUP_REMOVED lines=17> */
.L_x_72:
[----:B------:R-:W-:Y:S05]  /*0810*/  BSYNC.RECONVERGENT B2 ;  /* 0x0000000000027941 */ /* 0x000fea0003800200 */
.L_x_71:
[----:B------:R-:W-:Y:S05]  /*0820*/  @!P1 BRA `(.L_x_65) ;  /* 0x0000000000249947 */ /* 0x000fea0003800000 */
[----:B------:R-:W0:Y:S01]  /*0830*/  LDC.64 R10, c[0x0][0x380] ;  /* 0x0000e000ff0a7b82 */ /* 0x000e220000000a00 */
[----:B------:R-:W-:-:S07]  /*0840*/  IMAD.MOV R3, RZ, RZ, -R3 ;  /* 0x000000ffff037224 */ /* 0x000fce00078e0a03 */
.L_x_73:
[----:B0-----:R-:W-:-:S06]  /*0850*/  IMAD.WIDE R6, R2, 0x8, R10 ;  /* 0x0000000802067825 */ /* 0x001fcc00078e020a */
[----:B------:R-:W2:Y:S01]  /*0860*/  LDG.E.64 R6, desc[UR6][R6.64] ;  /* 0x0000000606067981 */ /* 0x000ea2000c1e1b00 */
[----:B------:R-:W-:Y:S02]  /*0870*/  VIADD R3, R3, 0x1 ;  /* 0x0000000103037836 */ /* 0x000fe40000000000 */
[----:B------:R-:W-:-:S03]  /*0880*/  VIADD R2, R2, 0x200 ;  /* 0x0000020002027836 */ /* 0x000fc60000000000 */
[----:B------:R-:W-:Y:S01]  /*0890*/  ISETP.NE.AND P0, PT, R3, RZ, PT ;  /* 0x000000ff0300720c */ /* 0x000fe20003f05270 */
[----:B--2--5:R-:W-:-:S12]  /*08a0*/  DADD R4, R6, R4 ;  /* 0x0000000006047229 */ /* 0x024fd80000000004 */
[----:B------:R-:W-:Y:S05]  /*08b0*/  @P0 BRA `(.L_x_73) ;  /* 0xfffffffc00e40947 */ /* 0x000fea000383ffff */
.L_x_65:
[----:B------:R-:W-:Y:S05]  /*08c0*/  BSYNC.RECONVERGENT B1 ;  /* 0x0000000000017941 */ /* 0x000fea0003800200 */
.L_x_64:
[----:B------:R-:W-:-:S04]  /*08d0*/  ISETP.GE.U32.AND P0, PT, R8, 0x200, PT ;  /* 0x000002000800780c */ /* 0x000fc80003f06070 */
[----:B------:R-:W-:-:S13]  /*08e0*/  ISETP.GE.U32.AND.EX P0, PT, R9, RZ, PT, P0 ;  /* 0x000000ff0900720c */ /* 0x000fda0003f06100 */
        /* <DEDUP_REMOVED lines=32> */
[----:B------:R-:W-:Y:S02]  /*0af0*/  ISETP.GT.AND P0, PT, R10, 0xf, PT ;  /* 0x0000000f0a00780c */ /* 0x000fe40003f04270 */
[----:B------:R-:W-:Y:S01]  /*0b00*/  @!P1 LOP3.LUT R8, R4, 0xf8, RZ, 0xc0, !PT ;  /* 0x000000f804089812 */ /* 0x000fe200078ec0ff */
[----:B------:R-:W0:Y:S04]  /*0b10*/  SHFL.DOWN PT, R3, R7, 0x10, 0x1f ;  /* 0x0a001f0007037f89 */ /* 0x000e2800000e0000 */
[----:B------:R-:W-:Y:S01]  /*0b20*/  @!P1 IMAD.IADD R9, R8, 0x1, R9 ;  /* 0x0000000108099824 */ /* 0x000fe200078e0209 */
[----:B0-----:R-:W-:-:S07]  /*0b30*/  DADD R4, R2, R6 ;  /* 0x0000000002047229 */ /* 0x001fce0000000006 */
[----:B------:R0:W-:Y:S01]  /*0b40*/  @!P1 STS.64 [R9+0x10], R4 ;  /* 0x0000100409009388 */ /* 0x0001e20000000a00 */
[----:B------:R-:W-:Y:S01]  /*0b50*/  BAR.SYNC.DEFER_BLOCKING 0x0 ;  /* 0x0000000000007b1d */ /* 0x000fe20000010000 */
[----:B------:R-:W-:Y:S02]  /*0b60*/  ISETP.NE.AND P1, PT, R0, RZ, PT ;  /* 0x000000ff0000720c */ /* 0x000fe40003f25270 */
[----:B------:R-:W-:Y:S02]  /*0b70*/  FSEL R2, R6, R4, P0 ;  /* 0x0000000406027208 */ /* 0x000fe40000000000 */
[----:B------:R-:W-:-:S09]  /*0b80*/  FSEL R3, R7, R5, P0 ;  /* 0x0000000507037208 */ /* 0x000fd20000000000 */
[----:B0-----:R-:W-:Y:S05]  /*0b90*/  @P1 BRA `(.L_x_75) ;  /* 0x00000018008c1947 */ /* 0x001fea0003800000 */
        /* <DEDUP_REMOVED lines=27> */
.L_x_74:
[----:B------:R-:W-:Y:S01]  /*0d50*/  LOP3.LUT R2, R0, 0x3e0, RZ, 0xc0, !PT ;  /* 0x000003e000027812 */ /* 0x000fe200078ec0ff */
[----:B------:R-:W0:Y:S03]  /*0d60*/  S2R R12, SR_LANEID ;  /* 0x00000000000c7919 */ /* 0x000e260000000000 */
[----:B------:R-:W-:Y:S01]  /*0d70*/  LOP3.LUT R7, RZ, R2, RZ, 0x33, !PT ;  /* 0x00000002ff077212 */ /* 0x000fe200078e33ff */
[----:B------:R-:W-:-:S04]  /*0d80*/  VIADD R3, R2, 0x20 ;  /* 0x0000002002037836 */ /* 0x000fc80000000000 */
[----:B------:R-:W-:Y:S01]  /*0d90*/  IMAD.IADD R7, R7, 0x1, R8 ;  /* 0x0000000107077824 */ /* 0x000fe200078e0208 */
[----:B------:R-:W-:-:S04]  /*0da0*/  ISETP.GT.U32.AND P0, PT, R3, R8, PT ;  /* 0x000000080300720c */ /* 0x000fc80003f04070 */
[----:B------:R-:W-:-:S05]  /*0db0*/  SEL R13, R7, 0x1f, P0 ;  /* 0x0000001f070d7807 */ /* 0x000fca0000000000 */
[----:B-----5:R-:W-:Y:S04]  /*0dc0*/  SHFL.DOWN PT, R2, R4, 0x1, R13 ;  /* 0x0820000004027989 */ /* 0x020fe800000e000d */
[----:B------:R-:W1:Y:S01]  /*0dd0*/  SHFL.DOWN PT, R3, R5, 0x1, R13 ;  /* 0x0820000005037989 */ /* 0x000e6200000e000d */
[C---:B0-----:R-:W-:Y:S01]  /*0de0*/  ISETP.GE.AND P0, PT, R12.reuse, R13, PT ;  /* 0x0000000d0c00720c */ /* 0x041fe20003f06270 */
[C---:B------:R-:W-:Y:S01]  /*0df0*/  VIADD R10, R12.reuse, 0x2 ;  /* 0x000000020c0a7836 */ /* 0x040fe20000000000 */
[----:B------:R-:W-:Y:S01]  /*0e00*/  ISETP.NE.AND P1, PT, R12, RZ, PT ;  /* 0x000000ff0c00720c */ /* 0x000fe20003f25270 */
[----:B-1----:R-:W-:-:S10]  /*0e10*/  DADD R2, R2, R4 ;  /* 0x0000000002027229 */ /* 0x002fd40000000004 */
[----:B------:R-:W-:Y:S01]  /*0e20*/  FSEL R6, R2, R4, !P0 ;  /* 0x0000000402067208 */ /* 0x000fe20004000000 */
[----:B------:R-:W-:Y:S01]  /*0e30*/  VIADD R4, R12, 0x4 ;  /* 0x000000040c047836 */ /* 0x000fe20000000000 */
[----:B------:R-:W-:Y:S02]  /*0e40*/  FSEL R7, R3, R5, !P0 ;  /* 0x0000000503077208 */ /* 0x000fe40004000000 */
[----:B------:R-:W-:Y:S01]  /*0e50*/  ISETP.GT.AND P0, PT, R10, R13, PT ;  /* 0x0000000d0a00720c */ /* 0x000fe20003f04270 */
[----:B------:R-:W-:Y:S04]  /*0e60*/  SHFL.DOWN PT, R2, R6, 0x2, R13 ;  /* 0x0840000006027989 */ /* 0x000fe800000e000d */
[----:B------:R-:W0:Y:S02]  /*0e70*/  SHFL.DOWN PT, R3, R7, 0x2, R13 ;  /* 0x0840000007037989 */ /* 0x000e2400000e000d */
[----:B0-----:R-:W-:-:S10]  /*0e80*/  DADD R2, R2, R6 ;  /* 0x0000000002027229 */ /* 0x001fd40000000006 */
[----:B------:R-:W-:Y:S01]  /*0e90*/  FSEL R10, R6, R2, P0 ;  /* 0x00000002060a7208 */ /* 0x000fe20000000000 */
[----:B------:R-:W-:Y:S01]  /*0ea0*/  VIADD R6, R12, 0x8 ;  /* 0x000000080c067836 */ /* 0x000fe20000000000 */
[----:B------:R-:W-:Y:S02]  /*0eb0*/  FSEL R11, R7, R3, P0 ;  /* 0x00000003070b7208 */ /* 0x000fe40000000000 */
[----:B------:R-:W-:Y:S01]  /*0ec0*/  ISETP.GT.AND P0, PT, R4, R13, PT ;  /* 0x0000000d0400720c */ /* 0x000fe20003f04270 */
[----:B------:R-:W-:Y:S04]  /*0ed0*/  SHFL.DOWN PT, R2, R10, 0x4, R13 ;  /* 0x088000000a027989 */ /* 0x000fe800000e000d */
[----:B------:R-:W0:Y:S02]  /*0ee0*/  SHFL.DOWN PT, R3, R11, 0x4, R13 ;  /* 0x088000000b037989 */ /* 0x000e2400000e000d */
[----:B0-----:R-:W-:-:S10]  /*0ef0*/  DADD R2, R2, R10 ;  /* 0x0000000002027229 */ /* 0x001fd4000000000a */
[----:B------:R-:W-:Y:S02]  /*0f00*/  FSEL R4, R10, R2, P0 ;  /* 0x000000020a047208 */ /* 0x000fe40000000000 */
[----:B------:R-:W-:Y:S02]  /*0f10*/  FSEL R5, R11, R3, P0 ;  /* 0x000000030b057208 */ /* 0x000fe40000000000 */
[----:B------:R-:W-:Y:S01]  /*0f20*/  ISETP.GT.AND P0, PT, R6, R13, PT ;  /* 0x0000000d0600720c */ /* 0x000fe20003f04270 */
[----:B------:R-:W-:Y:S01]  /*0f30*/  SHFL.DOWN PT, R2, R4, 0x8, R13 ;  /* 0x0900000004027989 */ /* 0x000fe200000e000d */
[----:B------:R-:W-:-:S03]  /*0f40*/  @!P1 MOV R10, 0x400 ;  /* 0x00000400000a9802 */ /* 0x000fc60000000f00 */
[----:B------:R-:W0:Y:S01]  /*0f50*/  SHFL.DOWN PT, R3, R5, 0x8, R13 ;  /* 0x0900000005037989 */ /* 0x000e2200000e000d */
[----:B------:R-:W1:Y:S01]  /*0f60*/  @!P1 S2R R11, SR_CgaCtaId ;  /* 0x00000000000b9919 */ /* 0x000e620000008800 */
[----:B0-----:R-:W-:-:S10]  /*0f70*/  DADD R2, R2, R4 ;  /* 0x0000000002027229 */ /* 0x001fd40000000004 */
[----:B------:R-:W-:Y:S01]  /*0f80*/  FSEL R6, R4, R2, P0 ;  /* 0x0000000204067208 */ /* 0x000fe20000000000 */
[----:B------:R-:W-:Y:S01]  /*0f90*/  VIADD R4, R12, 0x10 ;  /* 0x000000100c047836 */ /* 0x000fe20000000000 */
[----:B------:R-:W-:Y:S02]  /*0fa0*/  FSEL R7, R5, R3, P0 ;  /* 0x0000000305077208 */ /* 0x000fe40000000000 */
[----:B------:R-:W-:Y:S01]  /*0fb0*/  @!P1 SHF.R.U32.HI R5, RZ, 0x2, R0 ;  /* 0x00000002ff059819 */ /* 0x000fe20000011600 */
[----:B------:R-:W-:Y:S01]  /*0fc0*/  SHFL.DOWN PT, R2, R6, 0x10, R13 ;  /* 0x0a00000006027989 */ /* 0x000fe200000e000d */
[----:B-1----:R-:W-:Y:S02]  /*0fd0*/  @!P1 LEA R10, R11, R10, 0x18 ;  /* 0x0000000a0b0a9211 */ /* 0x002fe400078ec0ff */
[----:B------:R-:W-:Y:S01]  /*0fe0*/  @!P1 LOP3.LUT R5, R5, 0xf8, RZ, 0xc0, !PT ;  /* 0x000000f805059812 */ /* 0x000fe200078ec0ff */
[----:B------:R-:W0:Y:S01]  /*0ff0*/  SHFL.DOWN PT, R3, R7, 0x10, R13 ;  /* 0x0a00000007037989 */ /* 0x000e2200000e000d */
[----:B------:R-:W-:-:S03]  /*1000*/  ISETP.GT.AND P0, PT, R4, R13, PT ;  /* 0x0000000d0400720c */ /* 0x000fc60003f04270 */
[----:B------:R-:W-:Y:S01]  /*1010*/  @!P1 IMAD.IADD R5, R5, 0x1, R10 ;  /* 0x0000000105059824 */ /* 0x000fe200078e020a */
[----:B0-----:R-:W-:-:S10]  /*1020*/  DADD R2, R2, R6 ;  /* 0x0000000002027229 */ /* 0x001fd40000000006 */
[----:B------:R-:W-:Y:S02]  /*1030*/  FSEL R2, R6, R2, P0 ;  /* 0x0000000206027208 */ /* 0x000fe40000000000 */
[----:B------:R-:W-:-:S05]  /*1040*/  FSEL R3, R7, R3, P0 ;  /* 0x0000000307037208 */ /* 0x000fca0000000000 */
[----:B------:R0:W-:Y:S01]  /*1050*/  @!P1 STS.64 [R5+0x10], R2 ;  /* 0x0000100205009388 */ /* 0x0001e20000000a00 */
[----:B------:R-:W-:Y:S01]  /*1060*/  BAR.SYNC.DEFER_BLOCKING 0x0 ;  /* 0x0000000000007b1d */ /* 0x000fe20000010000 */
[----:B------:R-:W-:-:S13]  /*1070*/  ISETP.NE.AND P1, PT, R0, RZ, PT ;  /* 0x000000ff0000720c */ /* 0x000fda0003f25270 */
[----:B0-----:R-:W-:Y:S05]  /*1080*/  @P1 BRA `(.L_x_75) ;  /* 0x0000001400501947 */ /* 0x001fea0003800000 */
[----:B------:R-:W0:Y:S01]  /*1090*/  S2UR UR5, SR_CgaCtaId ;  /* 0x00000000000579c3 */ /* 0x000e220000008800 */
[----:B------:R-:W-:Y:S01]  /*10a0*/  UMOV UR4, 0x400 ;  /* 0x0000040000047882 */ /* 0x000fe20000000000 */
[----:B------:R-:W-:-:S04]  /*10b0*/  ISETP.GT.U32.AND P0, PT, R8, 0x20, PT ;  /* 0x000000200800780c */ /* 0x000fc80003f04070 */
[----:B------:R-:W-:Y:S01]  /*10c0*/  ISETP.GT.U32.AND.EX P0, PT, R9, RZ, PT, P0 ;  /* 0x000000ff0900720c */ /* 0x000fe20003f04100 */
[----:B0-----:R-:W-:-:S09]  /*10d0*/  ULEA UR4, UR5, UR4, 0x18 ;  /* 0x0000000405047291 */ /* 0x001fd2000f8ec0ff */
[----:B------:R-:W0:Y:S04]  /*10e0*/  LDS.64 R4, [UR4+0x18] ;  /* 0x00001804ff047984 */ /* 0x000e280008000a00 */
[----:B------:R-:W1:Y:S01]  /*10f0*/  LDS.128 R12, [UR4+0x20] ;  /* 0x00002004ff0c7984 */ /* 0x000e620008000c00 */
[----:B0-----:R-:W-:-:S10]  /*1100*/  DADD R4, R2, R4 ;  /* 0x0000000002047229 */ /* 0x001fd40000000004 */
[----:B------:R-:W-:Y:S02]  /*1110*/  FSEL R2, R4, R2, P0 ;  /* 0x0000000204027208 */ /* 0x000fe40000000000 */
[----:B------:R-:W-:Y:S02]  /*1120*/  FSEL R3, R5, R3, P0 ;  /* 0x0000000305037208 */ /* 0x000fe40000000000 */
[----:B------:R-:W0:Y:S01]  /*1130*/  LDS.128 R4, [UR4+0x30] ;  /* 0x00003004ff047984 */ /* 0x000e220008000c00 */
[----:B------:R-:W-:-:S03]  /*1140*/  ISETP.GT.U32.AND P0, PT, R8, 0x40, PT ;  /* 0x000000400800780c */ /* 0x000fc60003f04070 */
[----:B-1----:R-:W-:Y:S01]  /*1150*/  DADD R12, R12, R2 ;  /* 0x000000000c0c7229 */ /* 0x002fe20000000002 */
[----:B------:R-:W-:-:S09]  /*1160*/  ISETP.GT.U32.AND.EX P0, PT, R9, RZ, PT, P0 ;  /* 0x000000ff0900720c */ /* 0x000fd20003f04100 */
[----:B------:R-:W-:Y:S02]  /*1170*/  FSEL R2, R12, R2, P0 ;  /* 0x000000020c027208 */ /* 0x000fe40000000000 */
[----:B------:R-:W-:Y:S02]  /*1180*/  FSEL R3, R13, R3, P0 ;  /* 0x000000030d037208 */ /* 0x000fe40000000000 */
[----:B------:R-:W-:-:S04]  /*1190*/  ISETP.GT.U32.AND P0, PT, R8, 0x60, PT ;  /* 0x000000600800780c */ /* 0x000fc80003f04070 */
[----:B------:R-:W-:Y:S01]  /*11a0*/  DADD R14, R2, R14 ;  /* 0x00000000020e7229 */ /* 0x000fe2000000000e */
[----:B------:R-:W-:-:S09]  /*11b0*/  ISETP.GT.U32.AND.EX P0, PT, R9, RZ, PT, P0 ;  /* 0x000000ff0900720c */ /* 0x000fd20003f04100 */
[----:B------:R-:W-:Y:S02]  /*11c0*/  FSEL R2, R14, R2, P0 ;  /* 0x000000020e027208 */ /* 0x000fe40000000000 */
[----:B------:R-:W-:Y:S02]  /*11d0*/  FSEL R3, R15, R3, P0 ;  /* 0x000000030f037208 */ /* 0x000fe40000000000 */
[----:B------:R-:W1:Y:S01]  /*11e0*/  LDS.128 R12, [UR4+0x40] ;  /* 0x00004004ff0c7984 */ /* 0x000e620008000c00 */
[----:B------:R-:W-:-:S03]  /*11f0*/  ISETP.GT.U32.AND P0, PT, R8, 0x80, PT ;  /* 0x000000800800780c */ /* 0x000fc60003f04070 */
[----:B0-----:R-:W-:Y:S01]  /*1200*/  DADD R4, R4, R2 ;  /* 0x0000000004047229 */ /* 0x001fe20000000002 */
        /* <DEDUP_REMOVED lines=52> */
[----:B------:R-:W-:-:S04]  /*1550*/  ISETP.GT.U32.AND P0, PT, R8, 0x1c0, PT ;  /* 0x000001c00800780c */ /* 0x000fc80003f04070 */
        /* <DEDUP_REMOVED lines=8> */
[----:B------:R-:W-:Y:S01]  /*15e0*/  FSEL R3, R15, R3, P0 ;  /* 0x000000030f037208 */ /* 0x000fe20000000000 */
[----:B------:R-:W-:Y:S06]  /*15f0*/  BRA `(.L_x_75) ;  /* 0x0000000c00f47947 */ /* 0x000fec0003800000 */
.L_x_61:
[----:B------:R-:W0:Y:S01]  /*1600*/  S2R R0, SR_TID.X ;  /* 0x0000000000007919 */ /* 0x000e220000002100 */
[----:B------:R-:W0:Y:S02]  /*1610*/  LDC.64 R4, c[0x0][0x380] ;  /* 0x0000e000ff047b82 */ /* 0x000e240000000a00 */
[----:B0-----:R-:W-:-:S05]  /*1620*/  IMAD.WIDE.U32 R4, R0, 0x8, R4 ;  /* 0x0000000800047825 */ /* 0x001fca00078e0004 */
[----:B------:R-:W2:Y:S04]  /*1630*/  LDG.E.64 R2, desc[UR6][R4.64] ;  /* 0x0000000604027981 */ /* 0x000ea8000c1e1b00 */
[----:B------:R-:W2:Y:S04]  /*1640*/  LDG.E.64 R6, desc[UR6][R4.64+0x1000] ;  /* 0x0010000604067981 */ /* 0x000ea8000c1e1b00 */
[----:B------:R-:W3:Y:S04]  /*1650*/  LDG.E.64 R10, desc[UR6][R4.64+0x2000] ;  /* 0x00200006040a7981 */ /* 0x000ee8000c1e1b00 */
[----:B------:R-:W4:Y:S04]  /*1660*/  LDG.E.64 R12, desc[UR6][R4.64+0x3000] ;  /* 0x00300006040c7981 */ /* 0x000f28000c1e1b00 */
[----:B------:R-:W5:Y:S04]  /*1670*/  LDG.E.64 R14, desc[UR6][R4.64+0x4000] ;  /* 0x00400006040e7981 */ /* 0x000f68000c1e1b00 */
[----:B------:R-:W5:Y:S04]  /*1680*/  LDG.E.64 R16, desc[UR6][R4.64+0x5000] ;  /* 0x0050000604107981 */ /* 0x000f68000c1e1b00 */
[----:B------:R-:W5:Y:S01]  /*1690*/  LDG.E.64 R18, desc[UR6][R4.64+0x6000] ;  /* 0x0060000604127981 */ /* 0x000f62000c1e1b00 */
[----:B--2---:R-:W-:-:S08]  /*16a0*/  DADD R2, R2, R6 ;  /* 0x0000000002027229 */ /* 0x004fd00000000006 */
[----:B---3--:R-:W-:-:S08]  /*16b0*/  DADD R2, R10, R2 ;  /* 0x000000000a027229 */ /* 0x008fd00000000002 */
[----:B----4-:R-:W-:Y:S01]  /*16c0*/  DADD R2, R12, R2 ;  /* 0x000000000c027229 */ /* 0x010fe20000000002 */
[----:B------:R-:W-:-:S04]  /*16d0*/  IADD3 R12, P1, PT, R8, -0xe00, RZ ;  /* 0xfffff200080c7810 */ /* 0x000fc80007f3e0ff */
[----:B------:R-:W-:Y:S02]  /*16e0*/  ISETP.GE.U32.AND P0, PT, R12, 0xe00, PT ;  /* 0x00000e000c00780c */ /* 0x000fe40003f06070 */
[----:B------:R-:W-:Y:S01]  /*16f0*/  IADD3.X R13, PT, PT, R9, -0x1, RZ, P1, !PT ;  /* 0xffffffff090d7810 */ /* 0x000fe20000ffe4ff */
[----:B-----5:R-:W-:-:S03]  /*1700*/  DADD R2, R14, R2 ;  /* 0x000000000e027229 */ /* 0x020fc60000000002 */
[----:B------:R-:W-:-:S05]  /*1710*/  ISETP.GE.U32.AND.EX P0, PT, R13, RZ, PT, P0 ;  /* 0x000000ff0d00720c */ /* 0x000fca0003f06100 */
[----:B------:R-:W-:-:S08]  /*1720*/  DADD R2, R16, R2 ;  /* 0x0000000010027229 */ /* 0x000fd00000000002 */
[----:B------:R-:W-:Y:S01]  /*1730*/  DADD R6, R18, R2 ;  /* 0x0000000012067229 */ /* 0x000fe20000000002 */
[----:B------:R-:W-:Y:S02]  /*1740*/  IMAD.MOV.U32 R3, RZ, RZ, 0xe00 ;  /* 0x00000e00ff037424 */ /* 0x000fe400078e00ff */
[----:B------:R-:W-:Y:S01]  /*1750*/  IMAD.MOV.U32 R2, RZ, RZ, RZ ;  /* 0x000000ffff027224 */ /* 0x000fe200078e00ff */
[----:B------:R-:W-:Y:S07]  /*1760*/  @!P0 BRA `(.L_x_76) ;  /* 0x0000000000748947 */ /* 0x000fee0003800000 */
[----:B------:R-:W0:Y:S01]  /*1770*/  LDC.64 R8, c[0x0][0x390] ;  /* 0x0000e400ff087b82 */ /* 0x000e220000000a00 */
[----:B------:R-:W-:Y:S02]  /*1780*/  IMAD.MOV.U32 R3, RZ, RZ, 0xe00 ;  /* 0x00000e00ff037424 */ /* 0x000fe400078e00ff */
[----:B------:R-:W-:-:S07]  /*1790*/  IMAD.MOV.U32 R2, RZ, RZ, RZ ;  /* 0x000000ffff027224 */ /* 0x000fce00078e00ff */
.L_x_78:
[----:B------:R-:W-:-:S04]  /*17a0*/  LEA R16, P0, R3, R4, 0x3 ;  /* 0x0000000403107211 */ /* 0x000fc800078018ff */
[----:B------:R-:W-:-:S05]  /*17b0*/  LEA.HI.X R17, R3, R5, R2, 0x3, P0 ;  /* 0x0000000503117211 */ /* 0x000fca00000f1c02 */
[----:B------:R-:W2:Y:S04]  /*17c0*/  LDG.E.64 R18, desc[UR6][R16.64] ;  /* 0x0000000610127981 */ /* 0x000ea8000c1e1b00 */
[----:B------:R-:W3:Y:S04]  /*17d0*/  LDG.E.64 R20, desc[UR6][R16.64+0x1000] ;  /* 0x0010000610147981 */ /* 0x000ee8000c1e1b00 */
[----:B------:R-:W4:Y:S04]  /*17e0*/  LDG.E.64 R22, desc[UR6][R16.64+0x2000] ;  /* 0x0020000610167981 */ /* 0x000f28000c1e1b00 */
[----:B------:R-:W5:Y:S04]  /*17f0*/  LDG.E.64 R24, desc[UR6][R16.64+0x3000] ;  /* 0x0030000610187981 */ /* 0x000f68000c1e1b00 */
[----:B------:R-:W5:Y:S04]  /*1800*/  LDG.E.64 R26, desc[UR6][R16.64+0x4000] ;  /* 0x00400006101a7981 */ /* 0x000f68000c1e1b00 */
[----:B------:R-:W5:Y:S04]  /*1810*/  LDG.E.64 R10, desc[UR6][R16.64+0x5000] ;  /* 0x00500006100a7981 */ /* 0x000f68000c1e1b00 */
[----:B------:R-:W5:Y:S01]  /*1820*/  LDG.E.64 R14, desc[UR6][R16.64+0x6000] ;  /* 0x00600006100e7981 */ /* 0x000f62000c1e1b00 */
[----:B--2---:R-:W-:Y:S01]  /*1830*/  DADD R18, R18, R6 ;  /* 0x0000000012127229 */ /* 0x004fe20000000006 */
[----:B0-----:R-:W-:-:S04]  /*1840*/  IADD3 R6, P1, PT, -R3, R8, RZ ;  /* 0x0000000803067210 */ /* 0x001fc80007f3e1ff */
[----:B------:R-:W-:Y:S01]  /*1850*/  ISETP.GE.U32.AND P0, PT, R6, 0xe00, PT ;  /* 0x00000e000600780c */ /* 0x000fe20003f06070 */
[----:B------:R-:W-:Y:S02]  /*1860*/  IMAD.X R6, R9, 0x1, ~R2, P1 ;  /* 0x0000000109067824 */ /* 0x000fe400008e0e02 */
[----:B---3--:R-:W-:-:S03]  /*1870*/  DADD R18, R20, R18 ;  /* 0x0000000014127229 */ /* 0x008fc60000000012 */
[----:B------:R-:W-:-:S05]  /*1880*/  ISETP.GE.U32.AND.EX P0, PT, R6, RZ, PT, P0 ;  /* 0x000000ff0600720c */ /* 0x000fca0003f06100 */
[----:B----4-:R-:W-:-:S08]  /*1890*/  DADD R18, R22, R18 ;  /* 0x0000000016127229 */ /* 0x010fd00000000012 */
[----:B-----5:R-:W-:-:S08]  /*18a0*/  DADD R18, R24, R18 ;  /* 0x0000000018127229 */ /* 0x020fd00000000012 */
[----:B------:R-:W-:-:S08]  /*18b0*/  DADD R18, R26, R18 ;  /* 0x000000001a127229 */ /* 0x000fd00000000012 */
[----:B------:R-:W-:-:S08]  /*18c0*/  DADD R10, R10, R18 ;  /* 0x000000000a0a7229 */ /* 0x000fd00000000012 */
[----:B------:R-:W-:Y:S01]  /*18d0*/  DADD R6, R14, R10 ;  /* 0x000000000e067229 */ /* 0x000fe2000000000a */
[----:B------:R-:W-:Y:S10]  /*18e0*/  @!P0 BRA `(.L_x_77) ;  /* 0x0000000800208947 */ /* 0x000ff40003800000 */
[----:B------:R-:W-:-:S05]  /*18f0*/  IADD3 R3, P0, PT, R3, 0xe00, RZ ;  /* 0x00000e0003037810 */ /* 0x000fca0007f1e0ff */
[----:B------:R-:W-:Y:S01]  /*1900*/  IMAD.X R2, RZ, RZ, R2, P0 ;  /* 0x000000ffff027224 */ /* 0x000fe200000e0602 */
[----:B------:R-:W-:-:S04]  /*1910*/  ISETP.GT.U32.AND P0, PT, R3, R12, PT ;  /* 0x0000000c0300720c */ /* 0x000fc80003f04070 */
[----:B------:R-:W-:-:S13]  /*1920*/  ISETP.GT.U32.AND.EX P0, PT, R2, R13, PT, P0 ;  /* 0x0000000d0200720c */ /* 0x000fda0003f04100 */
[----:B------:R-:W-:Y:S05]  /*1930*/  @!P0 BRA `(.L_x_78) ;  /* 0xfffffffc00988947 */ /* 0x000fea000383ffff */
.L_x_76:
[----:B------:R-:W-:Y:S01]  /*1940*/  IMAD.IADD R5, R8, 0x1, -R3 ;  /* 0x0000000108057824 */ /* 0x000fe200078e0a03 */
[----:B------:R-:W-:Y:S01]  /*1950*/  ISETP.GE.U32.AND P1, PT, R3, R8, PT ;  /* 0x000000080300720c */ /* 0x000fe20003f26070 */
[----:B------:R-:W-:Y:S03]  /*1960*/  BSSY.RECONVERGENT B1, `(.L_x_77) ;  /* 0x0000080000017945 */ /* 0x000fe60003800200 */
[----:B------:R-:W-:-:S04]  /*1970*/  ISETP.GE.AND P0, PT, R0, R5, PT ;  /* 0x000000050000720c */ /* 0x000fc80003f06270 */
[----:B------:R-:W-:-:S13]  /*1980*/  ISETP.GE.U32.OR.EX P0, PT, R2, R9, P0, P1 ;  /* 0x000000090200720c */ /* 0x000fda0000706510 */
[----:B------:R-:W-:Y:S05]  /*1990*/  @P0 BRA `(.L_x_79) ;  /* 0x0000000400f00947 */ /* 0x000fea0003800000 */
[----:B------:R-:W-:Y:S01]  /*19a0*/  LOP3.LUT R4, RZ, R0, RZ, 0x33, !PT ;  /* 0x00000000ff047212 */ /* 0x000fe200078e33ff */
[----:B------:R-:W-:Y:S01]  /*19b0*/  BSSY.RECONVERGENT B2, `(.L_x_80) ;  /* 0x0000038000027945 */ /* 0x000fe20003800200 */
[----:B------:R-:W-:Y:S02]  /*19c0*/  IMAD.MOV.U32 R42, RZ, RZ, R0 ;  /* 0x000000ffff2a7224 */ /* 0x000fe400078e0000 */
[----:B------:R-:W-:-:S04]  /*19d0*/  IADD3 R8, PT, PT, -R3, R8, R4 ;  /* 0x0000000803087210 */ /* 0x000fc80007ffe104 */
[C---:B------:R-:W-:Y:S02]  /*19e0*/  ISETP.GE.U32.AND P1, PT, R8.reuse, 0x1e00, PT ;  /* 0x00001e000800780c */ /* 0x040fe40003f26070 */
[----:B------:R-:W-:-:S04]  /*19f0*/  LEA.HI R4, R8, 0x1, RZ, 0x17 ;  /* 0x0000000108047811 */ /* 0x000fc800078fb8ff */
[----:B------:R-:W-:-:S04]  /*1a00*/  LOP3.LUT R5, R4, 0xf, RZ, 0xc0, !PT ;  /* 0x0000000f04057812 */ /* 0x000fc800078ec0ff */
[----:B------:R-:W-:-:S03]  /*1a10*/  ISETP.NE.AND P0, PT, R5, RZ, PT ;  /* 0x000000ff0500720c */ /* 0x000fc60003f05270 */
[----:B------:R-:W-:Y:S10]  /*1a20*/  @!P1 BRA `(.L_x_81) ;  /* 0x0000000000c09947 */ /* 0x000ff40003800000 */
[----:B------:R-:W0:Y:S01]  /*1a30*/  LDCU.64 UR4, c[0x0][0x380] ;  /* 0x00007000ff0477ac */ /* 0x000e220008000a00 */
[----:B------:R-:W-:Y:S01]  /*1a40*/  IADD3 R9, P2, PT, R0, R3, RZ ;  /* 0x0000000300097210 */ /* 0x000fe20007f5e0ff */
[----:B------:R-:W-:Y:S01]  /*1a50*/  IMAD.MOV.U32 R42, RZ, RZ, R0 ;  /* 0x000000ffff2a7224 */ /* 0x000fe200078e0000 */
[----:B------:R-:W-:-:S03]  /*1a60*/  LOP3.LUT R43, R4, 0xfffff0, RZ, 0xc0, !PT ;  /* 0x00fffff0042b7812 */ /* 0x000fc600078ec0ff */
[----:B------:R-:W-:Y:S02]  /*1a70*/  IMAD.X R10, RZ, RZ, R2, P2 ;  /* 0x000000ffff0a7224 */ /* 0x000fe400010e0602 */
[----:B------:R-:W-:Y:S01]  /*1a80*/  IMAD.MOV R43, RZ, RZ, -R43 ;  /* 0x000000ffff2b7224 */ /* 0x000fe200078e0a2b */
[----:B0-----:R-:W-:-:S04]  /*1a90*/  LEA R8, P1, R9, UR4, 0x3 ;  /* 0x0000000409087c11 */ /* 0x001fc8000f8218ff */
[----:B------:R-:W-:Y:S02]  /*1aa0*/  IADD3 R8, P2, PT, R8, 0x8000, RZ ;  /* 0x0000800008087810 */ /* 0x000fe40007f5e0ff */
[----:B------:R-:W-:-:S05]  /*1ab0*/  LEA.HI.X R9, R9, UR5, R10, 0x3, P1 ;  /* 0x0000000509097c11 */ /* 0x000fca00088f1c0a */
[----:B------:R-:W-:-:S07]  /*1ac0*/  IMAD.X R9, RZ, RZ, R9, P2 ;  /* 0x000000ffff097224 */ /* 0x000fce00010e0609 */
.L_x_82:
[----:B------:R-:W2:Y:S04]  /*1ad0*/  LDG.E.64 R10, desc[UR6][R8.64+-0x8000] ;  /* 0xff800006080a7981 */ /* 0x000ea8000c1e1b00 */
[----:B------:R-:W3:Y:S04]  /*1ae0*/  LDG.E.64 R12, desc[UR6][R8.64+-0x7000] ;  /* 0xff900006080c7981 */ /* 0x000ee8000c1e1b00 */
[----:B------:R-:W4:Y:S04]  /*1af0*/  LDG.E.64 R14, desc[UR6][R8.64+-0x6000] ;  /* 0xffa00006080e7981 */ /* 0x000f28000c1e1b00 */
[----:B------:R-:W5:Y:S04]  /*1b00*/  LDG.E.64 R16, desc[UR6][R8.64+-0x5000] ;  /* 0xffb0000608107981 */ /* 0x000f68000c1e1b00 */
        /* <DEDUP_REMOVED lines=11> */
[----:B------:R0:W5:Y:S01]  /*1bc0*/  LDG.E.64 R40, desc[UR6][R8.64+0x7000] ;  /* 0x0070000608287981 */ /* 0x000162000c1e1b00 */
[----:B------:R-:W-:-:S02]  /*1bd0*/  VIADD R43, R43, 0x10 ;  /* 0x000000102b2b7836 */ /* 0x000fc40000000000 */
        /* <DEDUP_REMOVED lines=21> */
.L_x_81:
[----:B------:R-:W-:Y:S05]  /*1d30*/  BSYNC.RECONVERGENT B2 ;  /* 0x0000000000027941 */ /* 0x000fea0003800200 */
.L_x_80:
[----:B------:R-:W-:Y:S05]  /*1d40*/  @!P0 BRA `(.L_x_79) ;  /* 0x0000000400048947 */ /* 0x000fea0003800000 */
[----:B------:R-:W-:Y:S01]  /*1d50*/  ISETP.GE.U32.AND P1, PT, R5, 0x8, PT ;  /* 0x000000080500780c */ /* 0x000fe20003f26070 */
[----:B------:R-:W-:Y:S01]  /*1d60*/  BSSY.RECONVERGENT B2, `(.L_x_83) ;  /* 0x000001a000027945 */ /* 0x000fe20003800200 */
[----:B------:R-:W-:-:S04]  /*1d70*/  LOP3.LUT R26, R4, 0x7, RZ, 0xc0, !PT ;  /* 0x00000007041a7812 */ /* 0x000fc800078ec0ff */
[----:B------:R-:W-:-:S07]  /*1d80*/  ISETP.NE.AND P0, PT, R26, RZ, PT ;  /* 0x000000ff1a00720c */ /* 0x000fce0003f05270 */
[----:B------:R-:W-:Y:S06]  /*1d90*/  @!P1 BRA `(.L_x_84) ;  /* 0x0000000000589947 */ /* 0x000fec0003800000 */
[----:B------:R-:W0:Y:S01]  /*1da0*/  LDCU.64 UR4, c[0x0][0x380] ;  /* 0x00007000ff0477ac */ /* 0x000e220008000a00 */
[----:B------:R-:W-:-:S05]  /*1db0*/  IADD3 R5, P1, PT, R42, R3, RZ ;  /* 0x000000032a057210 */ /* 0x000fca0007f3e0ff */
[----:B------:R-:W-:Y:S01]  /*1dc0*/  IMAD.X R10, RZ, RZ, R2, P1 ;  /* 0x000000ffff0a7224 */ /* 0x000fe200008e0602 */
[----:B0-----:R-:W-:-:S04]  /*1dd0*/  LEA R8, P1, R5, UR4, 0x3 ;  /* 0x0000000405087c11 */ /* 0x001fc8000f8218ff */
        /* <DEDUP_REMOVED lines=18> */
.L_x_84:
[----:B------:R-:W-:Y:S05]  /*1f00*/  BSYNC.RECONVERGENT B2 ;  /* 0x0000000000027941 */ /* 0x000fea0003800200 */
.L_x_83:
        /* <DEDUP_REMOVED lines=20> */
.L_x_86:
[----:B------:R-:W-:Y:S05]  /*2050*/  BSYNC.RECONVERGENT B2 ;  /* 0x0000000000027941 */ /* 0x000fea0003800200 */
.L_x_85:
[----:B------:R-:W-:Y:S05]  /*2060*/  @!P0 BRA `(.L_x_79) ;  /* 0x00000000003c8947 */ /* 0x000fea0003800000 */
[----:B------:R-:W0:Y:S01]  /*2070*/  LDCU.64 UR4, c[0x0][0x380] ;  /* 0x00007000ff0477ac */ /* 0x000e220008000a00 */
[----:B------:R-:W-:Y:S01]  /*2080*/  IADD3 R3, P0, PT, R42, R3, RZ ;  /* 0x000000032a037210 */ /* 0x000fe20007f1e0ff */
[----:B------:R-:W-:-:S04]  /*2090*/  IMAD.MOV R4, RZ, RZ, -R16 ;  /* 0x000000ffff047224 */ /* 0x000fc800078e0a10 */
[----:B------:R-:W-:Y:S01]  /*20a0*/  IMAD.X R2, RZ, RZ, R2, P0 ;  /* 0x000000ffff027224 */ /* 0x000fe200000e0602 */
[----:B0-----:R-:W-:-:S04]  /*20b0*/  LEA R5, P1, R3, UR4, 0x3 ;  /* 0x0000000403057c11 */ /* 0x001fc8000f8218ff */
[----:B------:R-:W-:-:S09]  /*20c0*/  LEA.HI.X R8, R3, UR5, R2, 0x3, P1 ;  /* 0x0000000503087c11 */ /* 0x000fd200088f1c02 */
.L_x_87:
        /* <DEDUP_REMOVED lines=9> */
.L_x_79:
[----:B------:R-:W-:Y:S05]  /*2160*/  BSYNC.RECONVERGENT B1 ;  /* 0x0000000000017941 */ /* 0x000fea0003800200 */
.L_x_77:
        /* <DEDUP_REMOVED lines=40> */
[----:B------:R-:W-:-:S03]  /*23f0*/  FSEL R5, R5, R3, P0 ;  /* 0x0000000305057208 */ /* 0x000fc60000000000 */
[----:B0-----:R-:W-:Y:S02]  /*2400*/  IMAD.MOV.U32 R2, RZ, RZ, R0 ;  /* 0x000000ffff027224 */ /* 0x001fe400078e0000 */
[----:B------:R-:W-:-:S04]  /*2410*/  IMAD.MOV.U32 R3, RZ, RZ, R5 ;  /* 0x000000ffff037224 */ /* 0x000fc800078e0005 */
[----:B------:R-:W-:Y:S05]  /*2420*/  @P1 BRA `(.L_x_75) ;  /* 0x0000000000681947 */ /* 0x000fea0003800000 */
        /* <DEDUP_REMOVED lines=26> */
.L_x_75:
[----:B------:R-:W-:Y:S05]  /*25d0*/  BSYNC.RECONVERGENT B0 ;  /* 0x0000000000007941 */ /* 0x000fea0003800200 */
.L_x_60:
[----:B------:R-:W-:Y:S05]  /*25e0*/  @P1 EXIT ;  /* 0x000000000000194d */ /* 0x000fea0003800000 */
[----:B------:R-:W0:Y:S01]  /*25f0*/  LDCU.64 UR4, c[0x0][0x3a0] ;  /* 0x00007400ff0477ac */ /* 0x000e220008000a00 */
[----:B------:R-:W1:Y:S01]  /*2600*/  LDC.64 R4, c[0x0][0x388] ;  /* 0x0000e200ff047b82 */ /* 0x000e620000000a00 */
[----:B0-----:R-:W-:-:S07]  /*2610*/  DADD R2, R2, UR4 ;  /* 0x0000000402027e29 */ /* 0x001fce0008000000 */
[----:B-1----:R-:W-:Y:S01]  /*2620*/  STG.E.64 desc[UR6][R4.64], R2 ;  /* 0x0000000204007986 */ /* 0x002fe2000c101b06 */
[----:B------:R-:W-:Y:S05]  /*2630*/  EXIT ;  /* 0x000000000000794d */ /* 0x000fea0003800000 */
.L_x_88:
        /* <DEDUP_REMOVED lines=12> */
.L_x_197:


//--------------------- .text._ZN3cub18CUB_300001_SM_10006detail6reduce28DeviceReduceSingleTileKernelINS2_10policy_hubIdjN4cuda3std3__44plusIdEEE10Policy1000EPdSC_iS9_ddNS7_10__identityEEEvT0_T1_T2_T3_T4_T6_ --------------------------
	.section	.text._ZN3cub18CUB_300001_SM_10006detail6reduce28DeviceReduceSingleTileKernelINS2_10policy_hubIdjN4cuda3std3__44plusIdEEE10Policy1000EPdSC_iS9_ddNS7_10__identityEEEvT0_T1_T2_T3_T4_T6_,"ax",@progbits
	.align	128
        .global         _ZN3cub18CUB_300001_SM_10006detail6reduce28DeviceReduceSingleTileKernelINS2_10policy_hubIdjN4cuda3std3__44plusIdEEE10Policy1000EPdSC_iS9_ddNS7_10__identityEEEvT0_T1_T2_T3_T4_T6_
        .type           _ZN3cub18CUB_300001_SM_10006detail6reduce28DeviceReduceSingleTileKernelINS2_10policy_hubIdjN4cuda3std3__44plusIdEEE10Policy1000EPdSC_iS9_ddNS7_10__identityEEEvT0_T1_T2_T3_T4_T6_,@function
        .size           _ZN3cub18CUB_300001_SM_10006detail6reduce28DeviceReduceSingleTileKernelINS2_10policy_hubIdjN4cuda3std3__44plusIdEEE10Policy1000EPdSC_iS9_ddNS7_10__identityEEEvT0_T1_T2_T3_T4_T6_,(.L_x_198 - _ZN3cub18CUB_300001_SM_10006detail6reduce28DeviceReduceSingleTileKernelINS2_10policy_hubIdjN4cuda3std3__44plusIdEEE10Policy1000EPdSC_iS9_ddNS7_10__identityEEEvT0_T1_T2_T3_T4_T6_)
        .other          _ZN3cub18CUB_300001_SM_10006detail6reduce28DeviceReduceSingleTileKernelINS2_10policy_hubIdjN4cuda3std3__44plusIdEEE10Policy1000EPdSC_iS9_ddNS7_10__identityEEEvT0_T1_T2_T3_T4_T6_,@"STO_CUDA_ENTRY STV_DEFAULT"
_ZN3cub18CUB_300001_SM_10006detail6reduce28DeviceReduceSingleTileKernelINS2_10policy_hubIdjN4cuda3std3__44plusIdEEE10Policy1000EPdSC_iS9_ddNS7_10__identityEEEvT0_T1_T2_T3_T4_T6_:
.text._ZN3cub18CUB_300001_SM_10006detail6reduce28DeviceReduceSingleTileKernelINS2_10policy_hubIdjN4cuda3std3__44plusIdEEE10Policy1000EPdSC_iS9_ddNS7_10__identityEEEvT0_T1_T2_T3_T4_T6_:
        /* <DEDUP_REMOVED lines=13> */
.L_x_89:
        /* <DEDUP_REMOVED lines=13> */
.L_x_93:
[----:B------:R-:W-:Y:S05]  /*01a0*/  BSYNC.RECONVERGENT B1 ;  /* 0x0000000000017941 */ /* 0x000fea0003800200 */
.L_x_92:
[----:B------:R-:W-:Y:S01]  /*01b0*/  ISETP.GE.AND P0, PT, R5, R4, PT ;  /* 0x000000040500720c */ /* 0x000fe20003f06270 */
[----:B------:R-:W-:-:S12]  /*01c0*/  BSSY.RECONVERGENT B1, `(.L_x_94) ;  /* 0x0000078000017945 */ /* 0x000fd80003800200 */
[----:B------:R-:W-:Y:S05]  /*01d0*/  @P0 BRA `(.L_x_95) ;  /* 0x0000000400d80947 */ /* 0x000fea0003800000 */
[----:B------:R-:W-:Y:S01]  /*01e0*/  LOP3.LUT R9, RZ, R5, RZ, 0x33, !PT ;  /* 0x00000005ff097212 */ /* 0x000fe200078e33ff */
[----:B------:R-:W-:Y:S04]  /*01f0*/  BSSY.RECONVERGENT B2, `(.L_x_96) ;  /* 0x0000019000027945 */ /* 0x000fe80003800200 */
[----:B------:R-:W-:-:S04]  /*0200*/  IMAD.IADD R9, R9, 0x1, R4 ;  /* 0x0000000109097824 */ /* 0x000fc800078e0204 */
[C---:B------:R-:W-:Y:S01]  /*0210*/  IMAD.HI.U32 R0, R9.reuse, -0x33333333, RZ ;  /* 0xcccccccd09007827 */ /* 0x040fe200078e00ff */
[----:B------:R-:W-:-:S04]  /*0220*/  ISETP.GE.U32.AND P0, PT, R9, 0x780, PT ;  /* 0x000007800900780c */ /* 0x000fc80003f06070 */
[----:B------:R-:W-:-:S04]  /*0230*/  SHF.R.U32.HI R0, RZ, 0x9, R0 ;  /* 0x00000009ff007819 */ /* 0x000fc80000011600 */
[----:B------:R-:W-:-:S04]  /*0240*/  LOP3.LUT R2, R0, 0x3, RZ, 0xc0, !PT ;  /* 0x0000000300027812 */ /* 0x000fc800078ec0ff */
[----:B------:R-:W-:-:S13]  /*0250*/  ISETP.NE.AND P1, PT, R2, 0x3, PT ;  /* 0x000000030200780c */ /* 0x000fda0003f25270 */
[----:B------:R-:W-:Y:S05]  /*0260*/  @!P1 BRA `(.L_x_97) ;  /* 0x0000000000449947 */ /* 0x000fea0003800000 */
[----:B------:R-:W0:Y:S01]  /*0270*/  LDC.64 R8, c[0x0][0x380] ;  /* 0x0000e000ff087b82 */ /* 0x000e220000000a00 */
[----:B------:R-:W-:-:S05]  /*0280*/  VIADD R0, R0, 0x1 ;  /* 0x0000000100007836 */ /* 0x000fca0000000000 */
[----:B------:R-:W-:-:S05]  /*0290*/  LOP3.LUT R0, R0, 0x3, RZ, 0xc0, !PT ;  /* 0x0000000300007812 */ /* 0x000fca00078ec0ff */
[----:B------:R-:W-:Y:S02]  /*02a0*/  IMAD.MOV R0, RZ, RZ, -R0 ;  /* 0x000000ffff007224 */ /* 0x000fe400078e0a00 */
[----:B0-----:R-:W-:-:S04]  /*02b0*/  IMAD.WIDE.U32 R8, R5, 0x8, R8 ;  /* 0x0000000805087825 */ /* 0x001fc800078e0008 */
[----:B------:R-:W-:Y:S02]  /*02c0*/  IMAD.MOV.U32 R2, RZ, RZ, R8 ;  /* 0x000000ffff027224 */ /* 0x000fe400078e0008 */
[----:B------:R-:W-:-:S07]  /*02d0*/  IMAD.MOV.U32 R11, RZ, RZ, R9 ;  /* 0x000000ffff0b7224 */ /* 0x000fce00078e0009 */
.L_x_98:
        /* <DEDUP_REMOVED lines=10> */
.L_x_97:
[----:B------:R-:W-:Y:S05]  /*0380*/  BSYNC.RECONVERGENT B2 ;  /* 0x0000000000027941 */ /* 0x000fea0003800200 */
.L_x_96:
        /* <DEDUP_REMOVED lines=8> */
.L_x_101:
        /* <DEDUP_REMOVED lines=43> */
.L_x_100:
[----:B------:R-:W-:Y:S05]  /*06c0*/  BSYNC.RECONVERGENT B2 ;  /* 0x0000000000027941 */ /* 0x000fea0003800200 */
.L_x_99:
        /* <DEDUP_REMOVED lines=26> */
.L_x_103:
[----:B------:R-:W-:Y:S05]  /*0870*/  BSYNC.RECONVERGENT B2 ;  /* 0x0000000000027941 */ /* 0x000fea0003800200 */
.L_x_102:
        /* <DEDUP_REMOVED lines=12> */
.L_x_95:
[----:B------:R-:W-:Y:S05]  /*0940*/  BSYNC.RECONVERGENT B1 ;  /* 0x0000000000017941 */ /* 0x000fea0003800200 */
.L_x_94:
        /* <DEDUP_REMOVED lines=47> */
[----:B------:R-:W0:Y:S04]  /*0c40*/  LDS.128 R8, [UR4+0x20] ;  /* 0x00002004ff087984 */ /* 0x000e280008000c00 */
[----:B------:R-:W1:Y:S04]  /*0c50*/  LDS.128 R16, [UR4+0x30] ;  /* 0x00003004ff107984 */ /* 0x000e680008000c00 */
[----:B--2---:R-:W2:Y:S01]  /*0c60*/  LDS.128 R4, [UR4+0x40] ;  /* 0x00004004ff047984 */ /* 0x004ea20008000c00 */
[----:B0-----:R-:W-:-:S03]  /*0c70*/  DADD R8, R12, R8 ;  /* 0x000000000c087229 */ /* 0x001fc60000000008 */
[----:B------:R-:W-:Y:S05]  /*0c80*/  LDS.128 R12, [UR4+0x60] ;  /* 0x00006004ff0c7984 */ /* 0x000fea0008000c00 */
[----:B------:R-:W-:Y:S02]  /*0c90*/  DADD R2, R8, R10 ;  /* 0x0000000008027229 */ /* 0x000fe4000000000a */
[----:B------:R-:W0:Y:S06]  /*0ca0*/  LDS.128 R8, [UR4+0x50] ;  /* 0x00005004ff087984 */ /* 0x000e2c0008000c00 */
[----:B-1----:R-:W-:-:S08]  /*0cb0*/  DADD R2, R2, R16 ;  /* 0x0000000002027229 */ /* 0x002fd00000000010 */
[----:B------:R-:W-:-:S08]  /*0cc0*/  DADD R2, R2, R18 ;  /* 0x0000000002027229 */ /* 0x000fd00000000012 */
[----:B--2---:R-:W-:-:S08]  /*0cd0*/  DADD R2, R2, R4 ;  /* 0x0000000002027229 */ /* 0x004fd00000000004 */
[----:B------:R-:W-:Y:S01]  /*0ce0*/  DADD R2, R2, R6 ;  /* 0x0000000002027229 */ /* 0x000fe20000000006 */
[----:B------:R-:W1:Y:S07]  /*0cf0*/  LDS.128 R4, [UR4+0x70] ;  /* 0x00007004ff047984 */ /* 0x000e6e0008000c00 */
[----:B0-----:R-:W-:-:S08]  /*0d00*/  DADD R2, R2, R8 ;  /* 0x0000000002027229 */ /* 0x001fd00000000008 */
[----:B------:R-:W-:Y:S01]  /*0d10*/  DADD R2, R2, R10 ;  /* 0x0000000002027229 */ /* 0x000fe2000000000a */
[----:B------:R-:W0:Y:S07]  /*0d20*/  LDS.128 R8, [UR4+0x80] ;  /* 0x00008004ff087984 */ /* 0x000e2e0008000c00 */
[----:B------:R-:W-:-:S08]  /*0d30*/  DADD R2, R2, R12 ;  /* 0x0000000002027229 */ /* 0x000fd0000000000c */
[----:B------:R-:W-:Y:S01]  /*0d40*/  DADD R2, R2, R14 ;  /* 0x0000000002027229 */ /* 0x000fe2000000000e */
[----:B------:R-:W2:Y:S07]  /*0d50*/  LDS.128 R12, [UR4+0x90] ;  /* 0x00009004ff0c7984 */ /* 0x000eae0008000c00 */
[----:B-1----:R-:W-:-:S08]  /*0d60*/  DADD R2, R2, R4 ;  /* 0x0000000002027229 */ /* 0x002fd00000000004 */
[----:B------:R-:W-:Y:S01]  /*0d70*/  DADD R2, R2, R6 ;  /* 0x0000000002027229 */ /* 0x000fe20000000006 */
[----:B------:R-:W1:Y:S07]  /*0d80*/  LDS.128 R4, [UR4+0xa0] ;  /* 0x0000a004ff047984 */ /* 0x000e6e0008000c00 */
[----:B0-----:R-:W-:Y:S01]  /*0d90*/  DADD R2, R2, R8 ;  /* 0x0000000002027229 */ /* 0x001fe20000000008 */
[----:B------:R-:W0:Y:S07]  /*0da0*/  LDS.64 R8, [UR4+0xb0] ;  /* 0x0000b004ff087984 */ /* 0x000e2e0008000a00 */
[----:B------:R-:W-:-:S08]  /*0db0*/  DADD R2, R2, R10 ;  /* 0x0000000002027229 */ /* 0x000fd0000000000a */
[----:B--2---:R-:W-:-:S08]  /*0dc0*/  DADD R2, R2, R12 ;  /* 0x0000000002027229 */ /* 0x004fd0000000000c */
[----:B------:R-:W-:-:S08]  /*0dd0*/  DADD R2, R2, R14 ;  /* 0x0000000002027229 */ /* 0x000fd0000000000e */
[----:B-1----:R-:W-:-:S08]  /*0de0*/  DADD R2, R2, R4 ;  /* 0x0000000002027229 */ /* 0x002fd00000000004 */
[----:B------:R-:W-:-:S08]  /*0df0*/  DADD R2, R2, R6 ;  /* 0x0000000002027229 */ /* 0x000fd00000000006 */
[----:B0-----:R-:W-:Y:S01]  /*0e00*/  DADD R12, R2, R8 ;  /* 0x00000000020c7229 */ /* 0x001fe20000000008 */
[----:B------:R-:W-:Y:S10]  /*0e10*/  BRA `(.L_x_105) ;  /* 0x0000001800487947 */ /* 0x000ff40003800000 */
.L_x_104:
        /* <DEDUP_REMOVED lines=32> */
[----:B------:R-:W-:Y:S01]  /*1020*/  VIADD R0, R2, 0x10 ;  /* 0x0000001002007836 */ /* 0x000fe20000000000 */
[----:B------:R-:W-:Y:S02]  /*1030*/  @!P1 SHF.R.U32.HI R2, RZ, 0x2, R3 ;  /* 0x00000002ff029819 */ /* 0x000fe40000011603 */
[----:B------:R-:W1:Y:S02]  /*1040*/  SHFL.DOWN PT, R7, R11, 0x8, R5 ;  /* 0x090000000b077989 */ /* 0x000e6400000e0005 */
[----:B------:R-:W-:Y:S01]  /*1050*/  @!P1 LOP3.LUT R2, R2, 0xf8, RZ, 0xc0, !PT ;  /* 0x000000f802029812 */ /* 0x000fe200078ec0ff */
[----:B-1----:R-:W-:-:S10]  /*1060*/  DADD R6, R6, R10 ;  /* 0x0000000006067229 */ /* 0x002fd4000000000a */
[----:B------:R-:W-:Y:S02]  /*1070*/  FSEL R8, R10, R6, P0 ;  /* 0x000000060a087208 */ /* 0x000fe40000000000 */
[----:B------:R-:W-:Y:S02]  /*1080*/  FSEL R9, R11, R7, P0 ;  /* 0x000000070b097208 */ /* 0x000fe40000000000 */
[----:B------:R-:W-:Y:S01]  /*1090*/  @!P1 MOV R10, 0x400 ;  /* 0x00000400000a9802 */ /* 0x000fe20000000f00 */
[----:B------:R-:W-:Y:S01]  /*10a0*/  SHFL.DOWN PT, R6, R8, 0x10, R5 ;  /* 0x0a00000008067989 */ /* 0x000fe200000e0005 */
[----:B------:R-:W-:Y:S02]  /*10b0*/  ISETP.GT.AND P0, PT, R0, R5, PT ;  /* 0x000000050000720c */ /* 0x000fe40003f04270 */
[----:B0-----:R-:W-:Y:S01]  /*10c0*/  @!P1 LEA R11, R13, R10, 0x18 ;  /* 0x0000000a0d0b9211 */ /* 0x001fe200078ec0ff */
        /* <DEDUP_REMOVED lines=13> */
[----:B------:R-:W0:Y:S04]  /*11a0*/  LDS.128 R16, [UR4+0x20] ;  /* 0x00002004ff107984 */ /* 0x000e280008000c00 */
[----:B-1----:R-:W1:Y:S01]  /*11b0*/  LDS.128 R8, [UR4+0x30] ;  /* 0x00003004ff087984 */ /* 0x002e620008000c00 */
[----:B0-----:R-:W-:-:S10]  /*11c0*/  DADD R16, R12, R16 ;  /* 0x000000000c107229 */ /* 0x001fd40000000010 */
[----:B------:R-:W-:Y:S02]  /*11d0*/  FSEL R2, R16, R12, P1 ;  /* 0x0000000c10027208 */ /* 0x000fe40000800000 */
[----:B------:R-:W-:Y:S02]  /*11e0*/  FSEL R3, R17, R13, P1 ;  /* 0x0000000d11037208 */ /* 0x000fe40000800000 */
[----:B------:R-:W-:Y:S01]  /*11f0*/  ISETP.GT.AND P1, PT, R4, 0x40, PT ;  /* 0x000000400400780c */ /* 0x000fe20003f24270 */
[----:B------:R-:W0:Y:S03]  /*1200*/  LDS.128 R12, [UR4+0x40] ;  /* 0x00004004ff0c7984 */ /* 0x000e260008000c00 */
        /* <DEDUP_REMOVED lines=65> */
[----:B------:R-:W1:Y:S01]  /*1620*/  LDS.64 R2, [UR4+0xb0] ;  /* 0x0000b004ff027984 */ /* 0x000e620008000a00 */
        /* <DEDUP_REMOVED lines=11> */
[----:B------:R-:W-:Y:S01]  /*16e0*/  FSEL R13, R3, R7, P1 ;  /* 0x00000007030d7208 */ /* 0x000fe20000800000 */
[----:B------:R-:W-:Y:S06]  /*16f0*/  BRA `(.L_x_105) ;  /* 0x0000001000107947 */ /* 0x000fec0003800000 */
.L_x_91:
[----:B------:R-:W0:Y:S01]  /*1700*/  S2R R0, SR_TID.X ;  /* 0x0000000000007919 */ /* 0x000e220000002100 */
[----:B------:R-:W0:Y:S02]  /*1710*/  LDC.64 R6, c[0x0][0x380] ;  /* 0x0000e000ff067b82 */ /* 0x000e240000000a00 */
[----:B0-----:R-:W-:-:S05]  /*1720*/  IMAD.WIDE.U32 R6, R0, 0x8, R6 ;  /* 0x0000000800067825 */ /* 0x001fca00078e0006 */
[----:B------:R-:W2:Y:S04]  /*1730*/  LDG.E.64.CONSTANT R20, desc[UR6][R6.64] ;  /* 0x0000000606147981 */ /* 0x000ea8000c1e9b00 */
[----:B------:R-:W2:Y:S04]  /*1740*/  LDG.E.64.CONSTANT R2, desc[UR6][R6.64+0x1400] ;  /* 0x0014000606027981 */ /* 0x000ea8000c1e9b00 */
[----:B------:R-:W3:Y:S04]  /*1750*/  LDG.E.64.CONSTANT R8, desc[UR6][R6.64+0x2800] ;  /* 0x0028000606087981 */ /* 0x000ee8000c1e9b00 */
[----:B------:R-:W4:Y:S04]  /*1760*/  LDG.E.64.CONSTANT R10, desc[UR6][R6.64+0x3c00] ;  /* 0x003c0006060a7981 */ /* 0x000f28000c1e9b00 */
[----:B------:R-:W5:Y:S04]  /*1770*/  LDG.E.64.CONSTANT R12, desc[UR6][R6.64+0x5000] ;  /* 0x00500006060c7981 */ /* 0x000f68000c1e9b00 */
[----:B------:R-:W5:Y:S04]  /*1780*/  LDG.E.64.CONSTANT R14, desc[UR6][R6.64+0x6400] ;  /* 0x00640006060e7981 */ /* 0x000f68000c1e9b00 */
[----:B------:R-:W5:Y:S04]  /*1790*/  LDG.E.64.CONSTANT R16, desc[UR6][R6.64+0x7800] ;  /* 0x0078000606107981 */ /* 0x000f68000c1e9b00 */
[----:B------:R-:W5:Y:S01]  /*17a0*/  LDG.E.64.CONSTANT R18, desc[UR6][R6.64+0x8c00] ;  /* 0x008c000606127981 */ /* 0x000f62000c1e9b00 */
[----:B------:R-:W-:Y:S01]  /*17b0*/  ISETP.GE.U32.AND P0, PT, R4, 0x2800, PT ;  /* 0x000028000400780c */ /* 0x000fe20003f06070 */
[----:B--2---:R-:W-:-:S08]  /*17c0*/  DADD R2, R20, R2 ;  /* 0x0000000014027229 */ /* 0x004fd00000000002 */
[----:B---3--:R-:W-:Y:S01]  /*17d0*/  DADD R2, R8, R2 ;  /* 0x0000000008027229 */ /* 0x008fe20000000002 */
[----:B------:R-:W-:-:S07]  /*17e0*/  IMAD.MOV.U32 R9, RZ, RZ, 0x1400 ;  /* 0x00001400ff097424 */ /* 0x000fce00078e00ff */
[----:B----4-:R-:W-:-:S08]  /*17f0*/  DADD R2, R10, R2 ;  /* 0x000000000a027229 */ /* 0x010fd00000000002 */
[----:B-----5:R-:W-:-:S08]  /*1800*/  DADD R2, R12, R2 ;  /* 0x000000000c027229 */ /* 0x020fd00000000002 */
[----:B------:R-:W-:-:S08]  /*1810*/  DADD R2, R14, R2 ;  /* 0x000000000e027229 */ /* 0x000fd00000000002 */
[----:B------:R-:W-:-:S08]  /*1820*/  DADD R2, R16, R2 ;  /* 0x0000000010027229 */ /* 0x000fd00000000002 */
[----:B------:R-:W-:Y:S01]  /*1830*/  DADD R2, R18, R2 ;  /* 0x0000000012027229 */ /* 0x000fe20000000002 */
[----:B------:R-:W-:Y:S10]  /*1840*/  @!P0 BRA `(.L_x_106) ;  /* 0x00000000006c8947 */ /* 0x000ff40003800000 */
[----:B------:R-:W0:Y:S01]  /*1850*/  LDC R26, c[0x0][0x390] ;  /* 0x0000e400ff1a7b82 */ /* 0x000e220000000800 */
[----:B------:R-:W-:Y:S02]  /*1860*/  VIADD R8, R4, 0xffffec00 ;  /* 0xffffec0004087836 */ /* 0x000fe40000000000 */
[----:B------:R-:W-:-:S07]  /*1870*/  IMAD.MOV.U32 R9, RZ, RZ, 0x1400 ;  /* 0x00001400ff097424 */ /* 0x000fce00078e00ff */
.L_x_108:
[----:B------:R-:W-:-:S05]  /*1880*/  IMAD.WIDE R12, R9, 0x8, R6 ;  /* 0x00000008090c7825 */ /* 0x000fca00078e0206 */
[----:B------:R-:W2:Y:S04]  /*1890*/  LDG.E.64.CONSTANT R4, desc[UR6][R12.64] ;  /* 0x000000060c047981 */ /* 0x000ea8000c1e9b00 */
[----:B------:R-:W3:Y:S04]  /*18a0*/  LDG.E.64.CONSTANT R14, desc[UR6][R12.64+0x1400] ;  /* 0x001400060c0e7981 */ /* 0x000ee8000c1e9b00 */
[----:B------:R-:W4:Y:S04]  /*18b0*/  LDG.E.64.CONSTANT R16, desc[UR6][R12.64+0x2800] ;  /* 0x002800060c107981 */ /* 0x000f28000c1e9b00 */
[----:B------:R-:W5:Y:S04]  /*18c0*/  LDG.E.64.CONSTANT R18, desc[UR6][R12.64+0x3c00] ;  /* 0x003c00060c127981 */ /* 0x000f68000c1e9b00 */
        /* <DEDUP_REMOVED lines=8> */
[----:B------:R-:W-:-:S08]  /*1950*/  DADD R4, R20, R4 ;  /* 0x0000000014047229 */ /* 0x000fd00000000004 */
[----:B------:R-:W-:Y:S01]  /*1960*/  DADD R22, R22, R4 ;  /* 0x0000000016167229 */ /* 0x000fe20000000004 */
[----:B0-----:R-:W-:-:S04]  /*1970*/  IMAD.MOV.U32 R4, RZ, RZ, R26 ;  /* 0x000000ffff047224 */ /* 0x001fc800078e001a */
[----:B------:R-:W-:-:S03]  /*1980*/  IMAD.IADD R2, R4, 0x1, -R9 ;  /* 0x0000000104027824 */ /* 0x000fc600078e0a09 */
[----:B------:R-:W-:Y:S02]  /*1990*/  DADD R22, R24, R22 ;  /* 0x0000000018167229 */ /* 0x000fe40000000016 */
[----:B------:R-:W-:-:S06]  /*19a0*/  ISETP.GE.AND P0, PT, R2, 0x1400, PT ;  /* 0x000014000200780c */ /* 0x000fcc0003f06270 */
[----:B------:R-:W-:-:S07]  /*19b0*/  DADD R2, R10, R22 ;  /* 0x000000000a027229 */ /* 0x000fce0000000016 */
[----:B------:R-:W-:Y:S05]  /*19c0*/  @!P0 BRA `(.L_x_107) ;  /* 0x0000000800348947 */ /* 0x000fea0003800000 */
[----:B------:R-:W-:-:S05]  /*19d0*/  VIADD R9, R9, 0x1400 ;  /* 0x0000140009097836 */ /* 0x000fca0000000000 */
[----:B------:R-:W-:-:S13]  /*19e0*/  ISETP.GT.AND P0, PT, R9, R8, PT ;  /* 0x000000080900720c */ /* 0x000fda0003f04270 */
[----:B------:R-:W-:Y:S05]  /*19f0*/  @!P0 BRA `(.L_x_108) ;  /* 0xfffffffc00a08947 */ /* 0x000fea000383ffff */
.L_x_106:
[----:B------:R-:W-:-:S13]  /*1a00*/  ISETP.GE.AND P0, PT, R9, R4, PT ;  /* 0x000000040900720c */ /* 0x000fda0003f06270 */
[----:B------:R-:W-:Y:S05]  /*1a10*/  @P0 BRA `(.L_x_107) ;  /* 0x0000000800200947 */ /* 0x000fea0003800000 */
[----:B------:R-:W-:Y:S01]  /*1a20*/  IMAD.IADD R39, R4, 0x1, -R9 ;  /* 0x0000000104277824 */ /* 0x000fe200078e0a09 */
[----:B------:R-:W-:Y:S04]  /*1a30*/  BSSY.RECONVERGENT B1, `(.L_x_107) ;  /* 0x0000086000017945 */ /* 0x000fe80003800200 */
[----:B------:R-:W-:-:S13]  /*1a40*/  ISETP.GE.AND P0, PT, R0, R39, PT ;  /* 0x000000270000720c */ /* 0x000fda0003f06270 */
[----:B------:R-:W-:Y:S05]  /*1a50*/  @P0 BRA `(.L_x_109) ;  /* 0x00000008000c0947 */ /* 0x000fea0003800000 */
[----:B------:R-:W-:Y:S01]  /*1a60*/  LOP3.LUT R5, RZ, R0, RZ, 0x33, !PT ;  /* 0x00000000ff057212 */ /* 0x000fe200078e33ff */
[----:B------:R-:W-:Y:S01]  /*1a70*/  BSSY.RECONVERGENT B2, `(.L_x_110) ;  /* 0x0000017000027945 */ /* 0x000fe20003800200 */
[----:B------:R-:W-:Y:S02]  /*1a80*/  IMAD.MOV.U32 R38, RZ, RZ, R0 ;  /* 0x000000ffff267224 */ /* 0x000fe400078e0000 */
[----:B------:R-:W-:-:S04]  /*1a90*/  IADD3 R5, PT, PT, -R9, R4, R5 ;  /* 0x0000000409057210 */ /* 0x000fc80007ffe105 */
[C---:B------:R-:W-:Y:S01]  /*1aa0*/  ISETP.GE.U32.AND P1, PT, R5.reuse, 0x780, PT ;  /* 0x000007800500780c */ /* 0x040fe20003f26070 */
[----:B------:R-:W-:-:S05]  /*1ab0*/  IMAD.HI.U32 R4, R5, -0x33333333, RZ ;  /* 0xcccccccd05047827 */ /* 0x000fca00078e00ff */
[----:B------:R-:W-:-:S04]  /*1ac0*/  SHF.R.U32.HI R4, RZ, 0x9, R4 ;  /* 0x00000009ff047819 */ /* 0x000fc80000011604 */
[----:B------:R-:W-:-:S04]  /*1ad0*/  LOP3.LUT R6, R4, 0x3, RZ, 0xc0, !PT ;  /* 0x0000000304067812 */ /* 0x000fc800078ec0ff */
[----:B------:R-:W-:-:S13]  /*1ae0*/  ISETP.NE.AND P0, PT, R6, 0x3, PT ;  /* 0x000000030600780c */ /* 0x000fda0003f05270 */
[----:B------:R-:W-:Y:S05]  /*1af0*/  @!P0 BRA `(.L_x_111) ;  /* 0x0000000000388947 */ /* 0x000fea0003800000 */
[----:B------:R-:W0:Y:S01]  /*1b00*/  LDC.64 R6, c[0x0][0x380] ;  /* 0x0000e000ff067b82 */ /* 0x000e220000000a00 */
[----:B------:R-:W-:Y:S02]  /*1b10*/  VIADD R4, R4, 0x1 ;  /* 0x0000000104047836 */ /* 0x000fe40000000000 */
[----:B------:R-:W-:Y:S02]  /*1b20*/  IMAD.IADD R11, R0, 0x1, R9 ;  /* 0x00000001000b7824 */ /* 0x000fe400078e0209 */
[----:B------:R-:W-:Y:S01]  /*1b30*/  IMAD.MOV.U32 R38, RZ, RZ, R0 ;  /* 0x000000ffff267224 */ /* 0x000fe200078e0000 */
[----:B------:R-:W-:-:S05]  /*1b40*/  LOP3.LUT R4, R4, 0x3, RZ, 0xc0, !PT ;  /* 0x0000000304047812 */ /* 0x000fca00078ec0ff */
[----:B------:R-:W-:-:S07]  /*1b50*/  IMAD.MOV R8, RZ, RZ, -R4 ;  /* 0x000000ffff087224 */ /* 0x000fce00078e0a04 */
.L_x_112:
[----:B0-----:R-:W-:-:S06]  /*1b60*/  IMAD.WIDE.U32 R4, R11, 0x8, R6 ;  /* 0x000000080b047825 */ /* 0x001fcc00078e0006 */
[----:B------:R-:W2:Y:S01]  /*1b70*/  LDG.E.64.CONSTANT R4, desc[UR6][R4.64] ;  /* 0x0000000604047981 */ /* 0x000ea2000c1e9b00 */
[----:B------:R-:W-:Y:S02]  /*1b80*/  VIADD R8, R8, 0x1 ;  /* 0x0000000108087836 */ /* 0x000fe40000000000 */
[----:B------:R-:W-:Y:S02]  /*1b90*/  VIADD R38, R38, 0x280 ;  /* 0x0000028026267836 */ /* 0x000fe40000000000 */
[----:B------:R-:W-:Y:S01]  /*1ba0*/  VIADD R11, R11, 0x280 ;  /* 0x000002800b0b7836 */ /* 0x000fe20000000000 */
[----:B------:R-:W-:Y:S01]  /*1bb0*/  ISETP.NE.AND P0, PT, R8, RZ, PT ;  /* 0x000000ff0800720c */ /* 0x000fe20003f05270 */
[----:B--2---:R-:W-:-:S12]  /*1bc0*/  DADD R2, R4, R2 ;  /* 0x0000000004027229 */ /* 0x004fd80000000002 */
[----:B------:R-:W-:Y:S05]  /*1bd0*/  @P0 BRA `(.L_x_112) ;  /* 0xfffffffc00e00947 */ /* 0x000fea000383ffff */
.L_x_111:
[----:B------:R-:W-:Y:S05]  /*1be0*/  BSYNC.RECONVERGENT B2 ;  /* 0x0000000000027941 */ /* 0x000fea0003800200 */
.L_x_110:
[----:B------:R-:W-:Y:S05]  /*1bf0*/  @!P1 BRA `(.L_x_109) ;  /* 0x0000000400a49947 */ /* 0x000fea0003800000 */
[----:B------:R-:W0:Y:S01]  /*1c00*/  LDCU.64 UR4, c[0x0][0x380] ;  /* 0x00007000ff0477ac */ /* 0x000e220008000a00 */
[----:B------:R-:W-:Y:S01]  /*1c10*/  IMAD.IADD R7, R39, 0x1, -R38 ;  /* 0x0000000127077824 */ /* 0x000fe200078e0a26 */
[C---:B------:R-:W-:Y:S01]  /*1c20*/  IADD3 R5, P0, PT, R38.reuse, R9, RZ ;  /* 0x0000000926057210 */ /* 0x040fe20007f1e0ff */
[----:B------:R-:W-:Y:S01]  /*1c30*/  BSSY.RECONVERGENT B2, `(.L_x_113) ;  /* 0x000003a000027945 */ /* 0x000fe20003800200 */
[----:B------:R-:W-:Y:S02]  /*1c40*/  IMAD.IADD R40, R38, 0x1, R9 ;  /* 0x0000000126287824 */ /* 0x000fe400078e0209 */
        /* <DEDUP_REMOVED lines=10> */
.L_x_115:
[----:B------:R-:W0:Y:S01]  /*1cf0*/  LDC.64 R30, c[0x0][0x380] ;  /* 0x0000e000ff1e7b82 */ /* 0x000e220000000a00 */
[----:B------:R-:W2:Y:S04]  /*1d00*/  LDG.E.64.CONSTANT R8, desc[UR6][R4.64+-0x1400] ;  /* 0xffec000604087981 */ /* 0x000ea8000c1e9b00 */
[----:B------:R-:W3:Y:S01]  /*1d10*/  LDG.E.64.CONSTANT R10, desc[UR6][R4.64] ;  /* 0x00000006040a7981 */ /* 0x000ee2000c1e9b00 */
[----:B------:R-:W-:-:S03]  /*1d20*/  VIADD R15, R40, 0xa00 ;  /* 0x00000a00280f7836 */ /* 0x000fc60000000000 */
[----:B------:R-:W4:Y:S04]  /*1d30*/  LDG.E.64.CONSTANT R12, desc[UR6][R4.64+0x1400] ;  /* 0x00140006040c7981 */ /* 0x000f28000c1e9b00 */
[----:B------:R-:W5:Y:S04]  /*1d40*/  LDG.E.64.CONSTANT R16, desc[UR6][R4.64+0x3c00] ;  /* 0x003c000604107981 */ /* 0x000f68000c1e9b00 */
[----:B------:R-:W5:Y:S01]  /*1d50*/  LDG.E.64.CONSTANT R18, desc[UR6][R4.64+0x5000] ;  /* 0x0050000604127981 */ /* 0x000f62000c1e9b00 */
[----:B------:R-:W-:-:S03]  /*1d60*/  VIADD R23, R40, 0x1400 ;  /* 0x0000140028177836 */ /* 0x000fc60000000000 */
[----:B------:R-:W5:Y:S01]  /*1d70*/  LDG.E.64.CONSTANT R20, desc[UR6][R4.64+0x6400] ;  /* 0x0064000604147981 */ /* 0x000f62000c1e9b00 */
[----:B0-----:R-:W-:-:S03]  /*1d80*/  IMAD.WIDE.U32 R6, R40, 0x8, R30 ;  /* 0x0000000828067825 */ /* 0x001fc600078e001e */
[----:B------:R-:W5:Y:S04]  /*1d90*/  LDG.E.64.CONSTANT R24, desc[UR6][R4.64+0x8c00] ;  /* 0x008c000604187981 */ /* 0x000f68000c1e9b00 */
[----:B------:R-:W5:Y:S04]  /*1da0*/  LDG.E.64.CONSTANT R26, desc[UR6][R4.64+0xa000] ;  /* 0x00a00006041a7981 */ /* 0x000f68000c1e9b00 */
[----:B------:R-:W2:Y:S01]  /*1db0*/  LDG.E.64.CONSTANT R6, desc[UR6][R6.64] ;  /* 0x0000000606067981 */ /* 0x000ea2000c1e9b00 */
[----:B------:R-:W-:-:S03]  /*1dc0*/  IMAD.WIDE.U32 R14, R15, 0x8, R30 ;  /* 0x000000080f0e7825 */ /* 0x000fc600078e001e */
[----:B------:R-:W5:Y:S04]  /*1dd0*/  LDG.E.64.CONSTANT R28, desc[UR6][R4.64+0xb400] ;  /* 0x00b40006041c7981 */ /* 0x000f68000c1e9b00 */
[----:B------:R-:W5:Y:S01]  /*1de0*/  LDG.E.64.CONSTANT R14, desc[UR6][R14.64] ;  /* 0x000000060e0e7981 */ /* 0x000f62000c1e9b00 */
[----:B------:R-:W-:-:S03]  /*1df0*/  IMAD.WIDE.U32 R22, R23, 0x8, R30 ;  /* 0x0000000817167825 */ /* 0x000fc600078e001e */
[----:B------:R-:W5:Y:S04]  /*1e00*/  LDG.E.64.CONSTANT R34, desc[UR6][R4.64+0xf000] ;  /* 0x00f0000604227981 */ /* 0x000f68000c1e9b00 */
[----:B------:R-:W5:Y:S01]  /*1e10*/  LDG.E.64.CONSTANT R22, desc[UR6][R22.64] ;  /* 0x0000000616167981 */ /* 0x000f62000c1e9b00 */
[----:B------:R-:W-:-:S03]  /*1e20*/  VIADD R33, R40, 0x1e00 ;  /* 0x00001e0028217836 */ /* 0x000fc60000000000 */
[----:B------:R-:W5:Y:S01]  /*1e30*/  LDG.E.64.CONSTANT R36, desc[UR6][R4.64+0x10400] ;  /* 0x0104000604247981 */ /* 0x000f62000c1e9b00 */
[----:B------:R-:W-:-:S03]  /*1e40*/  IMAD.WIDE.U32 R30, R33, 0x8, R30 ;  /* 0x00000008211e7825 */ /* 0x000fc600078e001e */
[----:B------:R0:W5:Y:S04]  /*1e50*/  LDG.E.64.CONSTANT R32, desc[UR6][R4.64+0xdc00] ;  /* 0x00dc000604207981 */ /* 0x000168000c1e9b00 */
[----:B------:R-:W5:Y:S01]  /*1e60*/  LDG.E.64.CONSTANT R30, desc[UR6][R30.64] ;  /* 0x000000061e1e7981 */ /* 0x000f62000c1e9b00 */
[----:B------:R-:W-:-:S05]  /*1e70*/  VIADD R38, R38, 0x2800 ;  /* 0x0000280026267836 */ /* 0x000fca0000000000 */
[----:B------:R-:W-:Y:S02]  /*1e80*/  ISETP.GE.AND P1, PT, R38, R41, PT ;  /* 0x000000292600720c */ /* 0x000fe40003f26270 */
[----:B0-----:R-:W-:Y:S01]  /*1e90*/  IADD3 R4, P2, PT, R4, 0x14000, RZ ;  /* 0x0001400004047810 */ /* 0x001fe20007f5e0ff */
[----:B------:R-:W-:-:S04]  /*1ea0*/  VIADD R40, R40, 0x2800 ;  /* 0x0000280028287836 */ /* 0x000fc80000000000 */
[----:B------:R-:W-:Y:S01]  /*1eb0*/  IMAD.X R5, RZ, RZ, R5, P2 ;  /* 0x000000ffff057224 */ /* 0x000fe200010e0605 */
[----:B--2---:R-:W-:-:S08]  /*1ec0*/  DADD R6, R6, R2 ;  /* 0x0000000006067229 */ /* 0x004fd00000000002 */
[----:B------:R-:W-:-:S08]  /*1ed0*/  DADD R6, R6, R8 ;  /* 0x0000000006067229 */ /* 0x000fd00000000008 */
        /* <DEDUP_REMOVED lines=15> */
.L_x_114:
[----:B------:R-:W-:Y:S05]  /*1fd0*/  BSYNC.RECONVERGENT B2 ;  /* 0x0000000000027941 */ /* 0x000fea0003800200 */
.L_x_113:
[----:B------:R-:W-:Y:S01]  /*1fe0*/  IMAD.IADD R6, R39, 0x1, -R38 ;  /* 0x0000000127067824 */ /* 0x000fe200078e0a26 */
[----:B------:R-:W-:Y:S04]  /*1ff0*/  BSSY.RECONVERGENT B2, `(.L_x_116) ;  /* 0x000001d000027945 */ /* 0x000fe80003800200 */
[----:B------:R-:W-:-:S13]  /*2000*/  ISETP.GT.AND P1, PT, R6, 0xa00, PT ;  /* 0x00000a000600780c */ /* 0x000fda0003f24270 */
[----:B------:R-:W-:Y:S05]  /*2010*/  @!P1 BRA `(.L_x_117) ;  /* 0x0000000000689947 */ /* 0x000fea0003800000 */
[----:B------:R-:W0:Y:S01]  /*2020*/  LDC.64 R14, c[0x0][0x380] ;  /* 0x0000e000ff0e7b82 */ /* 0x000e220000000a00 */
[----:B------:R-:W2:Y:S04]  /*2030*/  LDG.E.64.CONSTANT R8, desc[UR6][R4.64+-0x1400] ;  /* 0xffec000604087981 */ /* 0x000ea8000c1e9b00 */
[----:B------:R-:W3:Y:S01]  /*2040*/  LDG.E.64.CONSTANT R10, desc[UR6][R4.64] ;  /* 0x00000006040a7981 */ /* 0x000ee2000c1e9b00 */
[----:B------:R-:W-:-:S03]  /*2050*/  VIADD R17, R40, 0xa00 ;  /* 0x00000a0028117836 */ /* 0x000fc60000000000 */
[----:B------:R-:W4:Y:S04]  /*2060*/  LDG.E.64.CONSTANT R12, desc[UR6][R4.64+0x1400] ;  /* 0x00140006040c7981 */ /* 0x000f28000c1e9b00 */
[----:B------:R-:W5:Y:S04]  /*2070*/  LDG.E.64.CONSTANT R18, desc[UR6][R4.64+0x5000] ;  /* 0x0050000604127981 */ /* 0x000f68000c1e9b00 */
[----:B------:R1:W5:Y:S01]  /*2080*/  LDG.E.64.CONSTANT R20, desc[UR6][R4.64+0x6400] ;  /* 0x0064000604147981 */ /* 0x000362000c1e9b00 */
[----:B0-----:R-:W-:-:S06]  /*2090*/  IMAD.WIDE.U32 R6, R40, 0x8, R14 ;  /* 0x0000000828067825 */ /* 0x001fcc00078e000e */
[----:B------:R-:W2:Y:S01]  /*20a0*/  LDG.E.64.CONSTANT R6, desc[UR6][R6.64] ;  /* 0x0000000606067981 */ /* 0x000ea2000c1e9b00 */
[----:B------:R-:W-:-:S03]  /*20b0*/  IMAD.WIDE.U32 R14, R17, 0x8, R14 ;  /* 0x00000008110e7825 */ /* 0x000fc600078e000e */
[----:B------:R-:W5:Y:S04]  /*20c0*/  LDG.E.64.CONSTANT R16, desc[UR6][R4.64+0x3c00] ;  /* 0x003c000604107981 */ /* 0x000f68000c1e9b00 */
[----:B------:R-:W5:Y:S01]  /*20d0*/  LDG.E.64.CONSTANT R14, desc[UR6][R14.64] ;  /* 0x000000060e0e7981 */ /* 0x000f62000c1e9b00 */
[----:B------:R-:W-:Y:S01]  /*20e0*/  PLOP3.LUT P0, PT, PT, PT, PT, 0x8, 0x80 ;  /* 0x000000000080781c */ /* 0x000fe20003f0e170 */
[----:B------:R-:W-:Y:S02]  /*20f0*/  VIADD R38, R38, 0x1400 ;  /* 0x0000140026267836 */ /* 0x000fe40000000000 */
[----:B------:R-:W-:Y:S01]  /*2100*/  VIADD R40, R40, 0x1400 ;  /* 0x0000140028287836 */ /* 0x000fe20000000000 */
[----:B--2---:R-:W-:-:S08]  /*2110*/  DADD R2, R2, R6 ;  /* 0x0000000002027229 */ /* 0x004fd00000000006 */
[----:B------:R-:W-:-:S08]  /*2120*/  DADD R2, R2, R8 ;  /* 0x0000000002027229 */ /* 0x000fd00000000008 */
[----:B---3--:R-:W-:-:S08]  /*2130*/  DADD R2, R2, R10 ;  /* 0x0000000002027229 */ /* 0x008fd0000000000a */
[----:B----4-:R-:W-:-:S08]  /*2140*/  DADD R2, R2, R12 ;  /* 0x0000000002027229 */ /* 0x010fd0000000000c */
[----:B-----5:R-:W-:-:S08]  /*2150*/  DADD R2, R2, R14 ;  /* 0x0000000002027229 */ /* 0x020fd0000000000e */
[----:B------:R-:W-:Y:S01]  /*2160*/  DADD R2, R2, R16 ;  /* 0x0000000002027229 */ /* 0x000fe20000000010 */
[----:B------:R-:W-:-:S07]  /*2170*/  IADD3 R6, P1, PT, R4, 0xa000, RZ ;  /* 0x0000a00004067810 */ /* 0x000fce0007f3e0ff */
[----:B------:R-:W-:Y:S01]  /*2180*/  DADD R2, R2, R18 ;  /* 0x0000000002027229 */ /* 0x000fe20000000012 */
[----:B-1----:R-:W-:Y:S02]  /*2190*/  IMAD.X R5, RZ, RZ, R5, P1 ;  /* 0x000000ffff057224 */ /* 0x002fe400008e0605 */
[----:B------:R-:W-:-:S05]  /*21a0*/  IMAD.MOV.U32 R4, RZ, RZ, R6 ;  /* 0x000000ffff047224 */ /* 0x000fca00078e0006 */
[----:B------:R-:W-:-:S11]  /*21b0*/  DADD R2, R2, R20 ;  /* 0x0000000002027229 */ /* 0x000fd60000000014 */
.L_x_117:
[----:B------:R-:W-:Y:S05]  /*21c0*/  BSYNC.RECONVERGENT B2 ;  /* 0x0000000000027941 */ /* 0x000fea0003800200 */
.L_x_116:
[----:B------:R-:W-:-:S13]  /*21d0*/  ISETP.LT.OR P0, PT, R38, R39, P0 ;  /* 0x000000272600720c */ /* 0x000fda0000701670 */
[----:B------:R-:W-:Y:S05]  /*21e0*/  @!P0 BRA `(.L_x_109) ;  /* 0x0000000000288947 */ /* 0x000fea0003800000 */
[----:B------:R-:W0:Y:S01]  /*21f0*/  LDC.64 R6, c[0x0][0x380] ;  /* 0x0000e000ff067b82 */ /* 0x000e220000000a00 */
[----:B------:R-:W2:Y:S04]  /*2200*/  LDG.E.64.CONSTANT R8, desc[UR6][R4.64] ;  /* 0x0000000604087981 */ /* 0x000ea8000c1e9b00 */
[----:B------:R-:W3:Y:S01]  /*2210*/  LDG.E.64.CONSTANT R10, desc[UR6][R4.64+0x1400] ;  /* 0x00140006040a7981 */ /* 0x000ee2000c1e9b00 */
[----:B0-----:R-:W-:-:S03]  /*2220*/  IMAD.WIDE.U32 R40, R40, 0x8, R6 ;  /* 0x0000000828287825 */ /* 0x001fc600078e0006 */
[----:B------:R-:W4:Y:S04]  /*2230*/  LDG.E.64.CONSTANT R6, desc[UR6][R4.64+-0x1400] ;  /* 0xffec000604067981 */ /* 0x000f28000c1e9b00 */
[----:B------:R-:W5:Y:S02]  /*2240*/  LDG.E.64.CONSTANT R40, desc[UR6][R40.64] ;  /* 0x0000000628287981 */ /* 0x000f64000c1e9b00 */
[----:B-----5:R-:W-:-:S08]  /*2250*/  DADD R2, R2, R40 ;  /* 0x0000000002027229 */ /* 0x020fd00000000028 */
[----:B----4-:R-:W-:-:S08]  /*2260*/  DADD R2, R2, R6 ;  /* 0x0000000002027229 */ /* 0x010fd00000000006 */
[----:B--2---:R-:W-:-:S08]  /*2270*/  DADD R2, R2, R8 ;  /* 0x0000000002027229 */ /* 0x004fd00000000008 */
[----:B---3--:R-:W-:-:S11]  /*2280*/  DADD R2, R2, R10 ;  /* 0x0000000002027229 */ /* 0x008fd6000000000a */
.L_x_109:
[----:B------:R-:W-:Y:S05]  /*2290*/  BSYNC.RECONVERGENT B1 ;  /* 0x0000000000017941 */ /* 0x000fea0003800200 */
.L_x_107:
        /* <DEDUP_REMOVED lines=16> */
[----:B------:R-:W-:Y:S01]  /*23a0*/  SHFL.DOWN PT, R2, R4, 0x4, 0x1f ;  /* 0x08801f0004027f89 */ /* 0x000fe200000e0000 */
[----:B------:R-:W-:Y:S02]  /*23b0*/  @!P1 MOV R7, 0x400 ;  /* 0x0000040000079802 */ /* 0x000fe40000000f00 */
[----:B------:R-:W-:Y:S01]  /*23c0*/  @!P1 SHF.R.U32.HI R6, RZ, 0x2, R0 ;  /* 0x00000002ff069819 */ /* 0x000fe20000011600 */
[----:B------:R-:W0:Y:S01]  /*23d0*/  SHFL.DOWN PT, R3, R5, 0x4, 0x1f ;  /* 0x08801f0005037f89 */ /* 0x000e2200000e0000 */
[----:B-1----:R-:W-:-:S02]  /*23e0*/  @!P1 LEA R7, R12, R7, 0x18 ;  /* 0x000000070c079211 */ /* 0x002fc400078ec0ff */
[----:B------:R-:W-:-:S05]  /*23f0*/  @!P1 LOP3.LUT R6, R6, 0xf8, RZ, 0xc0, !PT ;  /* 0x000000f806069812 */ /* 0x000fca00078ec0ff */
[----:B------:R-:W-:Y:S01]  /*2400*/  @!P1 IMAD.IADD R7, R6, 0x1, R7 ;  /* 0x0000000106079824 */ /* 0x000fe200078e0207 */
        /* <DEDUP_REMOVED lines=22> */
[----:B------:R-:W1:Y:S04]  /*2570*/  LDS.128 R8, [UR4+0x20] ;  /* 0x00002004ff087984 */ /* 0x000e680008000c00 */
[----:B------:R-:W2:Y:S04]  /*2580*/  LDS.128 R16, [UR4+0x30] ;  /* 0x00003004ff107984 */ /* 0x000ea80008000c00 */
[----:B0-----:R-:W0:Y:S01]  /*2590*/  LDS.128 R4, [UR4+0x40] ;  /* 0x00004004ff047984 */ /* 0x001e220008000c00 */
[----:B-1----:R-:W-:-:S03]  /*25a0*/  DADD R8, R12, R8 ;  /* 0x000000000c087229 */ /* 0x002fc60000000008 */
[----:B------:R-:W-:Y:S05]  /*25b0*/  LDS.128 R12, [UR4+0x60] ;  /* 0x00006004ff0c7984 */ /* 0x000fea0008000c00 */
[----:B------:R-:W-:Y:S02]  /*25c0*/  DADD R2, R8, R10 ;  /* 0x0000000008027229 */ /* 0x000fe4000000000a */
[----:B------:R-:W1:Y:S06]  /*25d0*/  LDS.128 R8, [UR4+0x50] ;  /* 0x00005004ff087984 */ /* 0x000e6c0008000c00 */
[----:B--2---:R-:W-:-:S08]  /*25e0*/  DADD R2, R2, R16 ;  /* 0x0000000002027229 */ /* 0x004fd00000000010 */
[----:B------:R-:W-:-:S08]  /*25f0*/  DADD R2, R2, R18 ;  /* 0x0000000002027229 */ /* 0x000fd00000000012 */
[----:B0-----:R-:W-:-:S08]  /*2600*/  DADD R2, R2, R4 ;  /* 0x0000000002027229 */ /* 0x001fd00000000004 */
[----:B------:R-:W-:Y:S01]  /*2610*/  DADD R2, R2, R6 ;  /* 0x0000000002027229 */ /* 0x000fe20000000006 */
[----:B------:R-:W0:Y:S07]  /*2620*/  LDS.128 R4, [UR4+0x70] ;  /* 0x00007004ff047984 */ /* 0x000e2e0008000c00 */
[----:B-1----:R-:W-:-:S08]  /*2630*/  DADD R2, R2, R8 ;  /* 0x0000000002027229 */ /* 0x002fd00000000008 */
[----:B------:R-:W-:Y:S01]  /*2640*/  DADD R2, R2, R10 ;  /* 0x0000000002027229 */ /* 0x000fe2000000000a */
[----:B------:R-:W1:Y:S07]  /*2650*/  LDS.128 R8, [UR4+0x80] ;  /* 0x00008004ff087984 */ /* 0x000e6e0008000c00 */
[----:B------:R-:W-:-:S08]  /*2660*/  DADD R2, R2, R12 ;  /* 0x0000000002027229 */ /* 0x000fd0000000000c */
[----:B------:R-:W-:Y:S01]  /*2670*/  DADD R2, R2, R14 ;  /* 0x0000000002027229 */ /* 0x000fe2000000000e */
[----:B------:R-:W2:Y:S07]  /*2680*/  LDS.128 R12, [UR4+0x90] ;  /* 0x00009004ff0c7984 */ /* 0x000eae0008000c00 */
[----:B0-----:R-:W-:-:S08]  /*2690*/  DADD R2, R2, R4 ;  /* 0x0000000002027229 */ /* 0x001fd00000000004 */
[----:B------:R-:W-:Y:S01]  /*26a0*/  DADD R2, R2, R6 ;  /* 0x0000000002027229 */ /* 0x000fe20000000006 */
[----:B------:R-:W0:Y:S07]  /*26b0*/  LDS.128 R4, [UR4+0xa0] ;  /* 0x0000a004ff047984 */ /* 0x000e2e0008000c00 */
[----:B-1----:R-:W-:Y:S01]  /*26c0*/  DADD R2, R2, R8 ;  /* 0x0000000002027229 */ /* 0x002fe20000000008 */
[----:B------:R-:W1:Y:S07]  /*26d0*/  LDS.64 R8, [UR4+0xb0] ;  /* 0x0000b004ff087984 */ /* 0x000e6e0008000a00 */
[----:B------:R-:W-:-:S08]  /*26e0*/  DADD R2, R2, R10 ;  /* 0x0000000002027229 */ /* 0x000fd0000000000a */
[----:B--2---:R-:W-:-:S08]  /*26f0*/  DADD R2, R2, R12 ;  /* 0x0000000002027229 */ /* 0x004fd0000000000c */
[----:B------:R-:W-:-:S08]  /*2700*/  DADD R2, R2, R14 ;  /* 0x0000000002027229 */ /* 0x000fd0000000000e */
[----:B0-----:R-:W-:-:S08]  /*2710*/  DADD R2, R2, R4 ;  /* 0x0000000002027229 */ /* 0x001fd00000000004 */
[----:B------:R-:W-:-:S08]  /*2720*/  DADD R2, R2, R6 ;  /* 0x0000000002027229 */ /* 0x000fd00000000006 */
[----:B-1----:R-:W-:-:S11]  /*2730*/  DADD R12, R2, R8 ;  /* 0x00000000020c7229 */ /* 0x002fd60000000008 */
.L_x_105:
[----:B------:R-:W-:Y:S05]  /*2740*/  BSYNC.RECONVERGENT B0 ;  /* 0x0000000000007941 */ /* 0x000fea0003800200 */
.L_x_90:
[----:B------:R-:W-:Y:S05]  /*2750*/  @P0 EXIT ;  /* 0x000000000000094d */ /* 0x000fea0003800000 */
[----:B------:R-:W1:Y:S01]  /*2760*/  LDCU.64 UR4, c[0x0][0x398] ;  /* 0x00007300ff0477ac */ /* 0x000e620008000a00 */
[----:B0-----:R-:W0:Y:S01]  /*2770*/  LDC.64 R2, c[0x0][0x388] ;  /* 0x0000e200ff027b82 */ /* 0x001e220000000a00 */
[----:B-1----:R-:W-:-:S07]  /*2780*/  DADD R12, R12, UR4 ;  /* 0x000000040c0c7e29 */ /* 0x002fce0008000000 */
[----:B0-----:R-:W-:Y:S01]  /*2790*/  STG.E.64 desc[UR6][R2.64], R12 ;  /* 0x0000000c02007986 */ /* 0x001fe2000c101b06 */
[----:B------:R-:W-:Y:S05]  /*27a0*/  EXIT ;  /* 0x000000000000794d */ /* 0x000fea0003800000 */
.L_x_118:
        /* <DEDUP_REMOVED lines=13> */
.L_x_198:


//--------------------- .text._ZN3cub18CUB_300001_SM_10006detail6reduce18DeviceReduceKernelINS2_10policy_hubIdjN4cuda3std3__44plusIdEEE10Policy1000EN6thrust24THRUST_300001_SM_1000_NS10device_ptrIdEEjS9_dNS7_10__identityEEEvT0_PT3_T1_NS0_13GridEvenShareISK_EET2_T4_ --------------------------
	.section	.text._ZN3cub18CUB_300001_SM_10006detail6reduce18DeviceReduceKernelINS2_10policy_hubIdjN4cuda3std3__44plusIdEEE10Policy1000EN6thrust24THRUST_300001_SM_1000_NS10device_ptrIdEEjS9_dNS7_10__identityEEEvT0_PT3_T1_NS0_13GridEvenShareISK_EET2_T4_,"ax",@progbits
	.align	128
        .global         _ZN3cub18CUB_300001_SM_10006detail6reduce18DeviceReduceKernelINS2_10policy_hubIdjN4cuda3std3__44plusIdEEE10Policy1000EN6thrust24THRUST_300001_SM_1000_NS10device_ptrIdEEjS9_dNS7_10__identityEEEvT0_PT3_T1_NS0_13GridEvenShareISK_EET2_T4_
        .type           _ZN3cub18CUB_300001_SM_10006detail6reduce18DeviceReduceKernelINS2_10policy_hubIdjN4cuda3std3__44plusIdEEE10Policy1000EN6thrust24THRUST_300001_SM_1000_NS10device_ptrIdEEjS9_dNS7_10__identityEEEvT0_PT3_T1_NS0_13GridEvenShareISK_EET2_T4_,@function
        .size           _ZN3cub18CUB_300001_SM_10006detail6reduce18DeviceReduceKernelINS2_10policy_hubIdjN4cuda3std3__44plusIdEEE10Policy1000EN6thrust24THRUST_300001_SM_1000_NS10device_ptrIdEEjS9_dNS7_10__identityEEEvT0_PT3_T1_NS0_13GridEvenShareISK_EET2_T4_,(.L_x_199 - _ZN3cub18CUB_300001_SM_10006detail6reduce18DeviceReduceKernelINS2_10policy_hubIdjN4cuda3std3__44plusIdEEE10Policy1000EN6thrust24THRUST_300001_SM_1000_NS10device_ptrIdEEjS9_dNS7_10__identityEEEvT0_PT3_T1_NS0_13GridEvenShareISK_EET2_T4_)
        .other          _ZN3cub18CUB_300001_SM_10006detail6reduce18DeviceReduceKernelINS2_10policy_hubIdjN4cuda3std3__44plusIdEEE10Policy1000EN6thrust24THRUST_300001_SM_1000_NS10device_ptrIdEEjS9_dNS7_10__identityEEEvT0_PT3_T1_NS0_13GridEvenShareISK_EET2_T4_,@"STO_CUDA_ENTRY STV_DEFAULT"
_ZN3cub18CUB_300001_SM_10006detail6reduce18DeviceReduceKernelINS2_10policy_hubIdjN4cuda3std3__44plusIdEEE10Policy1000EN6thrust24THRUST_300001_SM_1000_NS10device_ptrIdEEjS9_dNS7_10__identityEEEvT0_PT3_T1_NS0_13GridEvenShareISK_EET2_T4_:
.text._ZN3cub18CUB_300001_SM_10006detail6reduce18DeviceReduceKernelINS2_10policy_hubIdjN4cuda3std3__44plusIdEEE10Policy1000EN6thrust24THRUST_300001_SM_1000_NS10device_ptrIdEEjS9_dNS7_10__identityEEEvT0_PT3_T1_NS0_13GridEvenShareISK_EET2_T4_:
[----:B------:R-:W-:Y:S08]  /*0000*/  LDC R1, c[0x0][0x37c] ;  /* 0x0000df00ff017b82 */ /* 0x000ff00000000800 */
[----:B------:R-:W0:Y:S01]  /*0010*/  S2UR UR9, SR_CTAID.X ;  /* 0x00000000000979c3 */ /* 0x000e220000002500 */
[----:B------:R-:W1:Y:S01]  /*0020*/  LDCU.64 UR12, c[0x0][0x3a8] ;  /* 0x00007500ff0c77ac */ /* 0x000e620008000a00 */
[----:B------:R-:W-:Y:S01]  /*0030*/  BSSY.RECONVERGENT B0, `(.L_x_119) ;  /* 0x00002d4000007945 */ /* 0x000fe20003800200 */
[----:B------:R-:W2:Y:S01]  /*0040*/  LDCU.64 UR10, c[0x0][0x358] ;  /* 0x00006b00ff0a77ac */ /* 0x000ea20008000a00 */
[----:B-1----:R-:W-:Y:S01]  /*0050*/  IMAD.U32 R4, RZ, RZ, UR12 ;  /* 0x0000000cff047e24 */ /* 0x002fe2000f8e00ff */
[----:B------:R-:W-:-:S02]  /*0060*/  UIMAD UR8, UR13, 0x1400, URZ ;  /* 0x000014000d0878a4 */ /* 0x000fc4000f8e02ff */
[----:B0-----:R-:W-:-:S06]  /*0070*/  UIMAD UR4, UR9, 0x1400, URZ ;  /* 0x00001400090478a4 */ /* 0x001fcc000f8e02ff */
[----:B------:R-:W-:-:S05]  /*0080*/  VIADD R0, R4, -UR4 ;  /* 0x8000000404007c36 */ /* 0x000fca0008000000 */
[----:B------:R-:W-:-:S13]  /*0090*/  ISETP.GT.U32.AND P0, PT, R0, 0x13ff, PT ;  /* 0x000013ff0000780c */ /* 0x000fda0003f04070 */
[----:B--2---:R-:W-:Y:S05]  /*00a0*/  @P0 BRA `(.L_x_120) ;  /* 0x0000001800380947 */ /* 0x004fea0003800000 */
[----:B------:R-:W0:Y:S01]  /*00b0*/  S2R R3, SR_TID.X ;  /* 0x0000000000037919 */ /* 0x000e220000002100 */
[----:B------:R-:W-:Y:S01]  /*00c0*/  BSSY.RECONVERGENT B1, `(.L_x_121) ;  /* 0x000000a000017945 */ /* 0x000fe20003800200 */
[----:B------:R-:W-:Y:S02]  /*00d0*/  CS2R R20, SRZ ;  /* 0x0000000000147805 */ /* 0x000fe4000001ff00 */
[----:B0-----:R-:W-:Y:S01]  /*00e0*/  ISETP.GE.U32.AND P0, PT, R3, R0, PT ;  /* 0x000000000300720c */ /* 0x001fe20003f06070 */
[----:B------:R-:W-:-:S12]  /*00f0*/  IMAD.MOV.U32 R19, RZ, RZ, R3 ;  /* 0x000000ffff137224 */ /* 0x000fd800078e0003 */
[----:B------:R-:W-:Y:S05]  /*0100*/  @P0 BRA `(.L_x_122) ;  /* 0x0000000000140947 */ /* 0x000fea0003800000 */
[----:B------:R-:W0:Y:S01]  /*0110*/  LDC.64 R20, c[0x0][0x380] ;  /* 0x0000e000ff147b82 */ /* 0x000e220000000a00 */
[----:B------:R-:W-:-:S04]  /*0120*/  VIADD R5, R3, UR4 ;  /* 0x0000000403057c36 */ /* 0x000fc80008000000 */
[----:B0-----:R-:W-:-:S06]  /*0130*/  IMAD.WIDE.U32 R20, R5, 0x8, R20 ;  /* 0x0000000805147825 */ /* 0x001fcc00078e0014 */
[----:B------:R-:W5:Y:S01]  /*0140*/  LDG.E.64 R20, desc[UR10][R20.64] ;  /* 0x0000000a14147981 */ /* 0x000f62000c1e1b00 */
[----:B------:R-:W-:-:S07]  /*0150*/  VIADD R19, R3, 0x280 ;  /* 0x0000028003137836 */ /* 0x000fce0000000000 */
.L_x_122:
[----:B------:R-:W-:Y:S05]  /*0160*/  BSYNC.RECONVERGENT B1 ;  /* 0x0000000000017941 */ /* 0x000fea0003800200 */
.L_x_121:
[----:B------:R-:W-:Y:S01]  /*0170*/  ISETP.GE.U32.AND P0, PT, R19, R0, PT ;  /* 0x000000001300720c */ /* 0x000fe20003f06070 */
[----:B------:R-:W-:-:S12]  /*0180*/  BSSY.RECONVERGENT B1, `(.L_x_123) ;  /* 0x00000a5000017945 */ /* 0x000fd80003800200 */
[----:B------:R-:W-:Y:S05]  /*0190*/  @P0 BRA `(.L_x_124) ;  /* 0x00000008008c0947 */ /* 0x000fea0003800000 */
[----:B------:R-:W-:Y:S01]  /*01a0*/  LOP3.LUT R5, RZ, R19, RZ, 0x33, !PT ;  /* 0x00000013ff057212 */ /* 0x000fe200078e33ff */
[----:B------:R-:W-:Y:S03]  /*01b0*/  BSSY.RECONVERGENT B2, `(.L_x_125) ;  /* 0x0000053000027945 */ /* 0x000fe60003800200 */
[----:B------:R-:W-:-:S04]  /*01c0*/  IADD3 R5, PT, PT, R4, -UR4, R5 ;  /* 0x8000000404057c10 */ /* 0x000fc8000fffe005 */
[C---:B------:R-:W-:Y:S01]  /*01d0*/  ISETP.GE.U32.AND P0, PT, R5.reuse, 0x2580, PT ;  /* 0x000025800500780c */ /* 0x040fe20003f06070 */
[----:B------:R-:W-:-:S05]  /*01e0*/  IMAD.HI.U32 R4, R5, -0x33333333, RZ ;  /* 0xcccccccd05047827 */ /* 0x000fca00078e00ff */
[----:B------:R-:W-:-:S04]  /*01f0*/  LEA.HI R4, R4, 0x1, RZ, 0x17 ;  /* 0x0000000104047811 */ /* 0x000fc800078fb8ff */
[----:B------:R-:W-:-:S03]  /*0200*/  LOP3.LUT R5, R4, 0xf, RZ, 0xc0, !PT ;  /* 0x0000000f04057812 */ /* 0x000fc600078ec0ff */
[----:B------:R-:W-:Y:S05]  /*0210*/  @!P0 BRA `(.L_x_126) ;  /* 0x0000000400308947 */ /* 0x000fea0003800000 */
[----:B------:R-:W-:Y:S01]  /*0220*/  LOP3.LUT R24, R4, 0xfffff0, RZ, 0xc0, !PT ;  /* 0x00fffff004187812 */ /* 0x000fe200078ec0ff */
[----:B------:R-:W-:Y:S01]  /*0230*/  BSSY.RECONVERGENT B3, `(.L_x_127) ;  /* 0x0000049000037945 */ /* 0x000fe20003800200 */
[C---:B------:R-:W-:Y:S02]  /*0240*/  VIADD R2, R19.reuse, 0x1400 ;  /* 0x0000140013027836 */ /* 0x040fe40000000000 */
[----:B------:R-:W-:Y:S02]  /*0250*/  VIADD R25, R19, UR4 ;  /* 0x0000000413197c36 */ /* 0x000fe40008000000 */
[----:B------:R-:W-:-:S07]  /*0260*/  IMAD.MOV R24, RZ, RZ, -R24 ;  /* 0x000000ffff187224 */ /* 0x000fce00078e0a18 */
.L_x_128:
[----:B------:R-:W0:Y:S02]  /*0270*/  LDC.64 R22, c[0x0][0x380] ;  /* 0x0000e000ff167b82 */ /* 0x000e240000000a00 */
[----:B0-----:R-:W-:-:S06]  /*0280*/  IMAD.WIDE.U32 R18, R25, 0x8, R22 ;  /* 0x0000000819127825 */ /* 0x001fcc00078e0016 */
[----:B------:R-:W2:Y:S01]  /*0290*/  LDG.E.64 R18, desc[UR10][R18.64] ;  /* 0x0000000a12127981 */ /* 0x000ea2000c1e1b00 */
[C---:B------:R-:W-:Y:S02]  /*02a0*/  VIADD R7, R25.reuse, 0x280 ;  /* 0x0000028019077836 */ /* 0x040fe40000000000 */
[----:B------:R-:W-:Y:S02]  /*02b0*/  VIADD R17, R25, 0x500 ;  /* 0x0000050019117836 */ /* 0x000fe40000000000 */
[----:B------:R-:W-:-:S04]  /*02c0*/  IMAD.WIDE.U32 R6, R7, 0x8, R22 ;  /* 0x0000000807067825 */ /* 0x000fc800078e0016 */
[--C-:B------:R-:W-:Y:S02]  /*02d0*/  IMAD.WIDE.U32 R16, R17, 0x8, R22.reuse ;  /* 0x0000000811107825 */ /* 0x100fe400078e0016 */
[----:B------:R-:W3:Y:S02]  /*02e0*/  LDG.E.64 R6, desc[UR10][R6.64] ;  /* 0x0000000a06067981 */ /* 0x000ee4000c1e1b00 */
[C---:B------:R-:W-:Y:S02]  /*02f0*/  VIADD R15, R25.reuse, 0x780 ;  /* 0x00000780190f7836 */ /* 0x040fe40000000000 */
[----:B------:R-:W4:Y:S01]  /*0300*/  LDG.E.64 R16, desc[UR10][R16.64] ;  /* 0x0000000a10107981 */ /* 0x000f22000c1e1b00 */
[----:B------:R-:W-:Y:S02]  /*0310*/  VIADD R13, R25, 0xa00 ;  /* 0x00000a00190d7836 */ /* 0x000fe40000000000 */
[----:B------:R-:W-:-:S04]  /*0320*/  IMAD.WIDE.U32 R14, R15, 0x8, R22 ;  /* 0x000000080f0e7825 */ /* 0x000fc800078e0016 */
[--C-:B------:R-:W-:Y:S02]  /*0330*/  IMAD.WIDE.U32 R12, R13, 0x8, R22.reuse ;  /* 0x000000080d0c7825 */ /* 0x100fe400078e0016 */
[----:B------:R-:W4:Y:S02]  /*0340*/  LDG.E.64 R14, desc[UR10][R14.64] ;  /* 0x0000000a0e0e7981 */ /* 0x000f24000c1e1b00 */
[C---:B------:R-:W-:Y:S02]  /*0350*/  VIADD R11, R25.reuse, 0xc80 ;  /* 0x00000c80190b7836 */ /* 0x040fe40000000000 */
[----:B------:R-:W4:Y:S01]  /*0360*/  LDG.E.64 R12, desc[UR10][R12.64] ;  /* 0x0000000a0c0c7981 */ /* 0x000f22000c1e1b00 */
[----:B------:R-:W-:Y:S02]  /*0370*/  VIADD R9, R25, 0xf00 ;  /* 0x00000f0019097836 */ /* 0x000fe40000000000 */
[----:B------:R-:W-:-:S04]  /*0380*/  IMAD.WIDE.U32 R10, R11, 0x8, R22 ;  /* 0x000000080b0a7825 */ /* 0x000fc800078e0016 */
[----:B------:R-:W-:Y:S02]  /*0390*/  IMAD.WIDE.U32 R8, R9, 0x8, R22 ;  /* 0x0000000809087825 */ /* 0x000fe400078e0016 */
[----:B------:R-:W4:Y:S04]  /*03a0*/  LDG.E.64 R10, desc[UR10][R10.64] ;  /* 0x0000000a0a0a7981 */ /* 0x000f28000c1e1b00 */
[----:B------:R-:W4:Y:S01]  /*03b0*/  LDG.E.64 R8, desc[UR10][R8.64] ;  /* 0x0000000a08087981 */ /* 0x000f22000c1e1b00 */
[----:B--2--5:R-:W-:Y:S01]  /*03c0*/  DADD R18, R18, R20 ;  /* 0x0000000012127229 */ /* 0x024fe20000000014 */
[----:B------:R-:W-:-:S04]  /*03d0*/  VIADD R21, R25, 0x1180 ;  /* 0x0000118019157836 */ /* 0x000fc80000000000 */
[----:B------:R-:W-:-:S06]  /*03e0*/  IMAD.WIDE.U32 R20, R21, 0x8, R22 ;  /* 0x0000000815147825 */ /* 0x000fcc00078e0016 */
[----:B------:R-:W2:Y:S01]  /*03f0*/  LDG.E.64 R20, desc[UR10][R20.64] ;  /* 0x0000000a14147981 */ /* 0x000ea2000c1e1b00 */
[----:B---3--:R-:W-:Y:S01]  /*0400*/  DADD R18, R18, R6 ;  /* 0x0000000012127229 */ /* 0x008fe20000000006 */
[----:B------:R-:W-:-:S04]  /*0410*/  VIADD R7, R25, 0x1400 ;  /* 0x0000140019077836 */ /* 0x000fc80000000000 */
[----:B------:R-:W-:-:S03]  /*0420*/  IMAD.WIDE.U32 R6, R7, 0x8, R22 ;  /* 0x0000000807067825 */ /* 0x000fc600078e0016 */
[----:B----4-:R-:W-:Y:S01]  /*0430*/  DADD R16, R18, R16 ;  /* 0x0000000012107229 */ /* 0x010fe20000000010 */
[----:B------:R-:W-:Y:S02]  /*0440*/  VIADD R19, R25, 0x1680 ;  /* 0x0000168019137836 */ /* 0x000fe40000000000 */
[----:B------:R-:W3:Y:S02]  /*0450*/  LDG.E.64 R6, desc[UR10][R6.64] ;  /* 0x0000000a06067981 */ /* 0x000ee4000c1e1b00 */
[----:B------:R-:W-:-:S03]  /*0460*/  IMAD.WIDE.U32 R18, R19, 0x8, R22 ;  /* 0x0000000813127825 */ /* 0x000fc600078e0016 */
[----:B------:R-:W-:Y:S01]  /*0470*/  DADD R14, R16, R14 ;  /* 0x00000000100e7229 */ /* 0x000fe2000000000e */
[----:B------:R-:W-:Y:S02]  /*0480*/  VIADD R17, R25, 0x1900 ;  /* 0x0000190019117836 */ /* 0x000fe40000000000 */
[----:B------:R-:W4:Y:S02]  /*0490*/  LDG.E.64 R18, desc[UR10][R18.64] ;  /* 0x0000000a12127981 */ /* 0x000f24000c1e1b00 */
        /* <DEDUP_REMOVED lines=12> */
[----:B------:R-:W-:-:S06]  /*0560*/  IMAD.WIDE.U32 R10, R11, 0x8, R22 ;  /* 0x000000080b0a7825 */ /* 0x000fcc00078e0016 */
[----:B------:R-:W4:Y:S01]  /*0570*/  LDG.E.64 R10, desc[UR10][R10.64] ;  /* 0x0000000a0a0a7981 */ /* 0x000f22000c1e1b00 */
[C---:B------:R-:W-:Y:S01]  /*0580*/  VIADD R27, R25.reuse, 0x2580 ;  /* 0x00002580191b7836 */ /* 0x040fe20000000000 */
[----:B--2---:R-:W-:Y:S01]  /*0590*/  DADD R20, R8, R20 ;  /* 0x0000000008147229 */ /* 0x004fe20000000014 */
[----:B------:R-:W-:-:S04]  /*05a0*/  VIADD R9, R25, 0x2300 ;  /* 0x0000230019097836 */ /* 0x000fc80000000000 */
[----:B------:R-:W-:-:S04]  /*05b0*/  IMAD.WIDE.U32 R8, R9, 0x8, R22 ;  /* 0x0000000809087825 */ /* 0x000fc800078e0016 */
[----:B------:R-:W-:Y:S02]  /*05c0*/  IMAD.WIDE.U32 R22, R27, 0x8, R22 ;  /* 0x000000081b167825 */ /* 0x000fe400078e0016 */
[----:B------:R-:W2:Y:S04]  /*05d0*/  LDG.E.64 R8, desc[UR10][R8.64] ;  /* 0x0000000a08087981 */ /* 0x000ea8000c1e1b00 */
[----:B------:R-:W2:Y:S01]  /*05e0*/  LDG.E.64 R22, desc[UR10][R22.64] ;  /* 0x0000000a16167981 */ /* 0x000ea2000c1e1b00 */
[----:B---3--:R-:W-:-:S08]  /*05f0*/  DADD R6, R20, R6 ;  /* 0x0000000014067229 */ /* 0x008fd00000000006 */
[----:B----4-:R-:W-:-:S08]  /*0600*/  DADD R6, R6, R18 ;  /* 0x0000000006067229 */ /* 0x010fd00000000012 */
[----:B------:R-:W-:-:S08]  /*0610*/  DADD R6, R6, R16 ;  /* 0x0000000006067229 */ /* 0x000fd00000000010 */
[----:B------:R-:W-:Y:S01]  /*0620*/  DADD R6, R6, R14 ;  /* 0x0000000006067229 */ /* 0x000fe2000000000e */
[----:B------:R-:W-:-:S07]  /*0630*/  VIADD R24, R24, 0x10 ;  /* 0x0000001018187836 */ /* 0x000fce0000000000 */
[----:B------:R-:W-:Y:S01]  /*0640*/  DADD R6, R6, R12 ;  /* 0x0000000006067229 */ /* 0x000fe2000000000c */
[----:B------:R-:W-:-:S07]  /*0650*/  ISETP.NE.AND P0, PT, R24, RZ, PT ;  /* 0x000000ff1800720c */ /* 0x000fce0003f05270 */
[----:B------:R-:W-:Y:S01]  /*0660*/  DADD R6, R6, R10 ;  /* 0x0000000006067229 */ /* 0x000fe2000000000a */
[----:B------:R-:W-:Y:S02]  /*0670*/  VIADD R2, R2, 0x2800 ;  /* 0x0000280002027836 */ /* 0x000fe40000000000 */
[----:B------:R-:W-:-:S05]  /*0680*/  VIADD R25, R25, 0x2800 ;  /* 0x0000280019197836 */ /* 0x000fca0000000000 */
[----:B--2---:R-:W-:-:S08]  /*0690*/  DADD R6, R6, R8 ;  /* 0x0000000006067229 */ /* 0x004fd00000000008 */
[----:B------:R-:W-:Y:S01]  /*06a0*/  DADD R20, R6, R22 ;  /* 0x0000000006147229 */ /* 0x000fe20000000016 */
[----:B------:R-:W-:Y:S10]  /*06b0*/  @P0 BRA `(.L_x_128) ;  /* 0xfffffff800ec0947 */ /* 0x000ff4000383ffff */
[----:B------:R-:W-:Y:S05]  /*06c0*/  BSYNC.RECONVERGENT B3 ;  /* 0x0000000000037941 */ /* 0x000fea0003800200 */
.L_x_127:
[----:B------:R-:W-:-:S07]  /*06d0*/  VIADD R19, R2, 0xffffec00 ;  /* 0xffffec0002137836 */ /* 0x000fce0000000000 */
.L_x_126:
[----:B------:R-:W-:Y:S05]  /*06e0*/  BSYNC.RECONVERGENT B2 ;  /* 0x0000000000027941 */ /* 0x000fea0003800200 */
.L_x_125:
[----:B------:R-:W-:-:S13]  /*06f0*/  ISETP.NE.AND P0, PT, R5, RZ, PT ;  /* 0x000000ff0500720c */ /* 0x000fda0003f05270 */
[----:B------:R-:W-:Y:S05]  /*0700*/  @!P0 BRA `(.L_x_124) ;  /* 0x0000000400308947 */ /* 0x000fea0003800000 */
[----:B------:R-:W-:Y:S01]  /*0710*/  ISETP.GE.U32.AND P0, PT, R5, 0x8, PT ;  /* 0x000000080500780c */ /* 0x000fe20003f06070 */
[----:B------:R-:W-:Y:S01]  /*0720*/  BSSY.RECONVERGENT B2, `(.L_x_129) ;  /* 0x0000026000027945 */ /* 0x000fe20003800200 */
[----:B------:R-:W-:-:S04]  /*0730*/  LOP3.LUT R2, R4, 0x7, RZ, 0xc0, !PT ;  /* 0x0000000704027812 */ /* 0x000fc800078ec0ff */
[----:B------:R-:W-:-:S07]  /*0740*/  ISETP.NE.AND P1, PT, R2, RZ, PT ;  /* 0x000000ff0200720c */ /* 0x000fce0003f25270 */
[----:B------:R-:W-:Y:S06]  /*0750*/  @!P0 BRA `(.L_x_130) ;  /* 0x0000000000888947 */ /* 0x000fec0003800000 */
[----:B------:R-:W0:Y:S01]  /*0760*/  LDC.64 R22, c[0x0][0x380] ;  /* 0x0000e000ff167b82 */ /* 0x000e220000000a00 */
[----:B------:R-:W-:-:S04]  /*0770*/  VIADD R5, R19, UR4 ;  /* 0x0000000413057c36 */ /* 0x000fc80008000000 */
[C---:B------:R-:W-:Y:S02]  /*0780*/  VIADD R15, R5.reuse, 0x280 ;  /* 0x00000280050f7836 */ /* 0x040fe40000000000 */
[C---:B------:R-:W-:Y:S02]  /*0790*/  VIADD R13, R5.reuse, 0x500 ;  /* 0x00000500050d7836 */ /* 0x040fe40000000000 */
[----:B0-----:R-:W-:-:S04]  /*07a0*/  IMAD.WIDE.U32 R16, R5, 0x8, R22 ;  /* 0x0000000805107825 */ /* 0x001fc800078e0016 */
[--C-:B------:R-:W-:Y:S02]  /*07b0*/  IMAD.WIDE.U32 R14, R15, 0x8, R22.reuse ;  /* 0x000000080f0e7825 */ /* 0x100fe400078e0016 */
[----:B------:R-:W2:Y:S02]  /*07c0*/  LDG.E.64 R16, desc[UR10][R16.64] ;  /* 0x0000000a10107981 */ /* 0x000ea4000c1e1b00 */
[----:B------:R-:W-:Y:S02]  /*07d0*/  IMAD.WIDE.U32 R12, R13, 0x8, R22 ;  /* 0x000000080d0c7825 */ /* 0x000fe400078e0016 */
[----:B------:R-:W3:Y:S02]  /*07e0*/  LDG.E.64 R14, desc[UR10][R14.64] ;  /* 0x0000000a0e0e7981 */ /* 0x000ee4000c1e1b00 */
[C---:B------:R-:W-:Y:S02]  /*07f0*/  VIADD R11, R5.reuse, 0x780 ;  /* 0x00000780050b7836 */ /* 0x040fe40000000000 */
[----:B------:R-:W4:Y:S01]  /*0800*/  LDG.E.64 R12, desc[UR10][R12.64] ;  /* 0x0000000a0c0c7981 */ /* 0x000f22000c1e1b00 */
[----:B------:R-:W-:-:S02]  /*0810*/  VIADD R9, R5, 0xa00 ;  /* 0x00000a0005097836 */ /* 0x000fc40000000000 */
[----:B------:R-:W-:-:S04]  /*0820*/  IMAD.WIDE.U32 R10, R11, 0x8, R22 ;  /* 0x000000080b0a7825 */ /* 0x000fc800078e0016 */
[--C-:B------:R-:W-:Y:S02]  /*0830*/  IMAD.WIDE.U32 R8, R9, 0x8, R22.reuse ;  /* 0x0000000809087825 */ /* 0x100fe400078e0016 */
[----:B------:R-:W4:Y:S02]  /*0840*/  LDG.E.64 R10, desc[UR10][R10.64] ;  /* 0x0000000a0a0a7981 */ /* 0x000f24000c1e1b00 */
[C---:B------:R-:W-:Y:S02]  /*0850*/  VIADD R7, R5.reuse, 0xc80 ;  /* 0x00000c8005077836 */ /* 0x040fe40000000000 */
[----:B------:R-:W4:Y:S01]  /*0860*/  LDG.E.64 R8, desc[UR10][R8.64] ;  /* 0x0000000a08087981 */ /* 0x000f22000c1e1b00 */
[----:B------:R-:W-:Y:S02]  /*0870*/  VIADD R25, R5, 0xf00 ;  /* 0x00000f0005197836 */ /* 0x000fe40000000000 */
[----:B------:R-:W-:-:S04]  /*0880*/  IMAD.WIDE.U32 R6, R7, 0x8, R22 ;  /* 0x0000000807067825 */ /* 0x000fc800078e0016 */
[--C-:B------:R-:W-:Y:S02]  /*0890*/  IMAD.WIDE.U32 R24, R25, 0x8, R22.reuse ;  /* 0x0000000819187825 */ /* 0x100fe400078e0016 */
[----:B------:R-:W4:Y:S02]  /*08a0*/  LDG.E.64 R6, desc[UR10][R6.64] ;  /* 0x0000000a06067981 */ /* 0x000f24000c1e1b00 */
[----:B------:R-:W-:Y:S02]  /*08b0*/  VIADD R5, R5, 0x1180 ;  /* 0x0000118005057836 */ /* 0x000fe40000000000 */
[----:B------:R-:W4:Y:S02]  /*08c0*/  LDG.E.64 R24, desc[UR10][R24.64] ;  /* 0x0000000a18187981 */ /* 0x000f24000c1e1b00 */
[----:B------:R-:W-:-:S06]  /*08d0*/  IMAD.WIDE.U32 R22, R5, 0x8, R22 ;  /* 0x0000000805167825 */ /* 0x000fcc00078e0016 */
        /* <DEDUP_REMOVED lines=10> */
.L_x_130:
[----:B------:R-:W-:Y:S05]  /*0980*/  BSYNC.RECONVERGENT B2 ;  /* 0x0000000000027941 */ /* 0x000fea0003800200 */
.L_x_129:
        /* <DEDUP_REMOVED lines=13> */
[--C-:B------:R-:W-:Y:S02]  /*0a60*/  IMAD.WIDE.U32 R12, R13, 0x8, R8.reuse ;  /* 0x000000080d0c7825 */ /* 0x100fe400078e0008 */
[----:B------:R-:W3:Y:S02]  /*0a70*/  LDG.E.64 R10, desc[UR10][R10.64] ;  /* 0x0000000a0a0a7981 */ /* 0x000ee4000c1e1b00 */
        /* <DEDUP_REMOVED lines=8> */
[----:B------:R-:W-:-:S11]  /*0b00*/  DADD R20, R20, R8 ;  /* 0x0000000014147229 */ /* 0x000fd60000000008 */
.L_x_132:
[----:B------:R-:W-:Y:S05]  /*0b10*/  BSYNC.RECONVERGENT B2 ;  /* 0x0000000000027941 */ /* 0x000fea0003800200 */
.L_x_131:
[----:B------:R-:W-:Y:S05]  /*0b20*/  @!P1 BRA `(.L_x_124) ;  /* 0x0000000000289947 */ /* 0x000fea0003800000 */
[----:B------:R-:W0:Y:S01]  /*0b30*/  LDC.64 R6, c[0x0][0x380] ;  /* 0x0000e000ff067b82 */ /* 0x000e220000000a00 */
[----:B------:R-:W-:Y:S02]  /*0b40*/  VIADD R9, R19, UR4 ;  /* 0x0000000413097c36 */ /* 0x000fe40008000000 */
[----:B------:R-:W-:-:S07]  /*0b50*/  IMAD.MOV R2, RZ, RZ, -R4 ;  /* 0x000000ffff027224 */ /* 0x000fce00078e0a04 */
.L_x_133:
[----:B0-----:R-:W-:-:S06]  /*0b60*/  IMAD.WIDE.U32 R4, R9, 0x8, R6 ;  /* 0x0000000809047825 */ /* 0x001fcc00078e0006 */
[----:B------:R-:W2:Y:S01]  /*0b70*/  LDG.E.64 R4, desc[UR10][R4.64] ;  /* 0x0000000a04047981 */ /* 0x000ea2000c1e1b00 */
[----:B------:R-:W-:Y:S02]  /*0b80*/  VIADD R2, R2, 0x1 ;  /* 0x0000000102027836 */ /* 0x000fe40000000000 */
[----:B------:R-:W-:-:S03]  /*0b90*/  VIADD R9, R9, 0x280 ;  /* 0x0000028009097836 */ /* 0x000fc60000000000 */
[----:B------:R-:W-:Y:S01]  /*0ba0*/  ISETP.NE.AND P0, PT, R2, RZ, PT ;  /* 0x000000ff0200720c */ /* 0x000fe20003f05270 */
[----:B--2--5:R-:W-:-:S12]  /*0bb0*/  DADD R20, R4, R20 ;  /* 0x0000000004147229 */ /* 0x024fd80000000014 */
[----:B------:R-:W-:Y:S05]  /*0bc0*/  @P0 BRA `(.L_x_133) ;  /* 0xfffffffc00e40947 */ /* 0x000fea000383ffff */
.L_x_124:
[----:B------:R-:W-:Y:S05]  /*0bd0*/  BSYNC.RECONVERGENT B1 ;  /* 0x0000000000017941 */ /* 0x000fea0003800200 */
.L_x_123:
[----:B------:R-:W-:-:S13]  /*0be0*/  ISETP.GE.U32.AND P0, PT, R0, 0x280, PT ;  /* 0x000002800000780c */ /* 0x000fda0003f06070 */
        /* <DEDUP_REMOVED lines=50> */
[----:B------:R-:W1:Y:S05]  /*0f10*/  LDS.128 R4, [UR4+0x50] ;  /* 0x00005004ff047984 */ /* 0x000e6a0008000c00 */
[----:B------:R-:W-:-:S08]  /*0f20*/  DADD R16, R16, R18 ;  /* 0x0000000010107229 */ /* 0x000fd00000000012 */
[----:B--2---:R-:W-:-:S08]  /*0f30*/  DADD R12, R16, R12 ;  /* 0x00000000100c7229 */ /* 0x004fd0000000000c */
[----:B------:R-:W-:Y:S02]  /*0f40*/  DADD R2, R12, R14 ;  /* 0x000000000c027229 */ /* 0x000fe4000000000e */
[----:B------:R-:W2:Y:S06]  /*0f50*/  LDS.128 R12, [UR4+0x60] ;  /* 0x00006004ff0c7984 */ /* 0x000eac0008000c00 */
[----:B0-----:R-:W-:-:S08]  /*0f60*/  DADD R2, R2, R8 ;  /* 0x0000000002027229 */ /* 0x001fd00000000008 */
[----:B------:R-:W-:Y:S01]  /*0f70*/  DADD R2, R2, R10 ;  /* 0x0000000002027229 */ /* 0x000fe2000000000a */
[----:B------:R-:W0:Y:S07]  /*0f80*/  LDS.128 R8, [UR4+0x70] ;  /* 0x00007004ff087984 */ /* 0x000e2e0008000c00 */
        /* <DEDUP_REMOVED lines=16> */
[----:B-1----:R-:W-:Y:S01]  /*1090*/  DADD R4, R2, R4 ;  /* 0x0000000002047229 */ /* 0x002fe20000000004 */
[----:B------:R-:W-:Y:S10]  /*10a0*/  BRA `(.L_x_135) ;  /* 0x0000001c00307947 */ /* 0x000ff40003800000 */
.L_x_134:
[----:B------:R-:W-:-:S04]  /*10b0*/  LOP3.LUT R2, R3, 0x3e0, RZ, 0xc0, !PT ;  /* 0x000003e003027812 */ /* 0x000fc800078ec0ff */
[----:B------:R-:W-:Y:S01]  /*10c0*/  LOP3.LUT R7, RZ, R2, RZ, 0x33, !PT ;  /* 0x00000002ff077212 */ /* 0x000fe200078e33ff */
[----:B------:R-:W-:Y:S02]  /*10d0*/  VIADD R5, R2, 0x20 ;  /* 0x0000002002057836 */ /* 0x000fe40000000000 */
[----:B------:R-:W0:Y:S02]  /*10e0*/  S2R R2, SR_LANEID ;  /* 0x0000000000027919 */ /* 0x000e240000000000 */
[----:B------:R-:W-:Y:S01]  /*10f0*/  IMAD.IADD R7, R0, 0x1, R7 ;  /* 0x0000000100077824 */ /* 0x000fe200078e0207 */
[----:B------:R-:W-:-:S04]  /*1100*/  ISETP.GT.U32.AND P0, PT, R5, R0, PT ;  /* 0x000000000500720c */ /* 0x000fc80003f04070 */
[----:B------:R-:W-:-:S05]  /*1110*/  SEL R7, R7, 0x1f, P0 ;  /* 0x0000001f07077807 */ /* 0x000fca0000000000 */
[----:B-----5:R-:W-:Y:S04]  /*1120*/  SHFL.DOWN PT, R4, R20, 0x1, R7 ;  /* 0x0820000014047989 */ /* 0x020fe800000e0007 */
[----:B------:R-:W1:Y:S01]  /*1130*/  SHFL.DOWN PT, R5, R21, 0x1, R7 ;  /* 0x0820000015057989 */ /* 0x000e6200000e0007 */
[C---:B0-----:R-:W-:Y:S01]  /*1140*/  ISETP.GE.AND P0, PT, R2.reuse, R7, PT ;  /* 0x000000070200720c */ /* 0x041fe20003f06270 */
[----:B------:R-:W-:Y:S01]  /*1150*/  VIADD R6, R2, 0x2 ;  /* 0x0000000202067836 */ /* 0x000fe20000000000 */
[----:B-1----:R-:W-:-:S10]  /*1160*/  DADD R4, R4, R20 ;  /* 0x0000000004047229 */ /* 0x002fd40000000014 */
        /* <DEDUP_REMOVED lines=11> */
[----:B------:R-:W-:-:S03]  /*1220*/  VIADD R6, R2, 0x8 ;  /* 0x0000000802067836 */ /* 0x000fc60000000000 */
[----:B------:R-:W0:Y:S02]  /*1230*/  SHFL.DOWN PT, R5, R11, 0x4, R7 ;  /* 0x088000000b057989 */ /* 0x000e2400000e0007 */
[----:B------:R-:W-:Y:S01]  /*1240*/  ISETP.GT.AND P1, PT, R6, R7, PT ;  /* 0x000000070600720c */ /* 0x000fe20003f24270 */
[----:B0-----:R-:W-:-:S10]  /*1250*/  DADD R4, R4, R10 ;  /* 0x0000000004047229 */ /* 0x001fd4000000000a */
[----:B------:R-:W-:Y:S02]  /*1260*/  FSEL R8, R10, R4, P0 ;  /* 0x000000040a087208 */ /* 0x000fe40000000000 */
[----:B------:R-:W-:Y:S02]  /*1270*/  FSEL R9, R11, R5, P0 ;  /* 0x000000050b097208 */ /* 0x000fe40000000000 */
[C---:B------:R-:W-:Y:S01]  /*1280*/  ISETP.NE.AND P0, PT, R2.reuse, RZ, PT ;  /* 0x000000ff0200720c */ /* 0x040fe20003f05270 */
[----:B------:R-:W-:Y:S01]  /*1290*/  SHFL.DOWN PT, R4, R8, 0x8, R7 ;  /* 0x0900000008047989 */ /* 0x000fe200000e0007 */
[----:B------:R-:W-:-:S03]  /*12a0*/  VIADD R2, R2, 0x10 ;  /* 0x0000001002027836 */ /* 0x000fc60000000000 */
[----:B------:R-:W0:Y:S08]  /*12b0*/  SHFL.DOWN PT, R5, R9, 0x8, R7 ;  /* 0x0900000009057989 */ /* 0x000e3000000e0007 */
[----:B------:R-:W1:Y:S01]  /*12c0*/  @!P0 S2R R13, SR_CgaCtaId ;  /* 0x00000000000d8919 */ /* 0x000e620000008800 */
[----:B------:R-:W-:-:S04]  /*12d0*/  @!P0 SHF.R.U32.HI R6, RZ, 0x2, R3 ;  /* 0x00000002ff068819 */ /* 0x000fc80000011603 */
[----:B------:R-:W-:Y:S01]  /*12e0*/  @!P0 LOP3.LUT R6, R6, 0xf8, RZ, 0xc0, !PT ;  /* 0x000000f806068812 */ /* 0x000fe200078ec0ff */
        /* <DEDUP_REMOVED lines=18> */
[----:B------:R-:W-:Y:S01]  /*1410*/  ISETP.GT.U32.AND P1, PT, R0, 0x20, PT ;  /* 0x000000200000780c */ /* 0x000fe20003f24070 */
[----:B0-----:R-:W-:-:S09]  /*1420*/  ULEA UR4, UR5, UR4, 0x18 ;  /* 0x0000000405047291 */ /* 0x001fd2000f8ec0ff */
[----:B------:R-:W0:Y:S04]  /*1430*/  LDS.128 R12, [UR4+0x20] ;  /* 0x00002004ff0c7984 */ /* 0x000e280008000c00 */
[----:B------:R-:W1:Y:S01]  /*1440*/  LDS.128 R8, [UR4+0x30] ;  /* 0x00003004ff087984 */ /* 0x000e620008000c00 */
[----:B0-----:R-:W-:-:S10]  /*1450*/  DADD R12, R4, R12 ;  /* 0x00000000040c7229 */ /* 0x001fd4000000000c */
[----:B------:R-:W-:Y:S02]  /*1460*/  FSEL R2, R12, R4, P1 ;  /* 0x000000040c027208 */ /* 0x000fe40000800000 */
[----:B------:R-:W-:Y:S02]  /*1470*/  FSEL R3, R13, R5, P1 ;  /* 0x000000050d037208 */ /* 0x000fe40000800000 */
[----:B------:R-:W-:Y:S01]  /*1480*/  ISETP.GT.U32.AND P1, PT, R0, 0x40, PT ;  /* 0x000000400000780c */ /* 0x000fe20003f24070 */
[----:B------:R-:W0:Y:S03]  /*1490*/  LDS.128 R4, [UR4+0x40] ;  /* 0x00004004ff047984 */ /* 0x000e260008000c00 */
[----:B------:R-:W-:-:S10]  /*14a0*/  DADD R14, R2, R14 ;  /* 0x00000000020e7229 */ /* 0x000fd4000000000e */
[----:B------:R-:W-:Y:S02]  /*14b0*/  FSEL R2, R14, R2, P1 ;  /* 0x000000020e027208 */ /* 0x000fe40000800000 */
[----:B------:R-:W-:Y:S02]  /*14c0*/  FSEL R3, R15, R3, P1 ;  /* 0x000000030f037208 */ /* 0x000fe40000800000 */
[----:B------:R-:W-:-:S04]  /*14d0*/  ISETP.GT.U32.AND P1, PT, R0, 0x60, PT ;  /* 0x000000600000780c */ /* 0x000fc80003f24070 */
[----:B-1----:R-:W-:-:S10]  /*14e0*/  DADD R8, R8, R2 ;  /* 0x0000000008087229 */ /* 0x002fd40000000002 */
[----:B------:R-:W-:Y:S02]  /*14f0*/  FSEL R2, R8, R2, P1 ;  /* 0x0000000208027208 */ /* 0x000fe40000800000 */
[----:B------:R-:W-:Y:S02]  /*1500*/  FSEL R3, R9, R3, P1 ;  /* 0x0000000309037208 */ /* 0x000fe40000800000 */
[----:B------:R-:W-:-:S04]  /*1510*/  ISETP.GT.U32.AND P1, PT, R0, 0x80, PT ;  /* 0x000000800000780c */ /* 0x000fc80003f24070 */
[----:B------:R-:W-:-:S10]  /*1520*/  DADD R10, R2, R10 ;  /* 0x00000000020a7229 */ /* 0x000fd4000000000a */
[----:B------:R-:W-:Y:S02]  /*1530*/  FSEL R2, R10, R2, P1 ;  /* 0x000000020a027208 */ /* 0x000fe40000800000 */
[----:B------:R-:W-:Y:S02]  /*1540*/  FSEL R3, R11, R3, P1 ;  /* 0x000000030b037208 */ /* 0x000fe40000800000 */
[----:B------:R-:W1:Y:S01]  /*1550*/  LDS.128 R8, [UR4+0x50] ;  /* 0x00005004ff087984 */ /* 0x000e620008000c00 */
[----:B------:R-:W-:-:S03]  /*1560*/  ISETP.GT.U32.AND P1, PT, R0, 0xa0, PT ;  /* 0x000000a00000780c */ /* 0x000fc60003f24070 */
[----:B0-----:R-:W-:-:S10]  /*1570*/  DADD R4, R4, R2 ;  /* 0x0000000004047229 */ /* 0x001fd40000000002 */
[----:B------:R-:W-:Y:S02]  /*1580*/  FSEL R2, R4, R2, P1 ;  /* 0x0000000204027208 */ /* 0x000fe40000800000 */
[----:B------:R-:W-:Y:S02]  /*1590*/  FSEL R3, R5, R3, P1 ;  /* 0x0000000305037208 */ /* 0x000fe40000800000 */
[----:B------:R-:W-:-:S04]  /*15a0*/  ISETP.GT.U32.AND P1, PT, R0, 0xc0, PT ;  /* 0x000000c00000780c */ /* 0x000fc80003f24070 */
[----:B------:R-:W-:-:S10]  /*15b0*/  DADD R6, R2, R6 ;  /* 0x0000000002067229 */ /* 0x000fd40000000006 */
[----:B------:R-:W-:Y:S02]  /*15c0*/  FSEL R2, R6, R2, P1 ;  /* 0x0000000206027208 */ /* 0x000fe40000800000 */
[----:B------:R-:W-:Y:S02]  /*15d0*/  FSEL R3, R7, R3, P1 ;  /* 0x0000000307037208 */ /* 0x000fe40000800000 */
[----:B------:R-:W0:Y:S01]  /*15e0*/  LDS.128 R4, [UR4+0x60] ;  /* 0x00006004ff047984 */ /* 0x000e220008000c00 */
[----:B------:R-:W-:-:S03]  /*15f0*/  ISETP.GT.U32.AND P1, PT, R0, 0xe0, PT ;  /* 0x000000e00000780c */ /* 0x000fc60003f24070 */
        /* <DEDUP_REMOVED lines=43> */
[----:B------:R-:W1:Y:S01]  /*18b0*/  LDS.64 R2, [UR4+0xb0] ;  /* 0x0000b004ff027984 */ /* 0x000e620008000a00 */
        /* <DEDUP_REMOVED lines=8> */
[----:B------:R-:W-:-:S04]  /*1940*/  ISETP.GT.U32.AND P1, PT, R0, 0x260, PT ;  /* 0x000002600000780c */ /* 0x000fc80003f24070 */
[----:B-1----:R-:W-:-:S10]  /*1950*/  DADD R2, R2, R4 ;  /* 0x0000000002027229 */ /* 0x002fd40000000004 */
[----:B------:R-:W-:Y:S02]  /*1960*/  FSEL R4, R2, R4, P1 ;  /* 0x0000000402047208 */ /* 0x000fe40000800000 */
[----:B------:R-:W-:Y:S01]  /*1970*/  FSEL R5, R3, R5, P1 ;  /* 0x0000000503057208 */ /* 0x000fe20000800000 */
[----:B------:R-:W-:Y:S06]  /*1980*/  BRA `(.L_x_135) ;  /* 0x0000001000f87947 */ /* 0x000fec0003800000 */
.L_x_120:
[----:B------:R-:W0:Y:S01]  /*1990*/  S2R R5, SR_TID.X ;  /* 0x0000000000057919 */ /* 0x000e220000002100 */
[----:B------:R-:W1:Y:S02]  /*19a0*/  LDCU.64 UR6, c[0x0][0x380] ;  /* 0x00007000ff0677ac */ /* 0x000e640008000a00 */
[----:B-1----:R-:W-:Y:S02]  /*19b0*/  IMAD.U32 R6, RZ, RZ, UR6 ;  /* 0x00000006ff067e24 */ /* 0x002fe4000f8e00ff */
[----:B------:R-:W-:Y:S01]  /*19c0*/  IMAD.U32 R7, RZ, RZ, UR7 ;  /* 0x00000007ff077e24 */ /* 0x000fe2000f8e00ff */
[----:B0-----:R-:W-:-:S05]  /*19d0*/  IADD3 R21, PT, PT, R5, UR4, RZ ;  /* 0x0000000405157c10 */ /* 0x001fca000fffe0ff */
[----:B------:R-:W-:-:S05]  /*19e0*/  IMAD.WIDE.U32 R20, R21, 0x8, R6 ;  /* 0x0000000815147825 */ /* 0x000fca00078e0006 */
[----:B------:R-:W2:Y:S04]  /*19f0*/  LDG.E.64 R14, desc[UR10][R20.64] ;  /* 0x0000000a140e7981 */ /* 0x000ea8000c1e1b00 */
[----:B------:R-:W2:Y:S04]  /*1a00*/  LDG.E.64 R16, desc[UR10][R20.64+0x1400] ;  /* 0x0014000a14107981 */ /* 0x000ea8000c1e1b00 */
[----:B------:R-:W3:Y:S04]  /*1a10*/  LDG.E.64 R18, desc[UR10][R20.64+0x2800] ;  /* 0x0028000a14127981 */ /* 0x000ee8000c1e1b00 */
[----:B------:R-:W4:Y:S04]  /*1a20*/  LDG.E.64 R12, desc[UR10][R20.64+0x3c00] ;  /* 0x003c000a140c7981 */ /* 0x000f28000c1e1b00 */
[----:B------:R-:W5:Y:S04]  /*1a30*/  LDG.E.64 R10, desc[UR10][R20.64+0x5000] ;  /* 0x0050000a140a7981 */ /* 0x000f68000c1e1b00 */
[----:B------:R-:W5:Y:S04]  /*1a40*/  LDG.E.64 R8, desc[UR10][R20.64+0x6400] ;  /* 0x0064000a14087981 */ /* 0x000f68000c1e1b00 */
[----:B------:R-:W5:Y:S04]  /*1a50*/  LDG.E.64 R2, desc[UR10][R20.64+0x7800] ;  /* 0x0078000a14027981 */ /* 0x000f68000c1e1b00 */
[----:B------:R-:W5:Y:S01]  /*1a60*/  LDG.E.64 R28, desc[UR10][R20.64+0x8c00] ;  /* 0x008c000a141c7981 */ /* 0x000f62000c1e1b00 */
[----:B------:R-:W-:Y:S01]  /*1a70*/  ISETP.GE.U32.AND P0, PT, R0, UR8, PT ;  /* 0x0000000800007c0c */ /* 0x000fe2000bf06070 */
[----:B--2---:R-:W-:-:S08]  /*1a80*/  DADD R14, R14, R16 ;  /* 0x000000000e0e7229 */ /* 0x004fd00000000010 */
[----:B---3--:R-:W-:-:S08]  /*1a90*/  DADD R14, R18, R14 ;  /* 0x00000000120e7229 */ /* 0x008fd0000000000e */
[----:B----4-:R-:W-:-:S08]  /*1aa0*/  DADD R12, R12, R14 ;  /* 0x000000000c0c7229 */ /* 0x010fd0000000000e */
[----:B-----5:R-:W-:-:S08]  /*1ab0*/  DADD R10, R10, R12 ;  /* 0x000000000a0a7229 */ /* 0x020fd0000000000c */
[----:B------:R-:W-:-:S08]  /*1ac0*/  DADD R8, R8, R10 ;  /* 0x0000000008087229 */ /* 0x000fd0000000000a */
[----:B------:R-:W-:-:S08]  /*1ad0*/  DADD R2, R2, R8 ;  /* 0x0000000002027229 */ /* 0x000fd00000000008 */
[----:B------:R-:W-:Y:S01]  /*1ae0*/  DADD R28, R28, R2 ;  /* 0x000000001c1c7229 */ /* 0x000fe20000000002 */
[----:B------:R-:W-:Y:S10]  /*1af0*/  @!P0 BRA `(.L_x_136) ;  /* 0x0000000c00708947 */ /* 0x000ff40003800000 */
[----:B------:R-:W-:Y:S01]  /*1b00*/  UIMAD UR12, UR13, 0x1400, UR4 ;  /* 0x000014000d0c78a4 */ /* 0x000fe2000f8e0204 */
[----:B------:R-:W-:Y:S01]  /*1b10*/  VIADD R0, R4, 0xffffec00 ;  /* 0xffffec0004007836 */ /* 0x000fe20000000000 */
[----:B------:R-:W-:Y:S01]  /*1b20*/  UIADD3 UR5, UPT, UPT, UR9, UR13, URZ ;  /* 0x0000000d09057290 */ /* 0x000fe2000fffe0ff */
[----:B------:R-:W-:-:S03]  /*1b30*/  LOP3.LUT R3, RZ, R5, RZ, 0x33, !PT ;  /* 0x00000005ff037212 */ /* 0x000fc600078e33ff */
[----:B------:R-:W-:Y:S01]  /*1b40*/  ISETP.LT.U32.AND P0, PT, R0, UR12, PT ;  /* 0x0000000c00007c0c */ /* 0x000fe2000bf01070 */
[----:B------:R-:W-:Y:S01]  /*1b50*/  UIMAD UR5, UR5, 0x1400, URZ ;  /* 0x00001400050578a4 */ /* 0x000fe2000f8e02ff */
[----:B------:R-:W-:-:S05]  /*1b60*/  IADD3 R3, PT, PT, R4, -UR8, R3 ;  /* 0x8000000804037c10 */ /* 0x000fca000fffe003 */
[----:B------:R-:W-:Y:S01]  /*1b70*/  IMAD.U32 R8, RZ, RZ, UR5 ;  /* 0x00000005ff087e24 */ /* 0x000fe2000f8e00ff */
[----:B------:R-:W-:Y:S01]  /*1b80*/  UMOV UR6, UR5 ;  /* 0x0000000500067c82 */ /* 0x000fe20008000000 */
[----:B------:R-:W-:Y:S01]  /*1b90*/  VIADD R2, R3, -UR4 ;  /* 0x8000000403027c36 */ /* 0x000fe20008000000 */
[----:B------:R-:W-:Y:S02]  /*1ba0*/  UMOV UR4, URZ ;  /* 0x000000ff00047c82 */ /* 0x000fe40008000000 */
[----:B------:R-:W-:Y:S01]  /*1bb0*/  IADD3 R5, PT, PT, R8, 0x1400, R5 ;  /* 0x0000140008057810 */ /* 0x000fe20007ffe005 */
[----:B------:R-:W-:Y:S06]  /*1bc0*/  @P0 BRA `(.L_x_137) ;  /* 0x0000000000840947 */ /* 0x000fec0003800000 */
[----:B------:R-:W0:Y:S01]  /*1bd0*/  LDC R4, c[0x0][0x3a8] ;  /* 0x0000ea00ff047b82 */ /* 0x000e220000000800 */
[----:B------:R-:W1:Y:S07]  /*1be0*/  LDCU UR7, c[0x0][0x3ac] ;  /* 0x00007580ff0777ac */ /* 0x000e6e0008000800 */
[----:B------:R-:W2:Y:S02]  /*1bf0*/  LDC.64 R6, c[0x0][0x380] ;  /* 0x0000e000ff067b82 */ /* 0x000ea40000000a00 */
.L_x_138:
[----:B------:R-:W3:Y:S02]  /*1c00*/  S2R R25, SR_TID.X ;  /* 0x0000000000197919 */ /* 0x000ee40000002100 */
[----:B---3--:R-:W-:-:S04]  /*1c10*/  VIADD R25, R25, UR12 ;  /* 0x0000000c19197c36 */ /* 0x008fc80008000000 */
[----:B--2---:R-:W-:-:S05]  /*1c20*/  IMAD.WIDE.U32 R24, R25, 0x8, R6 ;  /* 0x0000000819187825 */ /* 0x004fca00078e0006 */
        /* <DEDUP_REMOVED lines=8> */
[----:B0-----:R-:W-:-:S05]  /*1cb0*/  VIADD R3, R4, -UR12 ;  /* 0x8000000c04037c36 */ /* 0x001fca0008000000 */
[----:B------:R-:W-:Y:S01]  /*1cc0*/  ISETP.GE.U32.AND P0, PT, R3, UR8, PT ;  /* 0x0000000803007c0c */ /* 0x000fe2000bf06070 */
        /* <DEDUP_REMOVED lines=8> */
[----:B------:R-:W-:Y:S10]  /*1d50*/  @!P0 BRA `(.L_x_136) ;  /* 0x0000000800d88947 */ /* 0x000ff40003800000 */
[----:B-1----:R-:W-:Y:S01]  /*1d60*/  UMOV UR13, UR7 ;  /* 0x00000007000d7c82 */ /* 0x002fe20008000000 */
[----:B------:R-:W-:Y:S01]  /*1d70*/  UIADD3 UR4, UPT, UPT, UR4, 0x1, URZ ;  /* 0x0000000104047890 */ /* 0x000fe2000fffe0ff */
[----:B------:R-:W-:Y:S01]  /*1d80*/  VIADD R2, R2, -UR8 ;  /* 0x8000000802027c36 */ /* 0x000fe20008000000 */
[----:B------:R-:W-:Y:S01]  /*1d90*/  UIMAD UR12, UR13, 0x1400, UR12 ;  /* 0x000014000d0c78a4 */ /* 0x000fe2000f8e020c */
[----:B------:R-:W-:Y:S01]  /*1da0*/  VIADD R5, R5, UR8 ;  /* 0x0000000805057c36 */ /* 0x000fe20008000000 */
[----:B------:R-:W-:-:S04]  /*1db0*/  UIADD3 UR6, UPT, UPT, UR8, UR6, URZ ;  /* 0x0000000608067290 */ /* 0x000fc8000fffe0ff */
[----:B------:R-:W-:-:S13]  /*1dc0*/  ISETP.LT.U32.AND P0, PT, R0, UR12, PT ;  /* 0x0000000c00007c0c */ /* 0x000fda000bf01070 */
[----:B------:R-:W-:Y:S05]  /*1dd0*/  @!P0 BRA `(.L_x_138) ;  /* 0xfffffffc00888947 */ /* 0x000fea000383ffff */
.L_x_137:
[----:B------:R-:W0:Y:S01]  /*1de0*/  S2R R9, SR_TID.X ;  /* 0x0000000000097919 */ /* 0x000e220000002100 */
[----:B------:R-:W-:Y:S01]  /*1df0*/  VIADD R0, R4, -UR12 ;  /* 0x8000000c04007c36 */ /* 0x000fe20008000000 */
[----:B------:R-:W-:Y:S04]  /*1e00*/  BSSY.RECONVERGENT B1, `(.L_x_136) ;  /* 0x00000ab000017945 */ /* 0x000fe80003800200 */
[----:B0-----:R-:W-:-:S04]  /*1e10*/  ISETP.GE.AND P0, PT, R9, R0, PT ;  /* 0x000000000900720c */ /* 0x001fc80003f06270 */
[----:B------:R-:W-:-:S13]  /*1e20*/  ISETP.LE.U32.OR P0, PT, R4, UR12, P0 ;  /* 0x0000000c04007c0c */ /* 0x000fda0008703470 */
[----:B------:R-:W-:Y:S05]  /*1e30*/  @P0 BRA `(.L_x_139) ;  /* 0x00000008009c0947 */ /* 0x000fea0003800000 */
[----:B------:R-:W-:Y:S01]  /*1e40*/  UIMAD UR7, UR4, UR13, URZ ;  /* 0x0000000d040772a4 */ /* 0x000fe2000f8e02ff */
[----:B------:R-:W-:Y:S01]  /*1e50*/  LOP3.LUT R3, RZ, R9, RZ, 0x33, !PT ;  /* 0x00000009ff037212 */ /* 0x000fe200078e33ff */
[----:B------:R-:W-:Y:S01]  /*1e60*/  BSSY.RECONVERGENT B2, `(.L_x_140) ;  /* 0x0000056000027945 */ /* 0x000fe20003800200 */
[----:B------:R-:W-:Y:S02]  /*1e70*/  IMAD.MOV.U32 R0, RZ, RZ, R9 ;  /* 0x000000ffff007224 */ /* 0x000fe400078e0009 */
[----:B------:R-:W-:Y:S01]  /*1e80*/  IADD3 R4, PT, PT, R4, -UR5, R3 ;  /* 0x8000000504047c10 */ /* 0x000fe2000fffe003 */
[----:B------:R-:W-:-:S04]  /*1e90*/  IMAD.U32 R3, RZ, RZ, UR7 ;  /* 0x00000007ff037e24 */ /* 0x000fc8000f8e00ff */
[----:B------:R-:W-:-:S04]  /*1ea0*/  IMAD R4, R3, -0x1400, R4 ;  /* 0xffffec0003047824 */ /* 0x000fc800078e0204 */
[C---:B------:R-:W-:Y:S01]  /*1eb0*/  IMAD.HI.U32 R3, R4.reuse, -0x33333333, RZ ;  /* 0xcccccccd04037827 */ /* 0x040fe200078e00ff */
[----:B------:R-:W-:-:S04]  /*1ec0*/  ISETP.GE.U32.AND P0, PT, R4, 0x2580, PT ;  /* 0x000025800400780c */ /* 0x000fc80003f06070 */
[----:B------:R-:W-:-:S04]  /*1ed0*/  LEA.HI R3, R3, 0x1, RZ, 0x17 ;  /* 0x0000000103037811 */ /* 0x000fc800078fb8ff */
[----:B------:R-:W-:-:S05]  /*1ee0*/  LOP3.LUT R4, R3, 0xf, RZ, 0xc0, !PT ;  /* 0x0000000f03047812 */ /* 0x000fca00078ec0ff */
[----:B------:R-:W-:Y:S05]  /*1ef0*/  @!P0 BRA `(.L_x_141) ;  /* 0x0000000400308947 */ /* 0x000fea0003800000 */
[----:B------:R-:W-:Y:S01]  /*1f00*/  IMAD.HI.U32 R0, R2, -0x33333333, RZ ;  /* 0xcccccccd02007827 */ /* 0x000fe200078e00ff */
[----:B------:R-:W-:Y:S04]  /*1f10*/  BSSY.RECONVERGENT B3, `(.L_x_142) ;  /* 0x0000049000037945 */ /* 0x000fe80003800200 */
[----:B------:R-:W-:-:S04]  /*1f20*/  LEA.HI R0, R0, 0x1, RZ, 0x17 ;  /* 0x0000000100007811 */ /* 0x000fc800078fb8ff */
[----:B------:R-:W-:Y:S02]  /*1f30*/  LOP3.LUT R26, R0, 0xfffff0, RZ, 0xc0, !PT ;  /* 0x00fffff0001a7812 */ /* 0x000fe400078ec0ff */
[----:B------:R-:W-:-:S03]  /*1f40*/  LOP3.LUT R0, R9, 0x1400, RZ, 0xfc, !PT ;  /* 0x0000140009007812 */ /* 0x000fc600078efcff */
[----:B------:R-:W-:-:S07]  /*1f50*/  IMAD.MOV R26, RZ, RZ, -R26 ;  /* 0x000000ffff1a7224 */ /* 0x000fce00078e0a1a */
.L_x_143:
[C---:B------:R-:W-:Y:S02]  /*1f60*/  VIADD R23, R5.reuse, 0xffffec00 ;  /* 0xffffec0005177836 */ /* 0x040fe40000000000 */
[----:B------:R-:W-:Y:S02]  /*1f70*/  VIADD R19, R5, 0xffffee80 ;  /* 0xffffee8005137836 */ /* 0x000fe40000000000 */
[----:B------:R-:W-:-:S04]  /*1f80*/  IMAD.WIDE.U32 R22, R23, 0x8, R6 ;  /* 0x0000000817167825 */ /* 0x000fc800078e0006 */
[--C-:B------:R-:W-:Y:S02]  /*1f90*/  IMAD.WIDE.U32 R18, R19, 0x8, R6.reuse ;  /* 0x0000000813127825 */ /* 0x100fe400078e0006 */
[----:B------:R-:W2:Y:S02]  /*1fa0*/  LDG.E.64 R22, desc[UR10][R22.64] ;  /* 0x0000000a16167981 */ /* 0x000ea4000c1e1b00 */
[C---:B------:R-:W-:Y:S02]  /*1fb0*/  VIADD R17, R5.reuse, 0xfffff100 ;  /* 0xfffff10005117836 */ /* 0x040fe40000000000 */
[----:B------:R-:W3:Y:S01]  /*1fc0*/  LDG.E.64 R18, desc[UR10][R18.64] ;  /* 0x0000000a12127981 */ /* 0x000ee2000c1e1b00 */
[----:B------:R-:W-:Y:S02]  /*1fd0*/  VIADD R15, R5, 0xfffff380 ;  /* 0xfffff380050f7836 */ /* 0x000fe40000000000 */
[----:B------:R-:W-:-:S04]  /*1fe0*/  IMAD.WIDE.U32 R16, R17, 0x8, R6 ;  /* 0x0000000811107825 */ /* 0x000fc800078e0006 */
[--C-:B------:R-:W-:Y:S02]  /*1ff0*/  IMAD.WIDE.U32 R14, R15, 0x8, R6.reuse ;  /* 0x000000080f0e7825 */ /* 0x100fe400078e0006 */
[----:B------:R-:W4:Y:S02]  /*2000*/  LDG.E.64 R16, desc[UR10][R16.64] ;  /* 0x0000000a10107981 */ /* 0x000f24000c1e1b00 */
[C---:B------:R-:W-:Y:S02]  /*2010*/  VIADD R13, R5.reuse, 0xfffff600 ;  /* 0xfffff600050d7836 */ /* 0x040fe40000000000 */
[----:B------:R-:W5:Y:S01]  /*2020*/  LDG.E.64 R14, desc[UR10][R14.64] ;  /* 0x0000000a0e0e7981 */ /* 0x000f62000c1e1b00 */
[----:B------:R-:W-:Y:S02]  /*2030*/  VIADD R11, R5, 0xfffff880 ;  /* 0xfffff880050b7836 */ /* 0x000fe40000000000 */
[----:B------:R-:W-:-:S04]  /*2040*/  IMAD.WIDE.U32 R12, R13, 0x8, R6 ;  /* 0x000000080d0c7825 */ /* 0x000fc800078e0006 */
[--C-:B------:R-:W-:Y:S02]  /*2050*/  IMAD.WIDE.U32 R10, R11, 0x8, R6.reuse ;  /* 0x000000080b0a7825 */ /* 0x100fe400078e0006 */
[----:B------:R-:W5:Y:S02]  /*2060*/  LDG.E.64 R12, desc[UR10][R12.64] ;  /* 0x0000000a0c0c7981 */ /* 0x000f64000c1e1b00 */
[C---:B------:R-:W-:Y:S02]  /*2070*/  VIADD R9, R5.reuse, 0xfffffb00 ;  /* 0xfffffb0005097836 */ /* 0x040fe40000000000 */
[----:B------:R-:W5:Y:S01]  /*2080*/  LDG.E.64 R10, desc[UR10][R10.64] ;  /* 0x0000000a0a0a7981 */ /* 0x000f62000c1e1b00 */
[----:B------:R-:W-:Y:S02]  /*2090*/  VIADD R21, R5, 0xfffffd80 ;  /* 0xfffffd8005157836 */ /* 0x000fe40000000000 */
[----:B------:R-:W-:-:S04]  /*20a0*/  IMAD.WIDE.U32 R8, R9, 0x8, R6 ;  /* 0x0000000809087825 */ /* 0x000fc800078e0006 */
[----:B------:R-:W-:Y:S02]  /*20b0*/  IMAD.WIDE.U32 R20, R21, 0x8, R6 ;  /* 0x0000000815147825 */ /* 0x000fe400078e0006 */
[----:B------:R-:W5:Y:S04]  /*20c0*/  LDG.E.64 R8, desc[UR10][R8.64] ;  /* 0x0000000a08087981 */ /* 0x000f68000c1e1b00 */
[----:B------:R-:W5:Y:S01]  /*20d0*/  LDG.E.64 R20, desc[UR10][R20.64] ;  /* 0x0000000a14147981 */ /* 0x000f62000c1e1b00 */
[----:B------:R-:W-:Y:S01]  /*20e0*/  VIADD R25, R5, 0x280 ;  /* 0x0000028005197836 */ /* 0x000fe20000000000 */
[----:B--2---:R-:W-:-:S08]  /*20f0*/  DADD R22, R22, R28 ;  /* 0x0000000016167229 */ /* 0x004fd0000000001c */
[----:B---3--:R-:W-:Y:S01]  /*2100*/  DADD R18, R22, R18 ;  /* 0x0000000016127229 */ /* 0x008fe20000000012 */
[----:B------:R-:W-:-:S06]  /*2110*/  IMAD.WIDE.U32 R22, R5, 0x8, R6 ;  /* 0x0000000805167825 */ /* 0x000fcc00078e0006 */
[----:B------:R-:W2:Y:S01]  /*2120*/  LDG.E.64 R22, desc[UR10][R22.64] ;  /* 0x0000000a16167981 */ /* 0x000ea2000c1e1b00 */
[----:B----4-:R-:W-:Y:S01]  /*2130*/  DADD R16, R18, R16 ;  /* 0x0000000012107229 */ /* 0x010fe20000000010 */
[----:B------:R-:W-:-:S04]  /*2140*/  IMAD.WIDE.U32 R18, R25, 0x8, R6 ;  /* 0x0000000819127825 */ /* 0x000fc800078e0006 */
[----:B------:R-:W-:Y:S02]  /*2150*/  VIADD R25, R5, 0x500 ;  /* 0x0000050005197836 */ /* 0x000fe40000000000 */
[----:B------:R-:W3:Y:S01]  /*2160*/  LDG.E.64 R18, desc[UR10][R18.64] ;  /* 0x0000000a12127981 */ /* 0x000ee2000c1e1b00 */
[----:B-----5:R-:W-:Y:S01]  /*2170*/  DADD R14, R16, R14 ;  /* 0x00000000100e7229 */ /* 0x020fe2000000000e */
[----:B------:R-:W-:-:S04]  /*2180*/  IMAD.WIDE.U32 R16, R25, 0x8, R6 ;  /* 0x0000000819107825 */ /* 0x000fc800078e0006 */
[----:B------:R-:W-:Y:S02]  /*2190*/  VIADD R25, R5, 0x780 ;  /* 0x0000078005197836 */ /* 0x000fe40000000000 */
[----:B------:R-:W4:Y:S01]  /*21a0*/  LDG.E.64 R16, desc[UR10][R16.64] ;  /* 0x0000000a10107981 */ /* 0x000f22000c1e1b00 */
[----:B------:R-:W-:Y:S01]  /*21b0*/  DADD R12, R14, R12 ;  /* 0x000000000e0c7229 */ /* 0x000fe2000000000c */
[----:B------:R-:W-:-:S04]  /*21c0*/  IMAD.WIDE.U32 R14, R25, 0x8, R6 ;  /* 0x00000008190e7825 */ /* 0x000fc800078e0006 */
[----:B------:R-:W-:Y:S02]  /*21d0*/  VIADD R25, R5, 0xa00 ;  /* 0x00000a0005197836 */ /* 0x000fe40000000000 */
[----:B------:R-:W5:Y:S01]  /*21e0*/  LDG.E.64 R14, desc[UR10][R14.64] ;  /* 0x0000000a0e0e7981 */ /* 0x000f62000c1e1b00 */
        /* <DEDUP_REMOVED lines=9> */
[----:B------:R-:W-:Y:S01]  /*2280*/  IMAD.WIDE.U32 R8, R25, 0x8, R6 ;  /* 0x0000000819087825 */ /* 0x000fe200078e0006 */
[----:B------:R-:W-:-:S05]  /*2290*/  IADD3 R25, PT, PT, R5, 0x1180, RZ ;  /* 0x0000118005197810 */ /* 0x000fca0007ffe0ff */
[----:B------:R-:W5:Y:S01]  /*22a0*/  LDG.E.64 R8, desc[UR10][R8.64] ;  /* 0x0000000a08087981 */ /* 0x000f62000c1e1b00 */
[----:B------:R-:W-:-:S06]  /*22b0*/  IMAD.WIDE.U32 R24, R25, 0x8, R6 ;  /* 0x0000000819187825 */ /* 0x000fcc00078e0006 */
[----:B------:R-:W5:Y:S01]  /*22c0*/  LDG.E.64 R24, desc[UR10][R24.64] ;  /* 0x0000000a18187981 */ /* 0x000f62000c1e1b00 */
[----:B------:R-:W-:Y:S02]  /*22d0*/  VIADD R26, R26, 0x10 ;  /* 0x000000101a1a7836 */ /* 0x000fe40000000000 */
[----:B------:R-:W-:Y:S02]  /*22e0*/  VIADD R0, R0, 0x2800 ;  /* 0x0000280000007836 */ /* 0x000fe40000000000 */
[----:B------:R-:W-:Y:S01]  /*22f0*/  VIADD R5, R5, 0x2800 ;  /* 0x0000280005057836 */ /* 0x000fe20000000000 */
[----:B------:R-:W-:Y:S01]  /*2300*/  ISETP.NE.AND P0, PT, R26, RZ, PT ;  /* 0x000000ff1a00720c */ /* 0x000fe20003f05270 */
        /* <DEDUP_REMOVED lines=9> */
[----:B------:R-:W-:Y:S05]  /*23a0*/  BSYNC.RECONVERGENT B3 ;  /* 0x0000000000037941 */ /* 0x000fea0003800200 */
.L_x_142:
[----:B------:R-:W-:-:S07]  /*23b0*/  VIADD R0, R0, 0xffffec00 ;  /* 0xffffec0000007836 */ /* 0x000fce0000000000 */
.L_x_141:
[----:B------:R-:W-:Y:S05]  /*23c0*/  BSYNC.RECONVERGENT B2 ;  /* 0x0000000000027941 */ /* 0x000fea0003800200 */
.L_x_140:
[----:B------:R-:W-:-:S13]  /*23d0*/  ISETP.NE.AND P0, PT, R4, RZ, PT ;  /* 0x000000ff0400720c */ /* 0x000fda0003f05270 */
[----:B------:R-:W-:Y:S05]  /*23e0*/  @!P0 BRA `(.L_x_139) ;  /* 0x0000000400308947 */ /* 0x000fea0003800000 */
[----:B------:R-:W-:Y:S01]  /*23f0*/  ISETP.GE.U32.AND P0, PT, R4, 0x8, PT ;  /* 0x000000080400780c */ /* 0x000fe20003f06070 */
[----:B------:R-:W-:Y:S01]  /*2400*/  BSSY.RECONVERGENT B2, `(.L_x_144) ;  /* 0x0000025000027945 */ /* 0x000fe20003800200 */
[----:B------:R-:W-:-:S04]  /*2410*/  LOP3.LUT R22, R3, 0x7, RZ, 0xc0, !PT ;  /* 0x0000000703167812 */ /* 0x000fc800078ec0ff */
[----:B------:R-:W-:-:S07]  /*2420*/  ISETP.NE.AND P1, PT, R22, RZ, PT ;  /* 0x000000ff1600720c */ /* 0x000fce0003f25270 */
[----:B------:R-:W-:Y:S06]  /*2430*/  @!P0 BRA `(.L_x_145) ;  /* 0x0000000000848947 */ /* 0x000fec0003800000 */
[----:B------:R-:W-:-:S04]  /*2440*/  VIADD R19, R0, UR12 ;  /* 0x0000000c00137c36 */ /* 0x000fc80008000000 */
[----:B------:R-:W-:-:S04]  /*2450*/  IMAD.WIDE.U32 R4, R19, 0x8, R6 ;  /* 0x0000000813047825 */ /* 0x000fc800078e0006 */
[C---:B------:R-:W-:Y:S02]  /*2460*/  VIADD R17, R19.reuse, 0x280 ;  /* 0x0000028013117836 */ /* 0x040fe40000000000 */
[----:B------:R-:W2:Y:S01]  /*2470*/  LDG.E.64 R4, desc[UR10][R4.64] ;  /* 0x0000000a04047981 */ /* 0x000ea2000c1e1b00 */
        /* <DEDUP_REMOVED lines=14> */
[--C-:B------:R-:W-:Y:S02]  /*2560*/  IMAD.WIDE.U32 R20, R21, 0x8, R6.reuse ;  /* 0x0000000815147825 */ /* 0x100fe400078e0006 */
[----:B------:R-:W5:Y:S02]  /*2570*/  LDG.E.64 R8, desc[UR10][R8.64] ;  /* 0x0000000a08087981 */ /* 0x000f64000c1e1b00 */
[----:B------:R-:W-:Y:S02]  /*2580*/  VIADD R19, R19, 0x1180 ;  /* 0x0000118013137836 */ /* 0x000fe40000000000 */
[----:B------:R-:W5:Y:S02]  /*2590*/  LDG.E.64 R20, desc[UR10][R20.64] ;  /* 0x0000000a14147981 */ /* 0x000f64000c1e1b00 */
[----:B------:R-:W-:-:S06]  /*25a0*/  IMAD.WIDE.U32 R18, R19, 0x8, R6 ;  /* 0x0000000813127825 */ /* 0x000fcc00078e0006 */
        /* <DEDUP_REMOVED lines=10> */
.L_x_145:
[----:B------:R-:W-:Y:S05]  /*2650*/  BSYNC.RECONVERGENT B2 ;  /* 0x0000000000027941 */ /* 0x000fea0003800200 */
.L_x_144:
[----:B------:R-:W-:Y:S05]  /*2660*/  @!P1 BRA `(.L_x_139) ;  /* 0x0000000000909947 */ /* 0x000fea0003800000 */
[----:B------:R-:W-:Y:S01]  /*2670*/  ISETP.GE.U32.AND P0, PT, R22, 0x4, PT ;  /* 0x000000041600780c */ /* 0x000fe20003f06070 */
[----:B------:R-:W-:Y:S01]  /*2680*/  BSSY.RECONVERGENT B2, `(.L_x_146) ;  /* 0x0000014000027945 */ /* 0x000fe20003800200 */
[----:B------:R-:W-:-:S11]  /*2690*/  LOP3.LUT P1, RZ, R3, 0x3, RZ, 0xc0, !PT ;  /* 0x0000000303ff7812 */ /* 0x000fd6000782c0ff */
[----:B------:R-:W-:Y:S05]  /*26a0*/  @!P0 BRA `(.L_x_147) ;  /* 0x0000000000448947 */ /* 0x000fea0003800000 */
        /* <DEDUP_REMOVED lines=8> */
[----:B------:R-:W-:Y:S02]  /*2730*/  VIADD R13, R3, 0x780 ;  /* 0x00000780030d7836 */ /* 0x000fe40000000000 */
[----:B------:R-:W4:Y:S02]  /*2740*/  LDG.E.64 R10, desc[UR10][R10.64] ;  /* 0x0000000a0a0a7981 */ /* 0x000f24000c1e1b00 */
[----:B------:R-:W-:-:S06]  /*2750*/  IMAD.WIDE.U32 R12, R13, 0x8, R6 ;  /* 0x000000080d0c7825 */ /* 0x000fcc00078e0006 */
[----:B------:R-:W5:Y:S01]  /*2760*/  LDG.E.64 R12, desc[UR10][R12.64] ;  /* 0x0000000a0c0c7981 */ /* 0x000f62000c1e1b00 */
[----:B------:R-:W-:Y:S01]  /*2770*/  VIADD R0, R0, 0xa00 ;  /* 0x00000a0000007836 */ /* 0x000fe20000000000 */
[----:B--2---:R-:W-:-:S08]  /*2780*/  DADD R28, R28, R4 ;  /* 0x000000001c1c7229 */ /* 0x004fd00000000004 */
[----:B---3--:R-:W-:-:S08]  /*2790*/  DADD R28, R28, R8 ;  /* 0x000000001c1c7229 */ /* 0x008fd00000000008 */
[----:B----4-:R-:W-:-:S08]  /*27a0*/  DADD R28, R28, R10 ;  /* 0x000000001c1c7229 */ /* 0x010fd0000000000a */
[----:B-----5:R-:W-:-:S11]  /*27b0*/  DADD R28, R28, R12 ;  /* 0x000000001c1c7229 */ /* 0x020fd6000000000c */
.L_x_147:
[----:B------:R-:W-:Y:S05]  /*27c0*/  BSYNC.RECONVERGENT B2 ;  /* 0x0000000000027941 */ /* 0x000fea0003800200 */
.L_x_146:
[----:B------:R-:W-:Y:S05]  /*27d0*/  @!P1 BRA `(.L_x_139) ;  /* 0x0000000000349947 */ /* 0x000fea0003800000 */
[----:B------:R-:W-:-:S04]  /*27e0*/  IMAD.HI.U32 R2, R2, -0x33333333, RZ ;  /* 0xcccccccd02027827 */ /* 0x000fc800078e00ff */
[----:B------:R-:W-:Y:S01]  /*27f0*/  VIADD R5, R0, UR6 ;  /* 0x0000000600057c36 */ /* 0x000fe20008000000 */
[----:B------:R-:W-:-:S04]  /*2800*/  LOP3.LUT R2, R2, 0xffff, RZ, 0xc0, !PT ;  /* 0x0000ffff02027812 */ /* 0x000fc800078ec0ff */
[----:B------:R-:W-:-:S04]  /*2810*/  LEA.HI R2, R2, 0x1, RZ, 0x17 ;  /* 0x0000000102027811 */ /* 0x000fc800078fb8ff */
[----:B------:R-:W-:-:S05]  /*2820*/  LOP3.LUT R2, R2, 0x3, RZ, 0xc0, !PT ;  /* 0x0000000302027812 */ /* 0x000fca00078ec0ff */
[----:B------:R-:W-:-:S07]  /*2830*/  IMAD.MOV R0, RZ, RZ, -R2 ;  /* 0x000000ffff007224 */ /* 0x000fce00078e0a02 */
.L_x_148:
[----:B------:R-:W-:-:S06]  /*2840*/  IMAD.WIDE.U32 R2, R5, 0x8, R6 ;  /* 0x0000000805027825 */ /* 0x000fcc00078e0006 */
[----:B------:R-:W2:Y:S01]  /*2850*/  LDG.E.64 R2, desc[UR10][R2.64] ;  /* 0x0000000a02027981 */ /* 0x000ea2000c1e1b00 */
[----:B------:R-:W-:Y:S02]  /*2860*/  VIADD R0, R0, 0x1 ;  /* 0x0000000100007836 */ /* 0x000fe40000000000 */
[----:B------:R-:W-:-:S03]  /*2870*/  VIADD R5, R5, 0x280 ;  /* 0x0000028005057836 */ /* 0x000fc60000000000 */
[----:B------:R-:W-:Y:S01]  /*2880*/  ISETP.NE.AND P0, PT, R0, RZ, PT ;  /* 0x000000ff0000720c */ /* 0x000fe20003f05270 */
[----:B--2---:R-:W-:-:S12]  /*2890*/  DADD R28, R2, R28 ;  /* 0x00000000021c7229 */ /* 0x004fd8000000001c */
[----:B------:R-:W-:Y:S05]  /*28a0*/  @P0 BRA `(.L_x_148) ;  /* 0xfffffffc00e40947 */ /* 0x000fea000383ffff */
.L_x_139:
[----:B------:R-:W-:Y:S05]  /*28b0*/  BSYNC.RECONVERGENT B1 ;  /* 0x0000000000017941 */ /* 0x000fea0003800200 */
.L_x_136:
[----:B------:R-:W0:Y:S01]  /*28c0*/  S2R R0, SR_LANEID ;  /* 0x0000000000007919 */ /* 0x000e220000000000 */
[----:B------:R-:W-:Y:S04]  /*28d0*/  SHFL.DOWN PT, R2, R28, 0x1, 0x1f ;  /* 0x08201f001c027f89 */ /* 0x000fe800000e0000 */
[----:B------:R-:W2:Y:S01]  /*28e0*/  SHFL.DOWN PT, R3, R29, 0x1, 0x1f ;  /* 0x08201f001d037f89 */ /* 0x000ea200000e0000 */
[----:B------:R-:W3:Y:S01]  /*28f0*/  S2R R11, SR_TID.X ;  /* 0x00000000000b7919 */ /* 0x000ee20000002100 */
[----:B--2---:R-:W-:Y:S01]  /*2900*/  DADD R2, R2, R28 ;  /* 0x0000000002027229 */ /* 0x004fe2000000001c */
[C---:B0-----:R-:W-:Y:S02]  /*2910*/  ISETP.GT.AND P0, PT, R0.reuse, 0x1e, PT ;  /* 0x0000001e0000780c */ /* 0x041fe40003f04270 */
[----:B------:R-:W-:-:S07]  /*2920*/  ISETP.NE.AND P1, PT, R0, RZ, PT ;  /* 0x000000ff0000720c */ /* 0x000fce0003f25270 */
[----:B------:R-:W-:Y:S02]  /*2930*/  FSEL R4, R28, R2, P0 ;  /* 0x000000021c047208 */ /* 0x000fe40000000000 */
[----:B------:R-:W-:Y:S02]  /*2940*/  FSEL R5, R29, R3, P0 ;  /* 0x000000031d057208 */ /* 0x000fe40000000000 */
[----:B------:R-:W-:Y:S01]  /*2950*/  ISETP.GT.AND P0, PT, R0, 0x1d, PT ;  /* 0x0000001d0000780c */ /* 0x000fe20003f04270 */
[----:B------:R-:W-:Y:S04]  /*2960*/  SHFL.DOWN PT, R2, R4, 0x2, 0x1f ;  /* 0x08401f0004027f89 */ /* 0x000fe800000e0000 */
[----:B------:R-:W0:Y:S01]  /*2970*/  SHFL.DOWN PT, R3, R5, 0x2, 0x1f ;  /* 0x08401f0005037f89 */ /* 0x000e2200000e0000 */
[----:B------:R-:W2:Y:S01]  /*2980*/  @!P1 S2R R10, SR_CgaCtaId ;  /* 0x00000000000a9919 */ /* 0x000ea20000008800 */
        /* <DEDUP_REMOVED lines=12> */
[----:B---3--:R-:W-:Y:S01]  /*2a50*/  @!P1 SHF.R.U32.HI R6, RZ, 0x2, R11 ;  /* 0x00000002ff069819 */ /* 0x008fe2000001160b */
[----:B------:R-:W0:Y:S01]  /*2a60*/  SHFL.DOWN PT, R3, R9, 0x8, 0x1f ;  /* 0x09001f0009037f89 */ /* 0x000e2200000e0000 */
[----:B--2---:R-:W-:-:S02]  /*2a70*/  @!P1 LEA R7, R10, R7, 0x18 ;  /* 0x000000070a079211 */ /* 0x004fc400078ec0ff */
        /* <DEDUP_REMOVED lines=19> */
[----:B------:R-:W3:Y:S04]  /*2bb0*/  LDS.128 R12, [UR4+0x30] ;  /* 0x00003004ff0c7984 */ /* 0x000ee80008000c00 */
[----:B------:R-:W4:Y:S01]  /*2bc0*/  LDS.128 R8, [UR4+0x40] ;  /* 0x00004004ff087984 */ /* 0x000f220008000c00 */
[----:B0-----:R-:W-:-:S03]  /*2bd0*/  DADD R16, R4, R16 ;  /* 0x0000000004107229 */ /* 0x001fc60000000010 */
[----:B--2---:R-:W0:Y:S05]  /*2be0*/  LDS.128 R4, [UR4+0x50] ;  /* 0x00005004ff047984 */ /* 0x004e2a0008000c00 */
[----:B------:R-:W-:-:S08]  /*2bf0*/  DADD R16, R16, R18 ;  /* 0x0000000010107229 */ /* 0x000fd00000000012 */
[----:B---3--:R-:W-:-:S08]  /*2c00*/  DADD R12, R16, R12 ;  /* 0x00000000100c7229 */ /* 0x008fd0000000000c */
[----:B------:R-:W-:Y:S02]  /*2c10*/  DADD R2, R12, R14 ;  /* 0x000000000c027229 */ /* 0x000fe4000000000e */
[----:B------:R-:W2:Y:S06]  /*2c20*/  LDS.128 R12, [UR4+0x60] ;  /* 0x00006004ff0c7984 */ /* 0x000eac0008000c00 */
[----:B----4-:R-:W-:-:S08]  /*2c30*/  DADD R2, R2, R8 ;  /* 0x0000000002027229 */ /* 0x010fd00000000008 */
[----:B------:R-:W-:Y:S01]  /*2c40*/  DADD R2, R2, R10 ;  /* 0x0000000002027229 */ /* 0x000fe2000000000a */
[----:B------:R-:W3:Y:S07]  /*2c50*/  LDS.128 R8, [UR4+0x70] ;  /* 0x00007004ff087984 */ /* 0x000eee0008000c00 */
[----:B0-----:R-:W-:-:S08]  /*2c60*/  DADD R2, R2, R4 ;  /* 0x0000000002027229 */ /* 0x001fd00000000004 */
[----:B------:R-:W-:Y:S01]  /*2c70*/  DADD R2, R2, R6 ;  /* 0x0000000002027229 */ /* 0x000fe20000000006 */
[----:B------:R-:W0:Y:S07]  /*2c80*/  LDS.128 R4, [UR4+0x80] ;  /* 0x00008004ff047984 */ /* 0x000e2e0008000c00 */
[----:B--2---:R-:W-:-:S08]  /*2c90*/  DADD R2, R2, R12 ;  /* 0x0000000002027229 */ /* 0x004fd0000000000c */
[----:B------:R-:W-:Y:S01]  /*2ca0*/  DADD R2, R2, R14 ;  /* 0x0000000002027229 */ /* 0x000fe2000000000e */
[----:B------:R-:W2:Y:S07]  /*2cb0*/  LDS.128 R12, [UR4+0x90] ;  /* 0x00009004ff0c7984 */ /* 0x000eae0008000c00 */
[----:B---3--:R-:W-:-:S08]  /*2cc0*/  DADD R2, R2, R8 ;  /* 0x0000000002027229 */ /* 0x008fd00000000008 */
[----:B------:R-:W-:Y:S01]  /*2cd0*/  DADD R2, R2, R10 ;  /* 0x0000000002027229 */ /* 0x000fe2000000000a */
[----:B------:R-:W3:Y:S07]  /*2ce0*/  LDS.128 R8, [UR4+0xa0] ;  /* 0x0000a004ff087984 */ /* 0x000eee0008000c00 */
[----:B0-----:R-:W-:Y:S01]  /*2cf0*/  DADD R2, R2, R4 ;  /* 0x0000000002027229 */ /* 0x001fe20000000004 */
[----:B------:R-:W0:Y:S07]  /*2d00*/  LDS.64 R4, [UR4+0xb0] ;  /* 0x0000b004ff047984 */ /* 0x000e2e0008000a00 */
[----:B------:R-:W-:-:S08]  /*2d10*/  DADD R2, R2, R6 ;  /* 0x0000000002027229 */ /* 0x000fd00000000006 */
[----:B--2---:R-:W-:-:S08]  /*2d20*/  DADD R2, R2, R12 ;  /* 0x0000000002027229 */ /* 0x004fd0000000000c */
[----:B------:R-:W-:-:S08]  /*2d30*/  DADD R2, R2, R14 ;  /* 0x0000000002027229 */ /* 0x000fd0000000000e */
[----:B---3--:R-:W-:-:S08]  /*2d40*/  DADD R2, R2, R8 ;  /* 0x0000000002027229 */ /* 0x008fd00000000008 */
[----:B------:R-:W-:-:S08]  /*2d50*/  DADD R2, R2, R10 ;  /* 0x0000000002027229 */ /* 0x000fd0000000000a */
[----:B0-----:R-:W-:-:S11]  /*2d60*/  DADD R4, R2, R4 ;  /* 0x0000000002047229 */ /* 0x001fd60000000004 */
.L_x_135:
[----:B-1----:R-:W-:Y:S05]  /*2d70*/  BSYNC.RECONVERGENT B0 ;  /* 0x0000000000007941 */ /* 0x002fea0003800200 */
.L_x_119:
[----:B------:R-:W-:Y:S05]  /*2d80*/  @P0 EXIT ;  /* 0x000000000000094d */ /* 0x000fea0003800000 */
[----:B------:R-:W1:Y:S02]  /*2d90*/  LDCU.64 UR4, c[0x0][0x388] ;  /* 0x00007100ff0477ac */ /* 0x000e640008000a00 */
[----:B-1----:R-:W-:-:S06]  /*2da0*/  UIMAD.WIDE.U32 UR4, UR9, 0x8, UR4 ;  /* 0x00000008090478a5 */ /* 0x002fcc000f8e0004 */
[----:B--2---:R-:W-:Y:S02]  /*2db0*/  IMAD.U32 R2, RZ, RZ, UR4 ;  /* 0x00000004ff027e24 */ /* 0x004fe4000f8e00ff */
[----:B------:R-:W-:-:S05]  /*2dc0*/  IMAD.U32 R3, RZ, RZ, UR5 ;  /* 0x00000005ff037e24 */ /* 0x000fca000f8e00ff */
[----:B------:R-:W-:Y:S01]  /*2dd0*/  STG.E.64 desc[UR10][R2.64], R4 ;  /* 0x0000000402007986 */ /* 0x000fe2000c101b0a */
[----:B------:R-:W-:Y:S05]  /*2de0*/  EXIT ;  /* 0x000000000000794d */ /* 0x000fea0003800000 */
.L_x_149:
        /* <DEDUP_REMOVED lines=9> */
.L_x_199:


//--------------------- .text._ZN3cub18CUB_300001_SM_10006detail6reduce28DeviceReduceSingleTileKernelINS2_10policy_hubIdjN4cuda3std3__44plusIdEEE10Policy1000EN6thrust24THRUST_300001_SM_1000_NS10device_ptrIdEEPdjS9_ddNS7_10__identityEEEvT0_T1_T2_T3_T4_T6_ --------------------------
	.section	.text._ZN3cub18CUB_300001_SM_10006detail6reduce28DeviceReduceSingleTileKernelINS2_10policy_hubIdjN4cuda3std3__44plusIdEEE10Policy1000EN6thrust24THRUST_300001_SM_1000_NS10device_ptrIdEEPdjS9_ddNS7_10__identityEEEvT0_T1_T2_T3_T4_T6_,"ax",@progbits
	.align	128
        .global         _ZN3cub18CUB_300001_SM_10006detail6reduce28DeviceReduceSingleTileKernelINS2_10policy_hubIdjN4cuda3std3__44plusIdEEE10Policy1000EN6thrust24THRUST_300001_SM_1000_NS10device_ptrIdEEPdjS9_ddNS7_10__identityEEEvT0_T1_T2_T3_T4_T6_
        .type           _ZN3cub18CUB_300001_SM_10006detail6reduce28DeviceReduceSingleTileKernelINS2_10policy_hubIdjN4cuda3std3__44plusIdEEE10Policy1000EN6thrust24THRUST_300001_SM_1000_NS10device_ptrIdEEPdjS9_ddNS7_10__identityEEEvT0_T1_T2_T3_T4_T6_,@function
        .size           _ZN3cub18CUB_300001_SM_10006detail6reduce28DeviceReduceSingleTileKernelINS2_10policy_hubIdjN4cuda3std3__44plusIdEEE10Policy1000EN6thrust24THRUST_300001_SM_1000_NS10device_ptrIdEEPdjS9_ddNS7_10__identityEEEvT0_T1_T2_T3_T4_T6_,(.L_x_200 - _ZN3cub18CUB_300001_SM_10006detail6reduce28DeviceReduceSingleTileKernelINS2_10policy_hubIdjN4cuda3std3__44plusIdEEE10Policy1000EN6thrust24THRUST_300001_SM_1000_NS10device_ptrIdEEPdjS9_ddNS7_10__identityEEEvT0_T1_T2_T3_T4_T6_)
        .other          _ZN3cub18CUB_300001_SM_10006detail6reduce28DeviceReduceSingleTileKernelINS2_10policy_hubIdjN4cuda3std3__44plusIdEEE10Policy1000EN6thrust24THRUST_300001_SM_1000_NS10device_ptrIdEEPdjS9_ddNS7_10__identityEEEvT0_T1_T2_T3_T4_T6_,@"STO_CUDA_ENTRY STV_DEFAULT"
_ZN3cub18CUB_300001_SM_10006detail6reduce28DeviceReduceSingleTileKernelINS2_10policy_hubIdjN4cuda3std3__44plusIdEEE10Policy1000EN6thrust24THRUST_300001_SM_1000_NS10device_ptrIdEEPdjS9_ddNS7_10__identityEEEvT0_T1_T2_T3_T4_T6_:
.text._ZN3cub18CUB_300001_SM_10006detail6reduce28DeviceReduceSingleTileKernelINS2_10policy_hubIdjN4cuda3std3__44plusIdEEE10Policy1000EN6thrust24THRUST_300001_SM_1000_NS10device_ptrIdEEPdjS9_ddNS7_10__identityEEEvT0_T1_T2_T3_T4_T6_:
        /* <DEDUP_REMOVED lines=13> */
.L_x_150:
[----:B------:R-:W-:Y:S01]  /*00d0*/  ISETP.GT.U32.AND P0, PT, R2, 0x13ff, PT ;  /* 0x000013ff0200780c */ /* 0x000fe20003f04070 */
[----:B------:R-:W-:-:S12]  /*00e0*/  BSSY.RECONVERGENT B0, `(.L_x_151) ;  /* 0x0000280000007945 */ /* 0x000fd80003800200 */
        /* <DEDUP_REMOVED lines=11> */
.L_x_154:
[----:B------:R-:W-:Y:S05]  /*01a0*/  BSYNC.RECONVERGENT B1 ;  /* 0x0000000000017941 */ /* 0x000fea0003800200 */
.L_x_153:
[----:B------:R-:W-:Y:S01]  /*01b0*/  ISETP.GE.U32.AND P0, PT, R41, R2, PT ;  /* 0x000000022900720c */ /* 0x000fe20003f06070 */
[----:B------:R-:W-:-:S12]  /*01c0*/  BSSY.RECONVERGENT B1, `(.L_x_155) ;  /* 0x0000073000017945 */ /* 0x000fd80003800200 */
[----:B------:R-:W-:Y:S05]  /*01d0*/  @P0 BRA `(.L_x_156) ;  /* 0x0000000400c40947 */ /* 0x000fea0003800000 */
[----:B------:R-:W-:Y:S01]  /*01e0*/  LOP3.LUT R5, RZ, R41, RZ, 0x33, !PT ;  /* 0x00000029ff057212 */ /* 0x000fe200078e33ff */
[----:B------:R-:W-:Y:S04]  /*01f0*/  BSSY.RECONVERGENT B2, `(.L_x_157) ;  /* 0x0000034000027945 */ /* 0x000fe80003800200 */
[----:B------:R-:W-:-:S04]  /*0200*/  IMAD.IADD R5, R5, 0x1, R2 ;  /* 0x0000000105057824 */ /* 0x000fc800078e0202 */
[C---:B------:R-:W-:Y:S01]  /*0210*/  IMAD.HI.U32 R40, R5.reuse, -0x33333333, RZ ;  /* 0xcccccccd05287827 */ /* 0x040fe200078e00ff */
[----:B------:R-:W-:-:S04]  /*0220*/  ISETP.GE.U32.AND P1, PT, R5, 0x2580, PT ;  /* 0x000025800500780c */ /* 0x000fc80003f26070 */
[----:B------:R-:W-:-:S04]  /*0230*/  LEA.HI R40, R40, 0x1, RZ, 0x17 ;  /* 0x0000000128287811 */ /* 0x000fc800078fb8ff */
[----:B------:R-:W-:-:S04]  /*0240*/  LOP3.LUT R42, R40, 0xf, RZ, 0xc0, !PT ;  /* 0x0000000f282a7812 */ /* 0x000fc800078ec0ff */
[----:B------:R-:W-:Y:S01]  /*0250*/  ISETP.NE.AND P0, PT, R42, RZ, PT ;  /* 0x000000ff2a00720c */ /* 0x000fe20003f05270 */
[----:B------:R-:W-:-:S12]  /*0260*/  @!P1 BRA `(.L_x_158) ;  /* 0x0000000000b09947 */ /* 0x000fd80003800000 */
[----:B------:R-:W0:Y:S01]  /*0270*/  LDC.64 R4, c[0x0][0x380] ;  /* 0x0000e000ff047b82 */ /* 0x000e220000000a00 */
[----:B------:R-:W-:-:S05]  /*0280*/  LOP3.LUT R0, R40, 0xfffff0, RZ, 0xc0, !PT ;  /* 0x00fffff028007812 */ /* 0x000fca00078ec0ff */
[----:B------:R-:W-:Y:S02]  /*0290*/  IMAD.MOV R0, RZ, RZ, -R0 ;  /* 0x000000ffff007224 */ /* 0x000fe400078e0a00 */
[----:B0-----:R-:W-:-:S03]  /*02a0*/  IMAD.WIDE.U32 R4, R41, 0x8, R4 ;  /* 0x0000000829047825 */ /* 0x001fc600078e0004 */
[----:B------:R-:W-:-:S05]  /*02b0*/  IADD3 R4, P1, PT, R4, 0xa000, RZ ;  /* 0x0000a00004047810 */ /* 0x000fca0007f3e0ff */
[----:B------:R-:W-:-:S08]  /*02c0*/  IMAD.X R5, RZ, RZ, R5, P1 ;  /* 0x000000ffff057224 */ /* 0x000fd000008e0605 */
.L_x_159:
        /* <DEDUP_REMOVED lines=38> */
.L_x_158:
[----:B------:R-:W-:Y:S05]  /*0530*/  BSYNC.RECONVERGENT B2 ;  /* 0x0000000000027941 */ /* 0x000fea0003800200 */
.L_x_157:
[----:B------:R-:W-:Y:S05]  /*0540*/  @!P0 BRA `(.L_x_156) ;  /* 0x0000000000e88947 */ /* 0x000fea0003800000 */
[----:B------:R-:W-:Y:S01]  /*0550*/  ISETP.GE.U32.AND P0, PT, R42, 0x8, PT ;  /* 0x000000082a00780c */ /* 0x000fe20003f06070 */
[----:B------:R-:W-:Y:S01]  /*0560*/  BSSY.RECONVERGENT B2, `(.L_x_160) ;  /* 0x0000017000027945 */ /* 0x000fe20003800200 */
[----:B------:R-:W-:-:S04]  /*0570*/  LOP3.LUT R22, R40, 0x7, RZ, 0xc0, !PT ;  /* 0x0000000728167812 */ /* 0x000fc800078ec0ff */
[----:B------:R-:W-:-:S07]  /*0580*/  ISETP.NE.AND P1, PT, R22, RZ, PT ;  /* 0x000000ff1600720c */ /* 0x000fce0003f25270 */
[----:B------:R-:W-:Y:S06]  /*0590*/  @!P0 BRA `(.L_x_161) ;  /* 0x00000000004c8947 */ /* 0x000fec0003800000 */
[----:B------:R-:W0:Y:S02]  /*05a0*/  LDC.64 R4, c[0x0][0x380] ;  /* 0x0000e000ff047b82 */ /* 0x000e240000000a00 */
[----:B0-----:R-:W-:-:S05]  /*05b0*/  IMAD.WIDE.U32 R20, R41, 0x8, R4 ;  /* 0x0000000829147825 */ /* 0x001fca00078e0004 */
        /* <DEDUP_REMOVED lines=17> */
.L_x_161:
[----:B------:R-:W-:Y:S05]  /*06d0*/  BSYNC.RECONVERGENT B2 ;  /* 0x0000000000027941 */ /* 0x000fea0003800200 */
.L_x_160:
        /* <DEDUP_REMOVED lines=17> */
.L_x_163:
[----:B------:R-:W-:Y:S05]  /*07f0*/  BSYNC.RECONVERGENT B2 ;  /* 0x0000000000027941 */ /* 0x000fea0003800200 */
.L_x_162:
[----:B------:R-:W-:Y:S05]  /*0800*/  @!P1 BRA `(.L_x_156) ;  /* 0x0000000000389947 */ /* 0x000fea0003800000 */
[----:B------:R-:W0:Y:S01]  /*0810*/  LDC.64 R4, c[0x0][0x380] ;  /* 0x0000e000ff047b82 */ /* 0x000e220000000a00 */
[----:B------:R-:W-:Y:S02]  /*0820*/  IMAD.MOV R0, RZ, RZ, -R0 ;  /* 0x000000ffff007224 */ /* 0x000fe400078e0a00 */
[----:B0-----:R-:W-:-:S04]  /*0830*/  IMAD.WIDE.U32 R4, R41, 0x8, R4 ;  /* 0x0000000829047825 */ /* 0x001fc800078e0004 */
[----:B------:R-:W-:Y:S02]  /*0840*/  IMAD.MOV.U32 R6, RZ, RZ, R4 ;  /* 0x000000ffff067224 */ /* 0x000fe400078e0004 */
[----:B------:R-:W-:-:S07]  /*0850*/  IMAD.MOV.U32 R7, RZ, RZ, R5 ;  /* 0x000000ffff077224 */ /* 0x000fce00078e0005 */
.L_x_164:
[----:B------:R-:W-:Y:S02]  /*0860*/  IMAD.MOV.U32 R4, RZ, RZ, R6 ;  /* 0x000000ffff047224 */ /* 0x000fe400078e0006 */
[----:B------:R-:W-:-:S06]  /*0870*/  IMAD.MOV.U32 R5, RZ, RZ, R7 ;  /* 0x000000ffff057224 */ /* 0x000fcc00078e0007 */
[----:B------:R-:W2:Y:S01]  /*0880*/  LDG.E.64 R4, desc[UR6][R4.64] ;  /* 0x0000000604047981 */ /* 0x000ea2000c1e1b00 */
[----:B------:R-:W-:Y:S01]  /*0890*/  VIADD R0, R0, 0x1 ;  /* 0x0000000100007836 */ /* 0x000fe20000000000 */
[----:B------:R-:W-:-:S04]  /*08a0*/  IADD3 R6, P1, PT, R6, 0x1400, RZ ;  /* 0x0000140006067810 */ /* 0x000fc80007f3e0ff */
[----:B------:R-:W-:Y:S01]  /*08b0*/  ISETP.NE.AND P0, PT, R0, RZ, PT ;  /* 0x000000ff0000720c */ /* 0x000fe20003f05270 */
[----:B------:R-:W-:Y:S01]  /*08c0*/  IMAD.X R7, RZ, RZ, R7, P1 ;  /* 0x000000ffff077224 */ /* 0x000fe200008e0607 */
[----:B--2--5:R-:W-:-:S11]  /*08d0*/  DADD R36, R4, R36 ;  /* 0x0000000004247229 */ /* 0x024fd60000000024 */
[----:B------:R-:W-:Y:S05]  /*08e0*/  @P0 BRA `(.L_x_164) ;  /* 0xfffffffc00dc0947 */ /* 0x000fea000383ffff */
.L_x_156:
[----:B------:R-:W-:Y:S05]  /*08f0*/  BSYNC.RECONVERGENT B1 ;  /* 0x0000000000017941 */ /* 0x000fea0003800200 */
.L_x_155:
        /* <DEDUP_REMOVED lines=28> */
[----:B-1----:R-:W-:-:S03]  /*0ac0*/  @!P1 LEA R9, R13, R2, 0x18 ;  /* 0x000000020d099211 */ /* 0x002fc600078ec0ff */
[----:B------:R-:W0:Y:S02]  /*0ad0*/  SHFL.DOWN PT, R5, R11, 0x8, 0x1f ;  /* 0x09001f000b057f89 */ /* 0x000e2400000e0000 */
[----:B0-----:R-:W-:-:S10]  /*0ae0*/  DADD R4, R4, R10 ;  /* 0x0000000004047229 */ /* 0x001fd4000000000a */
[----:B------:R-:W-:Y:S02]  /*0af0*/  FSEL R6, R10, R4, P0 ;  /* 0x000000040a067208 */ /* 0x000fe40000000000 */
[----:B------:R-:W-:Y:S01]  /*0b00*/  FSEL R7, R11, R5, P0 ;  /* 0x000000050b077208 */ /* 0x000fe20000000000 */
[----:B------:R-:W-:Y:S01]  /*0b10*/  @!P1 IMAD.IADD R11, R0, 0x1, R9 ;  /* 0x00000001000b9824 */ /* 0x000fe200078e0209 */
        /* <DEDUP_REMOVED lines=14> */
[----:B------:R-:W2:Y:S04]  /*0c00*/  LDS.128 R16, [UR4+0x30] ;  /* 0x00003004ff107984 */ /* 0x000ea80008000c00 */
[----:B-1----:R-:W1:Y:S01]  /*0c10*/  LDS.128 R4, [UR4+0x40] ;  /* 0x00004004ff047984 */ /* 0x002e620008000c00 */
[----:B0-----:R-:W-:-:S03]  /*0c20*/  DADD R12, R8, R12 ;  /* 0x00000000080c7229 */ /* 0x001fc6000000000c */
[----:B------:R-:W0:Y:S05]  /*0c30*/  LDS.128 R8, [UR4+0x50] ;  /* 0x00005004ff087984 */ /* 0x000e2a0008000c00 */
[----:B------:R-:W-:-:S08]  /*0c40*/  DADD R12, R12, R14 ;  /* 0x000000000c0c7229 */ /* 0x000fd0000000000e */
[----:B--2---:R-:W-:-:S08]  /*0c50*/  DADD R12, R12, R16 ;  /* 0x000000000c0c7229 */ /* 0x004fd00000000010 */
[----:B------:R-:W-:Y:S02]  /*0c60*/  DADD R18, R12, R18 ;  /* 0x000000000c127229 */ /* 0x000fe40000000012 */
[----:B------:R-:W2:Y:S06]  /*0c70*/  LDS.128 R12, [UR4+0x60] ;  /* 0x00006004ff0c7984 */ /* 0x000eac0008000c00 */
[----:B-1----:R-:W-:-:S08]  /*0c80*/  DADD R4, R18, R4 ;  /* 0x0000000012047229 */ /* 0x002fd00000000004 */
[----:B------:R-:W-:Y:S02]  /*0c90*/  DADD R2, R4, R6 ;  /* 0x0000000004027229 */ /* 0x000fe40000000006 */
[----:B------:R-:W1:Y:S06]  /*0ca0*/  LDS.128 R4, [UR4+0x70] ;  /* 0x00007004ff047984 */ /* 0x000e6c0008000c00 */
[----:B0-----:R-:W-:-:S08]  /*0cb0*/  DADD R2, R2, R8 ;  /* 0x0000000002027229 */ /* 0x001fd00000000008 */
[----:B------:R-:W-:Y:S01]  /*0cc0*/  DADD R2, R2, R10 ;  /* 0x0000000002027229 */ /* 0x000fe2000000000a */
[----:B------:R-:W0:Y:S07]  /*0cd0*/  LDS.128 R8, [UR4+0x80] ;  /* 0x00008004ff087984 */ /* 0x000e2e0008000c00 */
[----:B--2---:R-:W-:-:S08]  /*0ce0*/  DADD R2, R2, R12 ;  /* 0x0000000002027229 */ /* 0x004fd0000000000c */
        /* <DEDUP_REMOVED lines=14> */
.L_x_165:
        /* <DEDUP_REMOVED lines=26> */
[----:B0-----:R-:W-:-:S10]  /*0f70*/  DADD R4, R4, R8 ;  /* 0x0000000004047229 */ /* 0x001fd40000000008 */
[----:B------:R-:W-:Y:S02]  /*0f80*/  FSEL R6, R8, R4, P0 ;  /* 0x0000000408067208 */ /* 0x000fe40000000000 */
[----:B------:R-:W-:Y:S01]  /*0f90*/  FSEL R7, R9, R5, P0 ;  /* 0x0000000509077208 */ /* 0x000fe20000000000 */
[----:B------:R-:W0:Y:S01]  /*0fa0*/  @!P1 S2R R8, SR_CgaCtaId ;  /* 0x0000000000089919 */ /* 0x000e220000008800 */
[----:B------:R-:W-:Y:S01]  /*0fb0*/  ISETP.GT.AND P0, PT, R0, R13, PT ;  /* 0x0000000d0000720c */ /* 0x000fe20003f04270 */
[----:B------:R-:W-:Y:S01]  /*0fc0*/  VIADD R0, R12, 0x10 ;  /* 0x000000100c007836 */ /* 0x000fe20000000000 */
[----:B------:R-:W-:Y:S04]  /*0fd0*/  SHFL.DOWN PT, R4, R6, 0x8, R13 ;  /* 0x0900000006047989 */ /* 0x000fe800000e000d */
[----:B------:R-:W1:Y:S02]  /*0fe0*/  SHFL.DOWN PT, R5, R7, 0x8, R13 ;  /* 0x0900000007057989 */ /* 0x000e6400000e000d */
[----:B-1----:R-:W-:-:S10]  /*0ff0*/  DADD R4, R4, R6 ;  /* 0x0000000004047229 */ /* 0x002fd40000000006 */
[----:B------:R-:W-:Y:S02]  /*1000*/  FSEL R10, R6, R4, P0 ;  /* 0x00000004060a7208 */ /* 0x000fe40000000000 */
[----:B------:R-:W-:Y:S02]  /*1010*/  FSEL R11, R7, R5, P0 ;  /* 0x00000005070b7208 */ /* 0x000fe40000000000 */
[----:B------:R-:W-:Y:S01]  /*1020*/  @!P1 MOV R7, 0x400 ;  /* 0x0000040000079802 */ /* 0x000fe20000000f00 */
[----:B------:R-:W-:Y:S01]  /*1030*/  SHFL.DOWN PT, R4, R10, 0x10, R13 ;  /* 0x0a0000000a047989 */ /* 0x000fe200000e000d */
[----:B------:R-:W-:Y:S02]  /*1040*/  ISETP.GT.AND P0, PT, R0, R13, PT ;  /* 0x0000000d0000720c */ /* 0x000fe40003f04270 */
        /* <DEDUP_REMOVED lines=14> */
[----:B------:R-:W-:Y:S01]  /*1130*/  ISETP.GT.U32.AND P1, PT, R2, 0x20, PT ;  /* 0x000000200200780c */ /* 0x000fe20003f24070 */
[----:B-1----:R-:W-:-:S09]  /*1140*/  ULEA UR4, UR5, UR4, 0x18 ;  /* 0x0000000405047291 */ /* 0x002fd2000f8ec0ff */
[----:B------:R-:W1:Y:S04]  /*1150*/  LDS.128 R12, [UR4+0x20] ;  /* 0x00002004ff0c7984 */ /* 0x000e680008000c00 */
[----:B0-----:R-:W0:Y:S01]  /*1160*/  LDS.128 R4, [UR4+0x30] ;  /* 0x00003004ff047984 */ /* 0x001e220008000c00 */
        /* <DEDUP_REMOVED lines=70> */
[----:B------:R-:W0:Y:S01]  /*15d0*/  LDS.64 R4, [UR4+0xb0] ;  /* 0x0000b004ff047984 */ /* 0x000e220008000a00 */
        /* <DEDUP_REMOVED lines=8> */
[----:B------:R-:W-:-:S04]  /*1660*/  ISETP.GT.U32.AND P1, PT, R2, 0x260, PT ;  /* 0x000002600200780c */ /* 0x000fc80003f24070 */
[----:B0-----:R-:W-:-:S10]  /*1670*/  DADD R4, R4, R6 ;  /* 0x0000000004047229 */ /* 0x001fd40000000006 */
[----:B------:R-:W-:Y:S02]  /*1680*/  FSEL R8, R4, R6, P1 ;  /* 0x0000000604087208 */ /* 0x000fe40000800000 */
[----:B------:R-:W-:Y:S01]  /*1690*/  FSEL R9, R5, R7, P1 ;  /* 0x0000000705097208 */ /* 0x000fe20000800000 */
[----:B------:R-:W-:Y:S06]  /*16a0*/  BRA `(.L_x_166) ;  /* 0x00000010008c7947 */ /* 0x000fec0003800000 */
.L_x_152:
[----:B------:R-:W0:Y:S01]  /*16b0*/  S2R R0, SR_TID.X ;  /* 0x0000000000007919 */ /* 0x000e220000002100 */
[----:B------:R-:W1:Y:S02]  /*16c0*/  LDCU.64 UR4, c[0x0][0x380] ;  /* 0x00007000ff0477ac */ /* 0x000e640008000a00 */
[----:B-1----:R-:W-:Y:S02]  /*16d0*/  IMAD.U32 R6, RZ, RZ, UR4 ;  /* 0x00000004ff067e24 */ /* 0x002fe4000f8e00ff */
[----:B------:R-:W-:Y:S02]  /*16e0*/  IMAD.U32 R7, RZ, RZ, UR5 ;  /* 0x00000005ff077e24 */ /* 0x000fe4000f8e00ff */
[----:B0-----:R-:W-:-:S05]  /*16f0*/  IMAD.WIDE.U32 R20, R0, 0x8, R6 ;  /* 0x0000000800147825 */ /* 0x001fca00078e0006 */
        /* <DEDUP_REMOVED lines=8> */
[----:B------:R-:W-:Y:S01]  /*1780*/  VIADD R3, R2, 0xffffec00 ;  /* 0xffffec0002037836 */ /* 0x000fe20000000000 */
[----:B------:R-:W-:-:S04]  /*1790*/  UMOV UR4, 0x1400 ;  /* 0x0000140000047882 */ /* 0x000fc80000000000 */
[----:B------:R-:W-:Y:S01]  /*17a0*/  ISETP.GE.U32.AND P0, PT, R3, 0x1400, PT ;  /* 0x000014000300780c */ /* 0x000fe20003f06070 */
        /* <DEDUP_REMOVED lines=8> */
[----:B------:R-:W0:Y:S01]  /*1830*/  LDC R2, c[0x0][0x390] ;  /* 0x0000e400ff027b82 */ /* 0x000e220000000800 */
[----:B------:R-:W-:-:S07]  /*1840*/  UMOV UR4, 0x1400 ;  /* 0x0000140000047882 */ /* 0x000fce0000000000 */
[----:B------:R-:W1:Y:S02]  /*1850*/  LDC.64 R6, c[0x0][0x380] ;  /* 0x0000e000ff067b82 */ /* 0x000e640000000a00 */
.L_x_169:
[----:B------:R-:W-:-:S04]  /*1860*/  VIADD R9, R0, UR4 ;  /* 0x0000000400097c36 */ /* 0x000fc80008000000 */
[----:B-1----:R-:W-:-:S05]  /*1870*/  IMAD.WIDE.U32 R8, R9, 0x8, R6 ;  /* 0x0000000809087825 */ /* 0x002fca00078e0006 */
        /* <DEDUP_REMOVED lines=8> */
[----:B--2---:R-:W-:-:S08]  /*1900*/  DADD R10, R10, R38 ;  /* 0x000000000a0a7229 */ /* 0x004fd00000000026 */
[----:B---3--:R-:W-:Y:S01]  /*1910*/  DADD R10, R12, R10 ;  /* 0x000000000c0a7229 */ /* 0x008fe2000000000a */
[----:B0-----:R-:W-:-:S05]  /*1920*/  VIADD R12, R2, -UR4 ;  /* 0x80000004020c7c36 */ /* 0x001fca0008000000 */
[----:B------:R-:W-:Y:S02]  /*1930*/  ISETP.GE.U32.AND P0, PT, R12, 0x1400, PT ;  /* 0x000014000c00780c */ /* 0x000fe40003f06070 */
[----:B----4-:R-:W-:-:S08]  /*1940*/  DADD R10, R14, R10 ;  /* 0x000000000e0a7229 */ /* 0x010fd0000000000a */
[----:B-----5:R-:W-:-:S08]  /*1950*/  DADD R10, R16, R10 ;  /* 0x00000000100a7229 */ /* 0x020fd0000000000a */
[----:B------:R-:W-:-:S08]  /*1960*/  DADD R10, R18, R10 ;  /* 0x00000000120a7229 */ /* 0x000fd0000000000a */
[----:B------:R-:W-:-:S08]  /*1970*/  DADD R10, R20, R10 ;  /* 0x00000000140a7229 */ /* 0x000fd0000000000a */
[----:B------:R-:W-:-:S08]  /*1980*/  DADD R10, R22, R10 ;  /* 0x00000000160a7229 */ /* 0x000fd0000000000a */
[----:B------:R-:W-:Y:S01]  /*1990*/  DADD R38, R4, R10 ;  /* 0x0000000004267229 */ /* 0x000fe2000000000a */
[----:B------:R-:W-:Y:S10]  /*19a0*/  @!P0 BRA `(.L_x_168) ;  /* 0x0000000800a48947 */ /* 0x000ff40003800000 */
[----:B------:R-:W-:-:S06]  /*19b0*/  UIADD3 UR4, UPT, UPT, UR4, 0x1400, URZ ;  /* 0x0000140004047890 */ /* 0x000fcc000fffe0ff */
[----:B------:R-:W-:-:S13]  /*19c0*/  ISETP.LT.U32.AND P0, PT, R3, UR4, PT ;  /* 0x0000000403007c0c */ /* 0x000fda000bf01070 */
[----:B------:R-:W-:Y:S05]  /*19d0*/  @!P0 BRA `(.L_x_169) ;  /* 0xfffffffc00a08947 */ /* 0x000fea000383ffff */
.L_x_167:
[----:B------:R-:W-:Y:S01]  /*19e0*/  VIADD R3, R2, -UR4 ;  /* 0x8000000402037c36 */ /* 0x000fe20008000000 */
[----:B------:R-:W-:Y:S04]  /*19f0*/  BSSY.RECONVERGENT B1, `(.L_x_168) ;  /* 0x00000a4000017945 */ /* 0x000fe80003800200 */
[----:B------:R-:W-:-:S04]  /*1a00*/  ISETP.GE.AND P0, PT, R0, R3, PT ;  /* 0x000000030000720c */ /* 0x000fc80003f06270 */
[----:B------:R-:W-:-:S13]  /*1a10*/  ISETP.LE.U32.OR P0, PT, R2, UR4, P0 ;  /* 0x0000000402007c0c */ /* 0x000fda0008703470 */
[----:B------:R-:W-:Y:S05]  /*1a20*/  @P0 BRA `(.L_x_170) ;  /* 0x0000000800800947 */ /* 0x000fea0003800000 */
[----:B------:R-:W-:Y:S01]  /*1a30*/  LOP3.LUT R3, RZ, R0, RZ, 0x33, !PT ;  /* 0x00000000ff037212 */ /* 0x000fe200078e33ff */
[----:B------:R-:W-:Y:S03]  /*1a40*/  BSSY.RECONVERGENT B2, `(.L_x_171) ;  /* 0x0000053000027945 */ /* 0x000fe60003800200 */
[----:B------:R-:W-:-:S04]  /*1a50*/  IADD3 R3, PT, PT, R2, -UR4, R3 ;  /* 0x8000000402037c10 */ /* 0x000fc8000fffe003 */
[C---:B------:R-:W-:Y:S01]  /*1a60*/  ISETP.GE.U32.AND P0, PT, R3.reuse, 0x2580, PT ;  /* 0x000025800300780c */ /* 0x040fe20003f06070 */
[----:B------:R-:W-:-:S05]  /*1a70*/  IMAD.HI.U32 R2, R3, -0x33333333, RZ ;  /* 0xcccccccd03027827 */ /* 0x000fca00078e00ff */
[----:B------:R-:W-:Y:S01]  /*1a80*/  LEA.HI R3, R2, 0x1, RZ, 0x17 ;  /* 0x0000000102037811 */ /* 0x000fe200078fb8ff */
[----:B------:R-:W-:-:S03]  /*1a90*/  IMAD.MOV.U32 R2, RZ, RZ, R0 ;  /* 0x000000ffff027224 */ /* 0x000fc600078e0000 */
[----:B------:R-:W-:-:S03]  /*1aa0*/  LOP3.LUT R4, R3, 0xf, RZ, 0xc0, !PT ;  /* 0x0000000f03047812 */ /* 0x000fc600078ec0ff */
[----:B------:R-:W-:Y:S05]  /*1ab0*/  @!P0 BRA `(.L_x_172) ;  /* 0x00000004002c8947 */ /* 0x000fea0003800000 */
[----:B------:R-:W-:Y:S01]  /*1ac0*/  LOP3.LUT R42, R3, 0xfffff0, RZ, 0xc0, !PT ;  /* 0x00fffff0032a7812 */ /* 0x000fe200078ec0ff */
[----:B------:R-:W-:Y:S01]  /*1ad0*/  BSSY.RECONVERGENT B3, `(.L_x_173) ;  /* 0x0000048000037945 */ /* 0x000fe20003800200 */
[C---:B------:R-:W-:Y:S01]  /*1ae0*/  LOP3.LUT R2, R0.reuse, 0x1400, RZ, 0xfc, !PT ;  /* 0x0000140000027812 */ /* 0x040fe200078efcff */
[----:B------:R-:W-:Y:S02]  /*1af0*/  VIADD R5, R0, UR4 ;  /* 0x0000000400057c36 */ /* 0x000fe40008000000 */
[----:B------:R-:W-:-:S07]  /*1b00*/  IMAD.MOV R42, RZ, RZ, -R42 ;  /* 0x000000ffff2a7224 */ /* 0x000fce00078e0a2a */
.L_x_174:
        /* <DEDUP_REMOVED lines=68> */
[----:B------:R-:W-:Y:S05]  /*1f50*/  BSYNC.RECONVERGENT B3 ;  /* 0x0000000000037941 */ /* 0x000fea0003800200 */
.L_x_173:
[----:B------:R-:W-:-:S07]  /*1f60*/  VIADD R2, R2, 0xffffec00 ;  /* 0xffffec0002027836 */ /* 0x000fce0000000000 */
.L_x_172:
[----:B------:R-:W-:Y:S05]  /*1f70*/  BSYNC.RECONVERGENT B2 ;  /* 0x0000000000027941 */ /* 0x000fea0003800200 */
.L_x_171:
        /* <DEDUP_REMOVED lines=40> */
.L_x_176:
[----:B------:R-:W-:Y:S05]  /*2200*/  BSYNC.RECONVERGENT B2 ;  /* 0x0000000000027941 */ /* 0x000fea0003800200 */
.L_x_175:
        /* <DEDUP_REMOVED lines=23> */
.L_x_178:
[----:B------:R-:W-:Y:S05]  /*2380*/  BSYNC.RECONVERGENT B2 ;  /* 0x0000000000027941 */ /* 0x000fea0003800200 */
.L_x_177:
[----:B------:R-:W-:Y:S05]  /*2390*/  @!P1 BRA `(.L_x_170) ;  /* 0x0000000000249947 */ /* 0x000fea0003800000 */
[----:B------:R-:W-:Y:S02]  /*23a0*/  VIADD R5, R2, UR4 ;  /* 0x0000000402057c36 */ /* 0x000fe40008000000 */
[----:B------:R-:W-:-:S07]  /*23b0*/  IMAD.MOV R4, RZ, RZ, -R3 ;  /* 0x000000ffff047224 */ /* 0x000fce00078e0a03 */
.L_x_179:
[----:B------:R-:W-:-:S06]  /*23c0*/  IMAD.WIDE.U32 R2, R5, 0x8, R6 ;  /* 0x0000000805027825 */ /* 0x000fcc00078e0006 */
[----:B------:R-:W2:Y:S01]  /*23d0*/  LDG.E.64 R2, desc[UR6][R2.64] ;  /* 0x0000000602027981 */ /* 0x000ea2000c1e1b00 */
[----:B------:R-:W-:Y:S02]  /*23e0*/  VIADD R4, R4, 0x1 ;  /* 0x0000000104047836 */ /* 0x000fe40000000000 */
[----:B------:R-:W-:-:S03]  /*23f0*/  VIADD R5, R5, 0x280 ;  /* 0x0000028005057836 */ /* 0x000fc60000000000 */
[----:B------:R-:W-:Y:S01]  /*2400*/  ISETP.NE.AND P0, PT, R4, RZ, PT ;  /* 0x000000ff0400720c */ /* 0x000fe20003f05270 */
[----:B--2---:R-:W-:-:S12]  /*2410*/  DADD R38, R2, R38 ;  /* 0x0000000002267229 */ /* 0x004fd80000000026 */
[----:B------:R-:W-:Y:S05]  /*2420*/  @P0 BRA `(.L_x_179) ;  /* 0xfffffffc00e40947 */ /* 0x000fea000383ffff */
.L_x_170:
[----:B------:R-:W-:Y:S05]  /*2430*/  BSYNC.RECONVERGENT B1 ;  /* 0x0000000000017941 */ /* 0x000fea0003800200 */
.L_x_168:
        /* <DEDUP_REMOVED lines=49> */
[----:B------:R-:W0:Y:S05]  /*2750*/  LDS.128 R8, [UR4+0x50] ;  /* 0x00005004ff087984 */ /* 0x000e2a0008000c00 */
[----:B------:R-:W-:-:S08]  /*2760*/  DADD R12, R12, R14 ;  /* 0x000000000c0c7229 */ /* 0x000fd0000000000e */
[----:B-1----:R-:W-:-:S08]  /*2770*/  DADD R12, R12, R16 ;  /* 0x000000000c0c7229 */ /* 0x002fd00000000010 */
[----:B------:R-:W-:Y:S02]  /*2780*/  DADD R18, R12, R18 ;  /* 0x000000000c127229 */ /* 0x000fe40000000012 */
[----:B------:R-:W1:Y:S06]  /*2790*/  LDS.128 R12, [UR4+0x60] ;  /* 0x00006004ff0c7984 */ /* 0x000e6c0008000c00 */
        /* <DEDUP_REMOVED lines=12> */
[----:B0-----:R-:W-:Y:S01]  /*2860*/  DADD R2, R2, R8 ;  /* 0x0000000002027229 */ /* 0x001fe20000000008 */
[----:B------:R-:W0:Y:S07]  /*2870*/  LDS.64 R8, [UR4+0xb0] ;  /* 0x0000b004ff087984 */ /* 0x000e2e0008000a00 */
[----:B------:R-:W-:-:S08]  /*2880*/  DADD R2, R2, R10 ;  /* 0x0000000002027229 */ /* 0x000fd0000000000a */
[----:B-1----:R-:W-:-:S08]  /*2890*/  DADD R2, R2, R12 ;  /* 0x0000000002027229 */ /* 0x002fd0000000000c */
[----:B------:R-:W-:-:S08]  /*28a0*/  DADD R2, R2, R14 ;  /* 0x0000000002027229 */ /* 0x000fd0000000000e */
[----:B--2---:R-:W-:-:S08]  /*28b0*/  DADD R2, R2, R4 ;  /* 0x0000000002027229 */ /* 0x004fd00000000004 */
[----:B------:R-:W-:-:S08]  /*28c0*/  DADD R2, R2, R6 ;  /* 0x0000000002027229 */ /* 0x000fd00000000006 */
[----:B0-----:R-:W-:-:S11]  /*28d0*/  DADD R8, R2, R8 ;  /* 0x0000000002087229 */ /* 0x001fd60000000008 */
.L_x_166:
[----:B------:R-:W-:Y:S05]  /*28e0*/  BSYNC.RECONVERGENT B0 ;  /* 0x0000000000007941 */ /* 0x000fea0003800200 */
.L_x_151:
[----:B------:R-:W-:Y:S05]  /*28f0*/  @P0 EXIT ;  /* 0x000000000000094d */ /* 0x000fea0003800000 */
[----:B------:R-:W0:Y:S01]  /*2900*/  LDCU.64 UR4, c[0x0][0x398] ;  /* 0x00007300ff0477ac */ /* 0x000e220008000a00 */
[----:B--2---:R-:W2:Y:S01]  /*2910*/  LDC.64 R2, c[0x0][0x388] ;  /* 0x0000e200ff027b82 */ /* 0x004ea20000000a00 */
[----:B0-----:R-:W-:-:S07]  /*2920*/  DADD R8, R8, UR4 ;  /* 0x0000000408087e29 */ /* 0x001fce0008000000 */
[----:B--2---:R-:W-:Y:S01]  /*2930*/  STG.E.64 desc[UR6][R2.64], R8 ;  /* 0x0000000802007986 */ /* 0x004fe2000c101b06 */
[----:B------:R-:W-:Y:S05]  /*2940*/  EXIT ;  /* 0x000000000000794d */ /* 0x000fea0003800000 */
.L_x_180:
        /* <DEDUP_REMOVED lines=11> */
.L_x_200:


//--------------------- .text._ZN3cub18CUB_300001_SM_10006detail11EmptyKernelIvEEvv --------------------------
	.section	.text._ZN3cub18CUB_300001_SM_10006detail11EmptyKernelIvEEvv,"ax",@progbits
	.align	128
        .global         _ZN3cub18CUB_300001_SM_10006detail11EmptyKernelIvEEvv
        .type           _ZN3cub18CUB_300001_SM_10006detail11EmptyKernelIvEEvv,@function
        .size           _ZN3cub18CUB_300001_SM_10006detail11EmptyKernelIvEEvv,(.L_x_201 - _ZN3cub18CUB_300001_SM_10006detail11EmptyKernelIvEEvv)
        .other          _ZN3cub18CUB_300001_SM_10006detail11EmptyKernelIvEEvv,@"STO_CUDA_ENTRY STV_DEFAULT"
_ZN3cub18CUB_300001_SM_10006detail11EmptyKernelIvEEvv:
.text._ZN3cub18CUB_300001_SM_10006detail11EmptyKernelIvEEvv:
[----:B------:R-:W-:Y:S01]  /*0000*/  LDC R1, c[0x0][0x37c] ;  /* 0x0000df00ff017b82 */ /* 0x000fe20000000800 */
[----:B------:R-:W-:Y:S05]  /*0010*/  EXIT ;  /* 0x000000000000794d */ /* 0x000fea0003800000 */
.L_x_181:
        /* <DEDUP_REMOVED lines=14> */
.L_x_201:


//--------------------- .text._Z9mc_kernelPdiddddy --------------------------
	.section	.text._Z9mc_kernelPdiddddy,"ax",@progbits
	.align	128
        .global         _Z9mc_kernelPdiddddy
        .type           _Z9mc_kernelPdiddddy,@function
        .size           _Z9mc_kernelPdiddddy,(.L_x_194 - _Z9mc_kernelPdiddddy)
        .other          _Z9mc_kernelPdiddddy,@"STO_CUDA_ENTRY STV_DEFAULT"
_Z9mc_kernelPdiddddy:
.text._Z9mc_kernelPdiddddy:
[----:B------:R-:W-:Y:S01]  /*0000*/  LDC R1, c[0x0][0x37c] ;  /* 0x0000df00ff017b82 */ /* 0x000fe20000000800 */
[----:B------:R-:W0:Y:S07]  /*0010*/  S2R R3, SR_TID.X ;  /* 0x0000000000037919 */ /* 0x000e2e0000002100 */
[----:B------:R-:W0:Y:S01]  /*0020*/  S2UR UR4, SR_CTAID.X ;  /* 0x00000000000479c3 */ /* 0x000e220000002500 */
[----:B------:R-:W1:Y:S07]  /*0030*/  LDCU UR5, c[0x0][0x388] ;  /* 0x00007100ff0577ac */ /* 0x000e6e0008000800 */
[----:B------:R-:W0:Y:S02]  /*0040*/  LDC R0, c[0x0][0x360] ;  /* 0x0000d800ff007b82 */ /* 0x000e240000000800 */
[----:B0-----:R-:W-:-:S05]  /*0050*/  IMAD R0, R0, UR4, R3 ;  /* 0x0000000400007c24 */ /* 0x001fca000f8e0203 */
[----:B-1----:R-:W-:-:S13]  /*0060*/  ISETP.GE.AND P0, PT, R0, UR5, PT ;  /* 0x0000000500007c0c */ /* 0x002fda000bf06270 */
[----:B------:R-:W-:Y:S05]  /*0070*/  @P0 EXIT ;  /* 0x000000000000094d */ /* 0x000fea0003800000 */
[----:B------:R-:W0:Y:S01]  /*0080*/  LDCU.64 UR4, c[0x0][0x3b0] ;  /* 0x00007600ff0477ac */ /* 0x000e220008000a00 */
[----:B------:R-:W-:Y:S01]  /*0090*/  SHF.R.S32.HI R2, RZ, 0x1f, R0 ;  /* 0x0000001fff027819 */ /* 0x000fe20000011400 */
[----:B------:R-:W-:Y:S03]  /*00a0*/  BSSY.RECONVERGENT B0, `(.L_x_182) ;  /* 0x0000098000007945 */ /* 0x000fe60003800200 */
[----:B0-----:R-:W-:Y:S01]  /*00b0*/  LOP3.LUT R4, R2, UR5, RZ, 0x3c, !PT ;  /* 0x0000000502047c12 */ /* 0x001fe2000f8e3cff */
[----:B------:R-:W-:Y:S01]  /*00c0*/  IMAD.WIDE.U32 R2, R0, -0x326172a9, RZ ;  /* 0xcd9e8d5700027825 */ /* 0x000fe200078e00ff */
[----:B------:R-:W-:Y:S02]  /*00d0*/  UIADD3 UR6, UPT, UPT, UR4, -0x61c88647, URZ ;  /* 0x9e3779b904067890 */ /* 0x000fe4000fffe0ff */
[----:B------:R-:W-:Y:S01]  /*00e0*/  UIADD3 UR7, UPT, UPT, UR5, 0x76cf5d0a, URZ ;  /* 0x76cf5d0a05077890 */ /* 0x000fe2000fffe0ff */
[----:B------:R-:W-:Y:S01]  /*00f0*/  IMAD.WIDE.U32 R4, R4, -0x326172a9, RZ ;  /* 0xcd9e8d5704047825 */ /* 0x000fe200078e00ff */
[----:B------:R-:W-:-:S04]  /*0100*/  LOP3.LUT R3, R3, UR4, RZ, 0x3c, !PT ;  /* 0x0000000403037c12 */ /* 0x000fc8000f8e3cff */
[----:B------:R-:W-:Y:S01]  /*0110*/  LOP3.LUT R6, R2, UR6, R5, 0x96, !PT ;  /* 0x0000000602067c12 */ /* 0x000fe2000f8e9605 */
[----:B------:R-:W-:Y:S01]  /*0120*/  UIADD3 UR6, UPT, UPT, UR5, -0x4498517b, URZ ;  /* 0xbb67ae8505067890 */ /* 0x000fe2000fffe0ff */
[----:B------:R-:W-:-:S04]  /*0130*/  IMAD.WIDE.U32 R2, R3, -0x2daee0ad, RZ ;  /* 0xd2511f5303027825 */ /* 0x000fc800078e00ff */
[----:B------:R-:W-:Y:S01]  /*0140*/  IMAD.WIDE.U32 R6, R6, -0x2daee0ad, RZ ;  /* 0xd2511f5306067825 */ /* 0x000fe200078e00ff */
[----:B------:R-:W-:Y:S01]  /*0150*/  LOP3.LUT R3, R3, UR6, RZ, 0x3c, !PT ;  /* 0x0000000603037c12 */ /* 0x000fe2000f8e3cff */
[----:B------:R-:W-:-:S03]  /*0160*/  UIADD3 UR6, UPT, UPT, UR4, 0x3c6ef372, URZ ;  /* 0x3c6ef37204067890 */ /* 0x000fc6000fffe0ff */
[----:B------:R-:W-:Y:S01]  /*0170*/  LOP3.LUT R8, R7, UR7, R2, 0x96, !PT ;  /* 0x0000000707087c12 */ /* 0x000fe2000f8e9602 */
[----:B------:R-:W-:Y:S01]  /*0180*/  UIADD3 UR7, UPT, UPT, UR4, -0x255992d5, URZ ;  /* 0xdaa66d2b04077890 */ /* 0x000fe2000fffe0ff */
[----:B------:R-:W-:-:S04]  /*0190*/  IMAD.WIDE.U32 R2, R3, -0x326172a9, RZ ;  /* 0xcd9e8d5703027825 */ /* 0x000fc800078e00ff */
[----:B------:R-:W-:Y:S01]  /*01a0*/  IMAD.WIDE.U32 R8, R8, -0x326172a9, RZ ;  /* 0xcd9e8d5708087825 */ /* 0x000fe200078e00ff */
[----:B------:R-:W-:Y:S01]  /*01b0*/  LOP3.LUT R3, R3, UR6, R4, 0x96, !PT ;  /* 0x0000000603037c12 */ /* 0x000fe2000f8e9604 */
        /* <DEDUP_REMOVED lines=8> */
[----:B------:R-:W-:Y:S01]  /*0240*/  UIADD3 UR7, UPT, UPT, UR4, 0x1715609d, URZ ;  /* 0x1715609d04077890 */ /* 0x000fe2000fffe0ff */
[----:B------:R-:W-:-:S04]  /*0250*/  IMAD.WIDE.U32 R2, R3, -0x326172a9, RZ ;  /* 0xcd9e8d5703027825 */ /* 0x000fc800078e00ff */
[----:B------:R-:W-:Y:S01]  /*0260*/  IMAD.WIDE.U32 R6, R6, -0x326172a9, RZ ;  /* 0xcd9e8d5706067825 */ /* 0x000fe200078e00ff */
[----:B------:R-:W-:Y:S01]  /*0270*/  LOP3.LUT R3, R3, UR6, R8, 0x96, !PT ;  /* 0x0000000603037c12 */ /* 0x000fe2000f8e9608 */
[----:B------:R-:W-:-:S03]  /*0280*/  UIADD3 UR6, UPT, UPT, UR5, -0x56f99767, URZ ;  /* 0xa906689905067890 */ /* 0x000fc6000fffe0ff */
        /* <DEDUP_REMOVED lines=17> */
[----:B------:R-:W-:Y:S02]  /*03a0*/  UIADD3 UR6, UPT, UPT, UR4, -0x700cb87f, URZ ;  /* 0x8ff3478104067890 */ /* 0x000fe4000fffe0ff */
[----:B------:R-:W-:Y:S01]  /*03b0*/  UIADD3 UR4, UPT, UPT, UR4, -0xe443238, URZ ;  /* 0xf1bbcdc804047890 */ /* 0x000fe2000fffe0ff */
[----:B------:R-:W-:Y:S01]  /*03c0*/  LOP3.LUT R9, R5, UR7, R6, 0x96, !PT ;  /* 0x0000000705097c12 */ /* 0x000fe2000f8e9606 */
[----:B------:R-:W-:-:S04]  /*03d0*/  IMAD.WIDE.U32 R10, R10, -0x326172a9, RZ ;  /* 0xcd9e8d570a0a7825 */ /* 0x000fc800078e00ff */
[----:B------:R-:W-:Y:S01]  /*03e0*/  IMAD.WIDE.U32 R8, R9, -0x326172a9, RZ ;  /* 0xcd9e8d5709087825 */ /* 0x000fe200078e00ff */
[----:B------:R-:W-:Y:S01]  /*03f0*/  LOP3.LUT R2, R11, UR4, R2, 0x96, !PT ;  /* 0x000000040b027c12 */ /* 0x000fe2000f8e9602 */
[----:B------:R-:W-:-:S03]  /*0400*/  UIADD3 UR4, UPT, UPT, UR5, -0x695add53, URZ ;  /* 0x96a522ad05047890 */ /* 0x000fc6000fffe0ff */
[----:B------:R-:W-:Y:S01]  /*0410*/  LOP3.LUT R9, R9, UR6, R10, 0x96, !PT ;  /* 0x0000000609097c12 */ /* 0x000fe2000f8e960a */
[----:B------:R-:W-:-:S04]  /*0420*/  IMAD.WIDE.U32 R6, R8, 0x200000, RZ ;  /* 0x0020000008067825 */ /* 0x000fc800078e00ff */
[----:B------:R-:W-:Y:S01]  /*0430*/  IMAD.MOV.U32 R13, RZ, RZ, R7 ;  /* 0x000000ffff0d7224 */ /* 0x000fe200078e0007 */
[----:B------:R-:W-:Y:S01]  /*0440*/  LOP3.LUT R12, R6, R9, RZ, 0x3c, !PT ;  /* 0x00000009060c7212 */ /* 0x000fe200078e3cff */
[----:B------:R-:W-:Y:S02]  /*0450*/  IMAD.MOV.U32 R8, RZ, RZ, 0x0 ;  /* 0x00000000ff087424 */ /* 0x000fe400078e00ff */
[----:B------:R-:W-:Y:S01]  /*0460*/  IMAD.MOV.U32 R9, RZ, RZ, 0x3ca00000 ;  /* 0x3ca00000ff097424 */ /* 0x000fe200078e00ff */
[----:B------:R0:W1:Y:S01]  /*0470*/  I2F.F64.U64 R6, R12 ;  /* 0x0000000c00067312 */ /* 0x0000620000301800 */
[----:B------:R-:W-:-:S05]  /*0480*/  IMAD.WIDE.U32 R2, R2, -0x2daee0ad, RZ ;  /* 0xd2511f5302027825 */ /* 0x000fca00078e00ff */
[----:B------:R-:W-:Y:S01]  /*0490*/  LOP3.LUT R5, R3, UR4, R4, 0x96, !PT ;  /* 0x0000000403057c12 */ /* 0x000fe2000f8e9604 */
[----:B------:R-:W-:-:S04]  /*04a0*/  IMAD.WIDE.U32 R2, R2, 0x200000, RZ ;  /* 0x0020000002027825 */ /* 0x000fc800078e00ff */
[----:B------:R-:W-:Y:S01]  /*04b0*/  IMAD.MOV.U32 R4, RZ, RZ, -0x3ff ;  /* 0xfffffc01ff047424 */ /* 0x000fe200078e00ff */
[----:B0-----:R-:W-:Y:S02]  /*04c0*/  LOP3.LUT R12, R2, R5, RZ, 0x3c, !PT ;  /* 0x00000005020c7212 */ /* 0x001fe400078e3cff */
[----:B------:R-:W-:Y:S01]  /*04d0*/  MOV R13, R3 ;  /* 0x00000003000d7202 */ /* 0x000fe20000000f00 */
[----:B-1----:R-:W-:-:S03]  /*04e0*/  DFMA R6, R6, R8, 5.5511151231257827021e-17 ;  /* 0x3c9000000606742b */ /* 0x002fc60000000008 */
[----:B------:R-:W0:Y:S07]  /*04f0*/  I2F.F64.U64 R2, R12 ;  /* 0x0000000c00027312 */ /* 0x000e2e0000301800 */
[----:B------:R-:W-:Y:S01]  /*0500*/  ISETP.GT.AND P0, PT, R7, 0xfffff, PT ;  /* 0x000fffff0700780c */ /* 0x000fe20003f04270 */
[----:B------:R-:W-:Y:S02]  /*0510*/  IMAD.MOV.U32 R10, RZ, RZ, R6 ;  /* 0x000000ffff0a7224 */ /* 0x000fe400078e0006 */
[----:B------:R-:W-:-:S02]  /*0520*/  IMAD.MOV.U32 R11, RZ, RZ, R7 ;  /* 0x000000ffff0b7224 */ /* 0x000fc400078e0007 */
[----:B------:R-:W-:Y:S01]  /*0530*/  IMAD.MOV.U32 R5, RZ, RZ, R7 ;  /* 0x000000ffff057224 */ /* 0x000fe200078e0007 */
[----:B0-----:R-:W-:-:S07]  /*0540*/  DFMA R2, R2, 2.2204460492503130808e-16, R8 ;  /* 0x3cb000000202782b */ /* 0x001fce0000000008 */
[----:B------:R-:W-:Y:S01]  /*0550*/  @!P0 DMUL R10, R10, 1.80143985094819840000e+16 ;  /* 0x435000000a0a8828 */ /* 0x000fe20000000000 */
[----:B------:R-:W-:-:S09]  /*0560*/  @!P0 IMAD.MOV.U32 R4, RZ, RZ, -0x435 ;  /* 0xfffffbcbff048424 */ /* 0x000fd200078e00ff */
[----:B------:R-:W-:Y:S01]  /*0570*/  @!P0 IMAD.MOV.U32 R5, RZ, RZ, R11 ;  /* 0x000000ffff058224 */ /* 0x000fe200078e000b */
[----:B------:R-:W-:-:S03]  /*0580*/  @!P0 MOV R6, R10 ;  /* 0x0000000a00068202 */ /* 0x000fc60000000f00 */
[----:B------:R-:W-:-:S05]  /*0590*/  VIADD R7, R5, 0xffffffff ;  /* 0xffffffff05077836 */ /* 0x000fca0000000000 */
[----:B------:R-:W-:-:S13]  /*05a0*/  ISETP.GT.U32.AND P1, PT, R7, 0x7feffffe, PT ;  /* 0x7feffffe0700780c */ /* 0x000fda0003f24070 */
[----:B------:R-:W-:Y:S05]  /*05b0*/  @P1 BRA `(.L_x_183) ;  /* 0x0000000400001947 */ /* 0x000fea0003800000 */
[----:B------:R-:W-:Y:S01]  /*05c0*/  LOP3.LUT R7, R5, 0xfffff, RZ, 0xc0, !PT ;  /* 0x000fffff05077812 */ /* 0x000fe200078ec0ff */
[----:B------:R-:W-:Y:S01]  /*05d0*/  IMAD.MOV.U32 R8, RZ, RZ, RZ ;  /* 0x000000ffff087224 */ /* 0x000fe200078e00ff */
[----:B------:R-:W-:Y:S01]  /*05e0*/  MOV R17, 0x3ed0ee25 ;  /* 0x3ed0ee2500117802 */ /* 0x000fe20000000f00 */
[----:B------:R-:W-:Y:S01]  /*05f0*/  IMAD.MOV.U32 R16, RZ, RZ, -0x748574fc ;  /* 0x8b7a8b04ff107424 */ /* 0x000fe200078e00ff */
[----:B------:R-:W-:Y:S01]  /*0600*/  LOP3.LUT R7, R7, 0x3ff00000, RZ, 0xfc, !PT ;  /* 0x3ff0000007077812 */ /* 0x000fe200078efcff */
[----:B------:R-:W-:Y:S01]  /*0610*/  UMOV UR4, 0x3ae80f1e ;  /* 0x3ae80f1e00047882 */ /* 0x000fe20000000000 */
[----:B------:R-:W-:Y:S01]  /*0620*/  UMOV UR5, 0x3eb1380b ;  /* 0x3eb1380b00057882 */ /* 0x000fe20000000000 */
[----:B------:R-:W-:Y:S01]  /*0630*/  LEA.HI R18, R5, R4, RZ, 0xc ;  /* 0x0000000405127211 */ /* 0x000fe200078f60ff */
[----:B------:R-:W-:Y:S01]  /*0640*/  IMAD.MOV.U32 R19, RZ, RZ, 0x43300000 ;  /* 0x43300000ff137424 */ /* 0x000fe200078e00ff */
[----:B------:R-:W-:Y:S01]  /*0650*/  ISETP.GE.U32.AND P0, PT, R7, 0x3ff6a09f, PT ;  /* 0x3ff6a09f0700780c */ /* 0x000fe20003f06070 */
[----:B------:R-:W-:Y:S01]  /*0660*/  UMOV UR6, 0x80000000 ;  /* 0x8000000000067882 */ /* 0x000fe20000000000 */
[----:B------:R-:W-:-:S11]  /*0670*/  UMOV UR7, 0x43300000 ;  /* 0x4330000000077882 */ /* 0x000fd60000000000 */
[----:B------:R-:W-:Y:S02]  /*0680*/  @P0 VIADD R9, R7, 0xfff00000 ;  /* 0xfff0000007090836 */ /* 0x000fe40000000000 */
[----:B------:R-:W-:Y:S02]  /*0690*/  @P0 VIADD R18, R18, 0x1 ;  /* 0x0000000112120836 */ /* 0x000fe40000000000 */
[----:B------:R-:W-:-:S03]  /*06a0*/  @P0 IMAD.MOV.U32 R7, RZ, RZ, R9 ;  /* 0x000000ffff070224 */ /* 0x000fc600078e0009 */
[----:B------:R-:W-:-:S03]  /*06b0*/  LOP3.LUT R18, R18, 0x80000000, RZ, 0x3c, !PT ;  /* 0x8000000012127812 */ /* 0x000fc600078e3cff */
[C---:B------:R-:W-:Y:S02]  /*06c0*/  DADD R14, R6.reuse, 1 ;  /* 0x3ff00000060e7429 */ /* 0x040fe40000000000 */
[----:B------:R-:W-:-:S04]  /*06d0*/  DADD R6, R6, -1 ;  /* 0xbff0000006067429 */ /* 0x000fc80000000000 */
[----:B------:R-:W0:Y:S02]  /*06e0*/  MUFU.RCP64H R9, R15 ;  /* 0x0000000f00097308 */ /* 0x000e240000001800 */
[----:B0-----:R-:W-:-:S08]  /*06f0*/  DFMA R10, -R14, R8, 1 ;  /* 0x3ff000000e0a742b */ /* 0x001fd00000000108 */
[----:B------:R-:W-:-:S08]  /*0700*/  DFMA R10, R10, R10, R10 ;  /* 0x0000000a0a0a722b */ /* 0x000fd0000000000a */
[----:B------:R-:W-:-:S08]  /*0710*/  DFMA R8, R8, R10, R8 ;  /* 0x0000000a0808722b */ /* 0x000fd00000000008 */
[----:B------:R-:W-:-:S08]  /*0720*/  DMUL R10, R6, R8 ;  /* 0x00000008060a7228 */ /* 0x000fd00000000000 */
[----:B------:R-:W-:-:S08]  /*0730*/  DFMA R10, R6, R8, R10 ;  /* 0x00000008060a722b */ /* 0x000fd0000000000a */
[----:B------:R-:W-:Y:S02]  /*0740*/  DMUL R12, R10, R10 ;  /* 0x0000000a0a0c7228 */ /* 0x000fe40000000000 */
[----:B------:R-:W-:-:S06]  /*0750*/  DADD R4, R6, -R10 ;  /* 0x0000000006047229 */ /* 0x000fcc000000080a */
[----:B------:R-:W-:Y:S01]  /*0760*/  DFMA R14, R12, UR4, R16 ;  /* 0x000000040c0e7c2b */ /* 0x000fe20008000010 */
[----:B------:R-:W-:Y:S01]  /*0770*/  UMOV UR4, 0x9f02676f ;  /* 0x9f02676f00047882 */ /* 0x000fe20000000000 */
[----:B------:R-:W-:Y:S01]  /*0780*/  UMOV UR5, 0x3ef3b266 ;  /* 0x3ef3b26600057882 */ /* 0x000fe20000000000 */
[----:B------:R-:W-:Y:S02]  /*0790*/  DADD R16, R4, R4 ;  /* 0x0000000004107229 */ /* 0x000fe40000000004 */
[----:B------:R-:W-:Y:S01]  /*07a0*/  DADD R4, R18, -UR6 ;  /* 0x8000000612047e29 */ /* 0x000fe20008000000 */
[----:B------:R-:W-:Y:S01]  /*07b0*/  UMOV UR6, 0xfefa39ef ;  /* 0xfefa39ef00067882 */ /* 0x000fe20000000000 */
[----:B------:R-:W-:Y:S01]  /*07c0*/  UMOV UR7, 0x3fe62e42 ;  /* 0x3fe62e4200077882 */ /* 0x000fe20000000000 */
[----:B------:R-:W-:Y:S01]  /*07d0*/  DFMA R14, R12, R14, UR4 ;  /* 0x000000040c0e7e2b */ /* 0x000fe2000800000e */
[----:B------:R-:W-:Y:S01]  /*07e0*/  UMOV UR4, 0xa9ab0956 ;  /* 0xa9ab095600047882 */ /* 0x000fe20000000000 */
[----:B------:R-:W-:Y:S01]  /*07f0*/  UMOV UR5, 0x3f1745cb ;  /* 0x3f1745cb00057882 */ /* 0x000fe20000000000 */
[----:B------:R-:W-:-:S02]  /*0800*/  DFMA R16, R6, -R10, R16 ;  /* 0x8000000a0610722b */ /* 0x000fc40000000010 */
[----:B------:R-:W-:-:S03]  /*0810*/  DFMA R6, R4, UR6, R10 ;  /* 0x0000000604067c2b */ /* 0x000fc6000800000a */
[----:B------:R-:W-:Y:S01]  /*0820*/  DFMA R14, R12, R14, UR4 ;  /* 0x000000040c0e7e2b */ /* 0x000fe2000800000e */
[----:B------:R-:W-:Y:S01]  /*0830*/  UMOV UR4, 0x2d1b5154 ;  /* 0x2d1b515400047882 */ /* 0x000fe20000000000 */
[----:B------:R-:W-:Y:S01]  /*0840*/  UMOV UR5, 0x3f3c71c7 ;  /* 0x3f3c71c700057882 */ /* 0x000fe20000000000 */
[----:B------:R-:W-:-:S05]  /*0850*/  DMUL R16, R8, R16 ;  /* 0x0000001008107228 */ /* 0x000fca0000000000 */
[----:B------:R-:W-:Y:S01]  /*0860*/  DFMA R14, R12, R14, UR4 ;  /* 0x000000040c0e7e2b */ /* 0x000fe2000800000e */
[----:B------:R-:W-:Y:S01]  /*0870*/  UMOV UR4, 0x923be72d ;  /* 0x923be72d00047882 */ /* 0x000fe20000000000 */
[----:B------:R-:W-:-:S06]  /*0880*/  UMOV UR5, 0x3f624924 ;  /* 0x3f62492400057882 */ /* 0x000fcc0000000000 */
        /* <DEDUP_REMOVED lines=8> */
[----:B------:R-:W-:Y:S02]  /*0910*/  UMOV UR5, 0x3fe62e42 ;  /* 0x3fe62e4200057882 */ /* 0x000fe40000000000 */
[----:B------:R-:W-:Y:S01]  /*0920*/  DFMA R18, R4, -UR4, R6 ;  /* 0x8000000404127c2b */ /* 0x000fe20008000006 */
[----:B------:R-:W-:Y:S01]  /*0930*/  UMOV UR4, 0x3b39803f ;  /* 0x3b39803f00047882 */ /* 0x000fe20000000000 */
[----:B------:R-:W-:Y:S02]  /*0940*/  UMOV UR5, 0x3c7abc9e ;  /* 0x3c7abc9e00057882 */ /* 0x000fe40000000000 */
[----:B------:R-:W-:-:S04]  /*0950*/  DMUL R14, R12, R14 ;  /* 0x0000000e0c0e7228 */ /* 0x000fc80000000000 */
[----:B------:R-:W-:-:S04]  /*0960*/  DADD R18, -R10, R18 ;  /* 0x000000000a127229 */ /* 0x000fc80000000112 */
[----:B------:R-:W-:-:S08]  /*0970*/  DFMA R14, R10, R14, R16 ;  /* 0x0000000e0a0e722b */ /* 0x000fd00000000010 */
[----:B------:R-:W-:-:S08]  /*0980*/  DADD R14, R14, -R18 ;  /* 0x000000000e0e7229 */ /* 0x000fd00000000812 */
[----:B------:R-:W-:-:S08]  /*0990*/  DFMA R14, R4, UR4, R14 ;  /* 0x00000004040e7c2b */ /* 0x000fd0000800000e */
[----:B------:R-:W-:Y:S01]  /*09a0*/  DADD R8, R6, R14 ;  /* 0x0000000006087229 */ /* 0x000fe2000000000e */
[----:B------:R-:W-:Y:S10]  /*09b0*/  BRA `(.L_x_184) ;  /* 0x0000000000187947 */ /* 0x000ff40003800000 */
.L_x_183:
[----:B------:R-:W-:Y:S01]  /*09c0*/  IMAD.MOV.U32 R4, RZ, RZ, 0x0 ;  /* 0x00000000ff047424 */ /* 0x000fe200078e00ff */
[----:B------:R-:W-:Y:S01]  /*09d0*/  LOP3.LUT P0, RZ, R11, 0x7fffffff, RZ, 0xc0, !PT ;  /* 0x7fffffff0bff7812 */ /* 0x000fe2000780c0ff */
[----:B------:R-:W-:-:S06]  /*09e0*/  IMAD.MOV.U32 R5, RZ, RZ, 0x7ff00000 ;  /* 0x7ff00000ff057424 */ /* 0x000fcc00078e00ff */
[----:B------:R-:W-:-:S10]  /*09f0*/  DFMA R4, R10, R4, +INF ;  /* 0x7ff000000a04742b */ /* 0x000fd40000000004 */
[----:B------:R-:W-:Y:S02]  /*0a00*/  FSEL R8, R4, RZ, P0 ;  /* 0x000000ff04087208 */ /* 0x000fe40000000000 */
[----:B------:R-:W-:-:S07]  /*0a10*/  FSEL R9, R5, -QNAN , P0 ;  /* 0xfff0000005097808 */ /* 0x000fce0000000000 */
.L_x_184:
[----:B------:R-:W-:Y:S05]  /*0a20*/  BSYNC.RECONVERGENT B0 ;  /* 0x0000000000007941 */ /* 0x000fea0003800200 */
.L_x_182:
[----:B------:R-:W-:Y:S01]  /*0a30*/  DMUL R8, R8, -2 ;  /* 0xc000000008087828 */ /* 0x000fe20000000000 */
[----:B------:R-:W-:Y:S01]  /*0a40*/  IMAD.MOV.U32 R10, RZ, RZ, 0x0 ;  /* 0x00000000ff0a7424 */ /* 0x000fe200078e00ff */
[----:B------:R-:W-:Y:S01]  /*0a50*/  BSSY.RECONVERGENT B0, `(.L_x_185) ;  /* 0x0000014000007945 */ /* 0x000fe20003800200 */
[----:B------:R-:W-:-:S03]  /*0a60*/  IMAD.MOV.U32 R11, RZ, RZ, 0x3fd80000 ;  /* 0x3fd80000ff0b7424 */ /* 0x000fc600078e00ff */
[----:B------:R-:W0:Y:S04]  /*0a70*/  MUFU.RSQ64H R7, R9 ;  /* 0x0000000900077308 */ /* 0x000e280000001c00 */
[----:B------:R-:W-:-:S04]  /*0a80*/  IADD3 R6, PT, PT, R9, -0x3500000, RZ ;  /* 0xfcb0000009067810 */ /* 0x000fc80007ffe0ff */
[----:B------:R-:W-:Y:S02]  /*0a90*/  ISETP.GE.U32.AND P0, PT, R6, 0x7ca00000, PT ;  /* 0x7ca000000600780c */ /* 0x000fe40003f06070 */
[----:B0-----:R-:W-:-:S08]  /*0aa0*/  DMUL R4, R6, R6 ;  /* 0x0000000606047228 */ /* 0x001fd00000000000 */
[----:B------:R-:W-:-:S08]  /*0ab0*/  DFMA R4, R8, -R4, 1 ;  /* 0x3ff000000804742b */ /* 0x000fd00000000804 */
[----:B------:R-:W-:Y:S02]  /*0ac0*/  DFMA R10, R4, R10, 0.5 ;  /* 0x3fe00000040a742b */ /* 0x000fe4000000000a */
[----:B------:R-:W-:-:S08]  /*0ad0*/  DMUL R4, R6, R4 ;  /* 0x0000000406047228 */ /* 0x000fd00000000000 */
[----:B------:R-:W-:-:S08]  /*0ae0*/  DFMA R12, R10, R4, R6 ;  /* 0x000000040a0c722b */ /* 0x000fd00000000006 */
[----:B------:R-:W-:Y:S02]  /*0af0*/  DMUL R14, R8, R12 ;  /* 0x0000000c080e7228 */ /* 0x000fe40000000000 */
[----:B------:R-:W-:Y:S02]  /*0b00*/  VIADD R11, R13, 0xfff00000 ;  /* 0xfff000000d0b7836 */ /* 0x000fe40000000000 */
[----:B------:R-:W-:-:S04]  /*0b10*/  IMAD.MOV.U32 R10, RZ, RZ, R12 ;  /* 0x000000ffff0a7224 */ /* 0x000fc800078e000c */
[----:B------:R-:W-:-:S08]  /*0b20*/  DFMA R16, R14, -R14, R8 ;  /* 0x8000000e0e10722b */ /* 0x000fd00000000008 */
[----:B------:R-:W-:Y:S01]  /*0b30*/  DFMA R4, R16, R10, R14 ;  /* 0x0000000a1004722b */ /* 0x000fe2000000000e */
[----:B------:R-:W-:Y:S10]  /*0b40*/  @!P0 BRA `(.L_x_186) ;  /* 0x0000000000108947 */ /* 0x000ff40003800000 */
[----:B------:R-:W-:-:S07]  /*0b50*/  MOV R4, 0xb70 ;  /* 0x00000b7000047802 */ /* 0x000fce0000000f00 */
[----:B------:R-:W-:Y:S05]  /*0b60*/  CALL.REL.NOINC `($__internal_0_$__cuda_sm20_dsqrt_rn_f64_mediumpath_v1) ;  /* 0x0000000800547944 */ /* 0x000fea0003c00000 */
[----:B------:R-:W-:Y:S01]  /*0b70*/  MOV R4, R6 ;  /* 0x0000000600047202 */ /* 0x000fe20000000f00 */
[----:B------:R-:W-:-:S07]  /*0b80*/  IMAD.MOV.U32 R5, RZ, RZ, R7 ;  /* 0x000000ffff057224 */ /* 0x000fce00078e0007 */
.L_x_186:
[----:B------:R-:W-:Y:S05]  /*0b90*/  BSYNC.RECONVERGENT B0 ;  /* 0x0000000000007941 */ /* 0x000fea0003800200 */
.L_x_185:
[----:B------:R-:W-:Y:S01]  /*0ba0*/  DMUL R8, RZ, R2 ;  /* 0x00000002ff087228 */ /* 0x000fe20000000000 */
[----:B------:R-:W-:Y:S01]  /*0bb0*/  IMAD.SHL.U32 R6, R3, 0x2, RZ ;  /* 0x0000000203067824 */ /* 0x000fe200078e00ff */
[----:B------:R-:W-:Y:S01]  /*0bc0*/  UMOV UR4, 0x33145c07 ;  /* 0x33145c0700047882 */ /* 0x000fe20000000000 */
[----:B------:R-:W-:Y:S01]  /*0bd0*/  UMOV UR5, 0x3ca1a626 ;  /* 0x3ca1a62600057882 */ /* 0x000fe20000000000 */
[----:B------:R-:W-:Y:S01]  /*0be0*/  MOV R12, 0xc1ef8528 ;  /* 0xc1ef8528000c7802 */ /* 0x000fe20000000f00 */
[----:B------:R-:W-:Y:S01]  /*0bf0*/  IMAD.MOV.U32 R13, RZ, RZ, 0x3e21eea7 ;  /* 0x3e21eea7ff0d7424 */ /* 0x000fe200078e00ff */
[----:B------:R-:W-:Y:S01]  /*0c00*/  ISETP.GT.U32.AND P0, PT, R6, -0x79800000, PT ;  /* 0x868000000600780c */ /* 0x000fe20003f04070 */
[----:B------:R-:W-:Y:S01]  /*0c10*/  IMAD.MOV.U32 R14, RZ, RZ, 0x2cb0d246 ;  /* 0x2cb0d246ff0e7424 */ /* 0x000fe200078e00ff */
[----:B------:R-:W-:Y:S01]  /*0c20*/  BSSY.RECONVERGENT B0, `(.L_x_187) ;  /* 0x000007c000007945 */ /* 0x000fe20003800200 */
[----:B------:R-:W-:Y:S01]  /*0c30*/  IMAD.MOV.U32 R15, RZ, RZ, 0x3e5ae5f1 ;  /* 0x3e5ae5f1ff0f7424 */ /* 0x000fe200078e00ff */
[----:B------:R-:W-:-:S02]  /*0c40*/  FSEL R3, R9, R3, P0 ;  /* 0x0000000309037208 */ /* 0x000fc40000000000 */
[----:B------:R-:W-:-:S03]  /*0c50*/  FSEL R8, R8, R2, P0 ;  /* 0x0000000208087208 */ /* 0x000fc60000000000 */
[----:B------:R-:W-:Y:S02]  /*0c60*/  VIADD R9, R3, 0x100000 ;  /* 0x0010000003097836 */ /* 0x000fe40000000000 */
[----:B------:R-:W-:Y:S02]  /*0c70*/  IMAD.MOV.U32 R2, RZ, RZ, R8 ;  /* 0x000000ffff027224 */ /* 0x000fe400078e0008 */
[----:B------:R-:W0:Y:S08]  /*0c80*/  FRND.F64 R6, R8 ;  /* 0x0000000800067313 */ /* 0x000e300000301800 */
[----:B------:R-:W1:Y:S01]  /*0c90*/  F2I.S64.F64 R8, R8 ;  /* 0x0000000800087311 */ /* 0x000e620000301900 */
[----:B0-----:R-:W-:-:S08]  /*0ca0*/  DFMA R6, R6, -0.5, R2 ;  /* 0xbfe000000606782b */ /* 0x001fd00000000002 */
[----:B------:R-:W-:Y:S01]  /*0cb0*/  DMUL R10, R6, UR4 ;  /* 0x00000004060a7c28 */ /* 0x000fe20008000000 */
[----:B------:R-:W-:Y:S01]  /*0cc0*/  UMOV UR4, 0x54442d18 ;  /* 0x54442d1800047882 */ /* 0x000fe20000000000 */
[----:B------:R-:W-:Y:S01]  /*0cd0*/  UMOV UR5, 0x400921fb ;  /* 0x400921fb00057882 */ /* 0x000fe20000000000 */
[----:B-1----:R-:W-:-:S05]  /*0ce0*/  LOP3.LUT P1, RZ, R8, 0x2, RZ, 0xc0, !PT ;  /* 0x0000000208ff7812 */ /* 0x002fca000782c0ff */
[----:B------:R-:W-:Y:S01]  /*0cf0*/  DFMA R6, R6, UR4, R10 ;  /* 0x0000000406067c2b */ /* 0x000fe2000800000a */
[----:B------:R-:W-:Y:S01]  /*0d00*/  UMOV UR4, 0x20fd8164 ;  /* 0x20fd816400047882 */ /* 0x000fe20000000000 */
[----:B------:R-:W-:-:S06]  /*0d10*/  UMOV UR5, 0x3da8ff83 ;  /* 0x3da8ff8300057882 */ /* 0x000fcc0000000000 */
[----:B------:R-:W-:-:S08]  /*0d20*/  DMUL R10, R6, R6 ;  /* 0x00000006060a7228 */ /* 0x000fd00000000000 */
[C---:B------:R-:W-:Y:S01]  /*0d30*/  DFMA R12, R10.reuse, -UR4, R12 ;  /* 0x800000040a0c7c2b */ /* 0x040fe2000800000c */
[----:B------:R-:W-:Y:S01]  /*0d40*/  UMOV UR4, 0xf9785eba ;  /* 0xf9785eba00047882 */ /* 0x000fe20000000000 */
[----:B------:R-:W-:Y:S02]  /*0d50*/  UMOV UR5, 0x3de5db65 ;  /* 0x3de5db6500057882 */ /* 0x000fe40000000000 */
[C---:B------:R-:W-:Y:S01]  /*0d60*/  DFMA R14, R10.reuse, UR4, -R14 ;  /* 0x000000040a0e7c2b */ /* 0x040fe2000800080e */
[----:B------:R-:W-:Y:S01]  /*0d70*/  UMOV UR4, 0x8e06e6d9 ;  /* 0x8e06e6d900047882 */ /* 0x000fe20000000000 */
[----:B------:R-:W-:Y:S02]  /*0d80*/  UMOV UR5, 0x3e927e4f ;  /* 0x3e927e4f00057882 */ /* 0x000fe40000000000 */
[----:B------:R-:W-:Y:S01]  /*0d90*/  DFMA R12, R10, R12, -UR4 ;  /* 0x800000040a0c7e2b */ /* 0x000fe2000800000c */
[----:B------:R-:W-:Y:S01]  /*0da0*/  UMOV UR4, 0x69ace392 ;  /* 0x69ace39200047882 */ /* 0x000fe20000000000 */
[----:B------:R-:W-:-:S02]  /*0db0*/  UMOV UR5, 0x3ec71de3 ;  /* 0x3ec71de300057882 */ /* 0x000fc40000000000 */
[C---:B------:R-:W-:Y:S01]  /*0dc0*/  DFMA R14, R10.reuse, R14, UR4 ;  /* 0x000000040a0e7e2b */ /* 0x040fe2000800000e */
[----:B------:R-:W-:Y:S01]  /*0dd0*/  UMOV UR4, 0x19ddbce9 ;  /* 0x19ddbce900047882 */ /* 0x000fe20000000000 */
[----:B------:R-:W-:Y:S02]  /*0de0*/  UMOV UR5, 0x3efa01a0 ;  /* 0x3efa01a000057882 */ /* 0x000fe40000000000 */
[C---:B------:R-:W-:Y:S01]  /*0df0*/  DFMA R12, R10.reuse, R12, UR4 ;  /* 0x000000040a0c7e2b */ /* 0x040fe2000800000c */
[----:B------:R-:W-:Y:S01]  /*0e00*/  UMOV UR4, 0x19db62a1 ;  /* 0x19db62a100047882 */ /* 0x000fe20000000000 */
[----:B------:R-:W-:Y:S02]  /*0e10*/  UMOV UR5, 0x3f2a01a0 ;  /* 0x3f2a01a000057882 */ /* 0x000fe40000000000 */
[----:B------:R-:W-:Y:S01]  /*0e20*/  DFMA R14, R10, R14, -UR4 ;  /* 0x800000040a0e7e2b */ /* 0x000fe2000800000e */
[----:B------:R-:W-:Y:S01]  /*0e30*/  UMOV UR4, 0x16c15d47 ;  /* 0x16c15d4700047882 */ /* 0x000fe20000000000 */
[----:B------:R-:W-:-:S02]  /*0e40*/  UMOV UR5, 0x3f56c16c ;  /* 0x3f56c16c00057882 */ /* 0x000fc40000000000 */
[C---:B------:R-:W-:Y:S01]  /*0e50*/  DFMA R12, R10.reuse, R12, -UR4 ;  /* 0x800000040a0c7e2b */ /* 0x040fe2000800000c */
[----:B------:R-:W-:Y:S01]  /*0e60*/  UMOV UR4, 0x11110818 ;  /* 0x1111081800047882 */ /* 0x000fe20000000000 */
[----:B------:R-:W-:Y:S02]  /*0e70*/  UMOV UR5, 0x3f811111 ;  /* 0x3f81111100057882 */ /* 0x000fe40000000000 */
[C---:B------:R-:W-:Y:S01]  /*0e80*/  DFMA R14, R10.reuse, R14, UR4 ;  /* 0x000000040a0e7e2b */ /* 0x040fe2000800000e */
[----:B------:R-:W-:Y:S01]  /*0e90*/  UMOV UR4, 0x55555551 ;  /* 0x5555555100047882 */ /* 0x000fe20000000000 */
[----:B------:R-:W-:Y:S02]  /*0ea0*/  UMOV UR5, 0x3fa55555 ;  /* 0x3fa5555500057882 */ /* 0x000fe40000000000 */
[----:B------:R-:W-:Y:S01]  /*0eb0*/  DFMA R12, R10, R12, UR4 ;  /* 0x000000040a0c7e2b */ /* 0x000fe2000800000c */
[----:B------:R-:W-:Y:S01]  /*0ec0*/  UMOV UR4, 0x55555554 ;  /* 0x5555555400047882 */ /* 0x000fe20000000000 */
[----:B------:R-:W-:-:S02]  /*0ed0*/  UMOV UR5, 0x3fc55555 ;  /* 0x3fc5555500057882 */ /* 0x000fc40000000000 */
[C---:B------:R-:W-:Y:S01]  /*0ee0*/  DFMA R16, R10.reuse, R14, -UR4 ;  /* 0x800000040a107e2b */ /* 0x040fe2000800000e */
[----:B------:R-:W-:Y:S01]  /*0ef0*/  UMOV UR4, 0xfefa39ef ;  /* 0xfefa39ef00047882 */ /* 0x000fe20000000000 */
[----:B------:R-:W-:Y:S02]  /*0f00*/  UMOV UR5, 0x3fe62e42 ;  /* 0x3fe62e4200057882 */ /* 0x000fe40000000000 */
[C---:B------:R-:W-:Y:S02]  /*0f10*/  DFMA R14, R10.reuse, R12, -0.5 ;  /* 0xbfe000000a0e742b */ /* 0x040fe4000000000c */
[----:B------:R-:W0:Y:S02]  /*0f20*/  FRND.F64.TRUNC R12, R2 ;  /* 0x00000002000c7313 */ /* 0x000e24000030d800 */
[----:B------:R-:W-:-:S04]  /*0f30*/  DFMA R16, R10, R16, RZ ;  /* 0x000000100a10722b */ /* 0x000fc800000000ff */
[----:B------:R-:W-:Y:S01]  /*0f40*/  DFMA R14, R10, R14, 1 ;  /* 0x3ff000000a0e742b */ /* 0x000fe2000000000e */
[----:B------:R-:W-:-:S03]  /*0f50*/  LOP3.LUT R10, R8, 0x1, RZ, 0xc0, !PT ;  /* 0x00000001080a7812 */ /* 0x000fc600078ec0ff */
[----:B------:R-:W-:Y:S01]  /*0f60*/  DFMA R16, R6, R16, R6 ;  /* 0x000000100610722b */ /* 0x000fe20000000006 */
[----:B------:R-:W1:Y:S01]  /*0f70*/  LDC.64 R8, c[0x0][0x3a8] ;  /* 0x0000ea00ff087b82 */ /* 0x000e620000000a00 */
[----:B------:R-:W-:Y:S01]  /*0f80*/  ISETP.NE.U32.AND P0, PT, R10, 0x1, PT ;  /* 0x000000010a00780c */ /* 0x000fe20003f05070 */
[----:B------:R-:W-:Y:S02]  /*0f90*/  DMUL R6, RZ, R2 ;  /* 0x00000002ff067228 */ /* 0x000fe40000000000 */
[----:B0-----:R-:W-:Y:S01]  /*0fa0*/  DSETP.NEU.AND P2, PT, R2, R12, PT ;  /* 0x0000000c0200722a */ /* 0x001fe20003f4d000 */
[----:B------:R-:W-:-:S03]  /*0fb0*/  ISETP.NE.U32.AND.EX P0, PT, RZ, RZ, PT, P0 ;  /* 0x000000ffff00720c */ /* 0x000fc60003f05100 */
[----:B------:R-:W1:Y:S01]  /*0fc0*/  LDC.64 R10, c[0x0][0x3a0] ;  /* 0x0000e800ff0a7b82 */ /* 0x000e620000000a00 */
[----:B------:R-:W-:Y:S02]  /*0fd0*/  FSEL R15, R15, R17, !P0 ;  /* 0x000000110f0f7208 */ /* 0x000fe40004000000 */
[----:B------:R-:W-:Y:S02]  /*0fe0*/  FSEL R3, R14, R16, !P0 ;  /* 0x000000100e037208 */ /* 0x000fe40004000000 */
[----:B------:R-:W-:Y:S02]  /*0ff0*/  @P1 LOP3.LUT R15, R15, 0x80000000, RZ, 0x3c, !PT ;  /* 0x800000000f0f1812 */ /* 0x000fe400078e3cff */
[----:B------:R-:W-:Y:S02]  /*1000*/  FSEL R2, R6, R3, !P2 ;  /* 0x0000000306027208 */ /* 0x000fe40005000000 */
[----:B------:R-:W-:-:S06]  /*1010*/  FSEL R3, R7, R15, !P2 ;  /* 0x0000000f07037208 */ /* 0x000fcc0005000000 */
[----:B------:R-:W-:Y:S01]  /*1020*/  DMUL R2, R4, R2 ;  /* 0x0000000204027228 */ /* 0x000fe20000000000 */
[----:B------:R-:W-:Y:S01]  /*1030*/  IMAD.MOV.U32 R4, RZ, RZ, 0x652b82fe ;  /* 0x652b82feff047424 */ /* 0x000fe200078e00ff */
[----:B------:R-:W-:-:S06]  /*1040*/  MOV R5, 0x3ff71547 ;  /* 0x3ff7154700057802 */ /* 0x000fcc0000000f00 */
[----:B-1----:R-:W-:Y:S01]  /*1050*/  DFMA R2, R2, R8, R10 ;  /* 0x000000080202722b */ /* 0x002fe2000000000a */
[----:B------:R-:W0:Y:S07]  /*1060*/  LDC.64 R10, c[0x0][0x398] ;  /* 0x0000e600ff0a7b82 */ /* 0x000e2e0000000a00 */
[----:B------:R-:W-:Y:S02]  /*1070*/  DFMA R4, R2, R4, 6.75539944105574400000e+15 ;  /* 0x433800000204742b */ /* 0x000fe40000000004 */
[----:B------:R-:W-:-:S06]  /*1080*/  FSETP.GEU.AND P0, PT, |R3|, 4.1917929649353027344, PT ;  /* 0x4086232b0300780b */ /* 0x000fcc0003f0e200 */
[----:B------:R-:W-:-:S08]  /*1090*/  DADD R6, R4, -6.75539944105574400000e+15 ;  /* 0xc338000004067429 */ /* 0x000fd00000000000 */
[----:B------:R-:W-:Y:S01]  /*10a0*/  DFMA R8, R6, -UR4, R2 ;  /* 0x8000000406087c2b */ /* 0x000fe20008000002 */
[----:B------:R-:W-:Y:S01]  /*10b0*/  UMOV UR4, 0x3b39803f ;  /* 0x3b39803f00047882 */ /* 0x000fe20000000000 */
[----:B------:R-:W-:-:S06]  /*10c0*/  UMOV UR5, 0x3c7abc9e ;  /* 0x3c7abc9e00057882 */ /* 0x000fcc0000000000 */
[----:B------:R-:W-:Y:S01]  /*10d0*/  DFMA R6, R6, -UR4, R8 ;  /* 0x8000000406067c2b */ /* 0x000fe20008000008 */
[----:B------:R-:W-:Y:S01]  /*10e0*/  UMOV UR4, 0x69ce2bdf ;  /* 0x69ce2bdf00047882 */ /* 0x000fe20000000000 */
[----:B------:R-:W-:Y:S01]  /*10f0*/  IMAD.MOV.U32 R8, RZ, RZ, -0x35dec16 ;  /* 0xfca213eaff087424 */ /* 0x000fe200078e00ff */
[----:B------:R-:W-:Y:S01]  /*1100*/  UMOV UR5, 0x3e5ade15 ;  /* 0x3e5ade1500057882 */ /* 0x000fe20000000000 */
[----:B------:R-:W-:-:S06]  /*1110*/  IMAD.MOV.U32 R9, RZ, RZ, 0x3e928af3 ;  /* 0x3e928af3ff097424 */ /* 0x000fcc00078e00ff */
[----:B------:R-:W-:Y:S01]  /*1120*/  DFMA R8, R6, UR4, R8 ;  /* 0x0000000406087c2b */ /* 0x000fe20008000008 */
        /* <DEDUP_REMOVED lines=23> */
[----:B------:R-:W-:-:S08]  /*12a0*/  DFMA R8, R6, R8, UR4 ;  /* 0x0000000406087e2b */ /* 0x000fd00008000008 */
[C---:B------:R-:W-:Y:S02]  /*12b0*/  DFMA R12, R6.reuse, R8, 1 ;  /* 0x3ff00000060c742b */ /* 0x040fe40000000008 */
[----:B------:R-:W1:Y:S06]  /*12c0*/  LDC.64 R8, c[0x0][0x390] ;  /* 0x0000e400ff087b82 */ /* 0x000e6c0000000a00 */
[----:B------:R-:W-:-:S10]  /*12d0*/  DFMA R12, R6, R12, 1 ;  /* 0x3ff00000060c742b */ /* 0x000fd4000000000c */
[----:B------:R-:W-:Y:S02]  /*12e0*/  IMAD R7, R4, 0x100000, R13 ;  /* 0x0010000004077824 */ /* 0x000fe400078e020d */
[----:B------:R-:W-:Y:S01]  /*12f0*/  IMAD.MOV.U32 R6, RZ, RZ, R12 ;  /* 0x000000ffff067224 */ /* 0x000fe200078e000c */
[----:B0-----:R-:W-:Y:S06]  /*1300*/  @!P0 BRA `(.L_x_188) ;  /* 0x0000000000348947 */ /* 0x001fec0003800000 */
[----:B------:R-:W-:Y:S01]  /*1310*/  FSETP.GEU.AND P1, PT, |R3|, 4.2275390625, PT ;  /* 0x408748000300780b */ /* 0x000fe20003f2e200 */
[C---:B------:R-:W-:Y:S02]  /*1320*/  DADD R6, R2.reuse, +INF ;  /* 0x7ff0000002067429 */ /* 0x040fe40000000000 */
[----:B------:R-:W-:-:S08]  /*1330*/  DSETP.GEU.AND P0, PT, R2, RZ, PT ;  /* 0x000000ff0200722a */ /* 0x000fd00003f0e000 */
[----:B------:R-:W-:Y:S02]  /*1340*/  FSEL R6, R6, RZ, P0 ;  /* 0x000000ff06067208 */ /* 0x000fe40000000000 */
[----:B------:R-:W-:Y:S01]  /*1350*/  @!P1 LEA.HI R5, R4, R4, RZ, 0x1 ;  /* 0x0000000404059211 */ /* 0x000fe200078f08ff */
[----:B------:R-:W-:Y:S01]  /*1360*/  @!P1 IMAD.MOV.U32 R2, RZ, RZ, R12 ;  /* 0x000000ffff029224 */ /* 0x000fe200078e000c */
[----:B------:R-:W-:Y:S02]  /*1370*/  FSEL R7, R7, RZ, P0 ;  /* 0x000000ff07077208 */ /* 0x000fe40000000000 */
[----:B------:R-:W-:-:S04]  /*1380*/  @!P1 SHF.R.S32.HI R5, RZ, 0x1, R5 ;  /* 0x00000001ff059819 */ /* 0x000fc80000011405 */
[----:B------:R-:W-:Y:S01]  /*1390*/  @!P1 IADD3 R4, PT, PT, R4, -R5, RZ ;  /* 0x8000000504049210 */ /* 0x000fe20007ffe0ff */
[----:B------:R-:W-:-:S03]  /*13a0*/  @!P1 IMAD R3, R5, 0x100000, R13 ;  /* 0x0010000005039824 */ /* 0x000fc600078e020d */
[----:B------:R-:W-:Y:S01]  /*13b0*/  @!P1 LEA R5, R4, 0x3ff00000, 0x14 ;  /* 0x3ff0000004059811 */ /* 0x000fe200078ea0ff */
[----:B------:R-:W-:-:S06]  /*13c0*/  @!P1 IMAD.MOV.U32 R4, RZ, RZ, RZ ;  /* 0x000000ffff049224 */ /* 0x000fcc00078e00ff */
[----:B------:R-:W-:-:S11]  /*13d0*/  @!P1 DMUL R6, R2, R4 ;  /* 0x0000000402069228 */ /* 0x000fd60000000000 */
.L_x_188:
[----:B------:R-:W-:Y:S05]  /*13e0*/  BSYNC.RECONVERGENT B0 ;  /* 0x0000000000007941 */ /* 0x000fea0003800200 */
.L_x_187:
[----:B-1----:R-:W-:Y:S01]  /*13f0*/  DFMA R8, R6, R8, -R10 ;  /* 0x000000080608722b */ /* 0x002fe2000000080a */
[----:B------:R-:W0:Y:S01]  /*1400*/  LDC.64 R4, c[0x0][0x380] ;  /* 0x0000e000ff047b82 */ /* 0x000e220000000a00 */
[----:B------:R-:W1:Y:S01]  /*1410*/  LDCU.64 UR4, c[0x0][0x358] ;  /* 0x00006b00ff0477ac */ /* 0x000e620008000a00 */
[----:B------:R-:W-:-:S05]  /*1420*/  IMAD.MOV.U32 R2, RZ, RZ, RZ ;  /* 0x000000ffff027224 */ /* 0x000fca00078e00ff */
[----:B------:R-:W-:Y:S02]  /*1430*/  DSETP.MAX.AND P0, P1, RZ, R8, PT ;  /* 0x00000008ff00722a */ /* 0x000fe4000390f000 */
[----:B------:R-:W-:-:S04]  /*1440*/  MOV R3, R9 ;  /* 0x0000000900037202 */ /* 0x000fc80000000f00 */
[C---:B------:R-:W-:Y:S02]  /*1450*/  FSEL R7, R2.reuse, R3, P0 ;  /* 0x0000000302077208 */ /* 0x040fe40000000000 */
[----:B------:R-:W-:-:S06]  /*1460*/  SEL R2, R2, R8, P0 ;  /* 0x0000000802027207 */ /* 0x000fcc0000000000 */
[----:B------:R-:W-:Y:S01]  /*1470*/  @P1 LOP3.LUT R7, R3, 0x80000, RZ, 0xfc, !PT ;  /* 0x0008000003071812 */ /* 0x000fe200078efcff */
[----:B0-----:R-:W-:-:S04]  /*1480*/  IMAD.WIDE R4, R0, 0x8, R4 ;  /* 0x0000000800047825 */ /* 0x001fc800078e0204 */
[----:B------:R-:W-:-:S05]  /*1490*/  IMAD.MOV.U32 R3, RZ, RZ, R7 ;  /* 0x000000ffff037224 */ /* 0x000fca00078e0007 */
[----:B-1----:R-:W-:Y:S01]  /*14a0*/  STG.E.64 desc[UR4][R4.64], R2 ;  /* 0x0000000204007986 */ /* 0x002fe2000c101b04 */
[----:B------:R-:W-:Y:S05]  /*14b0*/  EXIT ;  /* 0x000000000000794d */ /* 0x000fea0003800000 */
        .weak           $__internal_0_$__cuda_sm20_dsqrt_rn_f64_mediumpath_v1
        .type           $__internal_0_$__cuda_sm20_dsqrt_rn_f64_mediumpath_v1,@function
        .size           $__internal_0_$__cuda_sm20_dsqrt_rn_f64_mediumpath_v1,(.L_x_194 - $__internal_0_$__cuda_sm20_dsqrt_rn_f64_mediumpath_v1)
$__internal_0_$__cuda_sm20_dsqrt_rn_f64_mediumpath_v1:
[----:B------:R-:W-:Y:S01]  /*14c0*/  ISETP.GE.U32.AND P0, PT, R6, -0x3400000, PT ;  /* 0xfcc000000600780c */ /* 0x000fe20003f06070 */
[----:B------:R-:W-:Y:S01]  /*14d0*/  BSSY.RECONVERGENT B1, `(.L_x_189) ;  /* 0x0000026000017945 */ /* 0x000fe20003800200 */
[----:B------:R-:W-:Y:S02]  /*14e0*/  IMAD.MOV.U32 R10, RZ, RZ, R12 ;  /* 0x000000ffff0a7224 */ /* 0x000fe400078e000c */
[----:B------:R-:W-:Y:S02]  /*14f0*/  IMAD.MOV.U32 R6, RZ, RZ, R16 ;  /* 0x000000ffff067224 */ /* 0x000fe400078e0010 */
[----:B------:R-:W-:-:S07]  /*1500*/  IMAD.MOV.U32 R7, RZ, RZ, R17 ;  /* 0x000000ffff077224 */ /* 0x000fce00078e0011 */
[----:B------:R-:W-:Y:S05]  /*1510*/  @!P0 BRA `(.L_x_190) ;  /* 0x0000000000208947 */ /* 0x000fea0003800000 */
[----:B------:R-:W-:-:S10]  /*1520*/  DFMA.RM R6, R6, R10, R14 ;  /* 0x0000000a0606722b */ /* 0x000fd4000000400e */
[----:B------:R-:W-:-:S04]  /*1530*/  IADD3 R10, P0, PT, R6, 0x1, RZ ;  /* 0x00000001060a7810 */ /* 0x000fc80007f1e0ff */
[----:B------:R-:W-:-:S06]  /*1540*/  IADD3.X R11, PT, PT, RZ, R7, RZ, P0, !PT ;  /* 0x00000007ff0b7210 */ /* 0x000fcc00007fe4ff */
[----:B------:R-:W-:-:S08]  /*1550*/  DFMA.RP R8, -R6, R10, R8 ;  /* 0x0000000a0608722b */ /* 0x000fd00000008108 */
[----:B------:R-:W-:-:S06]  /*1560*/  DSETP.GT.AND P0, PT, R8, RZ, PT ;  /* 0x000000ff0800722a */ /* 0x000fcc0003f04000 */
[----:B------:R-:W-:Y:S02]  /*1570*/  FSEL R6, R10, R6, P0 ;  /* 0x000000060a067208 */ /* 0x000fe40000000000 */
[----:B------:R-:W-:Y:S01]  /*1580*/  FSEL R7, R11, R7, P0 ;  /* 0x000000070b077208 */ /* 0x000fe20000000000 */
[----:B------:R-:W-:Y:S06]  /*1590*/  BRA `(.L_x_191) ;  /* 0x0000000000647947 */ /* 0x000fec0003800000 */
.L_x_190:
[----:B------:R-:W-:-:S14]  /*15a0*/  DSETP.NE.AND P0, PT, R8, RZ, PT ;  /* 0x000000ff0800722a */ /* 0x000fdc0003f05000 */
[----:B------:R-:W-:Y:S05]  /*15b0*/  @!P0 BRA `(.L_x_192) ;  /* 0x0000000000588947 */ /* 0x000fea0003800000 */
[----:B------:R-:W-:-:S13]  /*15c0*/  ISETP.GE.AND P0, PT, R9, RZ, PT ;  /* 0x000000ff0900720c */ /* 0x000fda0003f06270 */
[----:B------:R-:W-:Y:S02]  /*15d0*/  @!P0 IMAD.MOV.U32 R6, RZ, RZ, 0x0 ;  /* 0x00000000ff068424 */ /* 0x000fe400078e00ff */
[----:B------:R-:W-:Y:S01]  /*15e0*/  @!P0 IMAD.MOV.U32 R7, RZ, RZ, -0x80000 ;  /* 0xfff80000ff078424 */ /* 0x000fe200078e00ff */
[----:B------:R-:W-:Y:S06]  /*15f0*/  @!P0 BRA `(.L_x_191) ;  /* 0x00000000004c8947 */ /* 0x000fec0003800000 */
[----:B------:R-:W-:-:S13]  /*1600*/  ISETP.GT.AND P0, PT, R9, 0x7fefffff, PT ;  /* 0x7fefffff0900780c */ /* 0x000fda0003f04270 */
[----:B------:R-:W-:Y:S05]  /*1610*/  @P0 BRA `(.L_x_192) ;  /* 0x0000000000400947 */ /* 0x000fea0003800000 */
[----:B------:R-:W-:Y:S01]  /*1620*/  DMUL R6, R8, 8.11296384146066816958e+31 ;  /* 0x4690000008067828 */ /* 0x000fe20000000000 */
[----:B------:R-:W-:Y:S01]  /*1630*/  IMAD.MOV.U32 R12, RZ, RZ, 0x0 ;  /* 0x00000000ff0c7424 */ /* 0x000fe200078e00ff */
[----:B------:R-:W-:Y:S01]  /*1640*/  MOV R13, 0x3fd80000 ;  /* 0x3fd80000000d7802 */ /* 0x000fe20000000f00 */
[----:B------:R-:W-:-:S03]  /*1650*/  IMAD.MOV.U32 R8, RZ, RZ, RZ ;  /* 0x000000ffff087224 */ /* 0x000fc600078e00ff */
[----:B------:R-:W0:Y:S03]  /*1660*/  MUFU.RSQ64H R9, R7 ;  /* 0x0000000700097308 */ /* 0x000e260000001c00 */
[----:B0-----:R-:W-:-:S08]  /*1670*/  DMUL R10, R8, R8 ;  /* 0x00000008080a7228 */ /* 0x001fd00000000000 */
[----:B------:R-:W-:-:S08]  /*1680*/  DFMA R10, R6, -R10, 1 ;  /* 0x3ff00000060a742b */ /* 0x000fd0000000080a */
[----:B------:R-:W-:Y:S02]  /*1690*/  DFMA R12, R10, R12, 0.5 ;  /* 0x3fe000000a0c742b */ /* 0x000fe4000000000c */
[----:B------:R-:W-:-:S08]  /*16a0*/  DMUL R10, R8, R10 ;  /* 0x0000000a080a7228 */ /* 0x000fd00000000000 */
[----:B------:R-:W-:-:S08]  /*16b0*/  DFMA R10, R12, R10, R8 ;  /* 0x0000000a0c0a722b */ /* 0x000fd00000000008 */
[----:B------:R-:W-:Y:S02]  /*16c0*/  DMUL R8, R6, R10 ;  /* 0x0000000a06087228 */ /* 0x000fe40000000000 */
[----:B------:R-:W-:-:S06]  /*16d0*/  VIADD R11, R11, 0xfff00000 ;  /* 0xfff000000b0b7836 */ /* 0x000fcc0000000000 */
[----:B------:R-:W-:-:S08]  /*16e0*/  DFMA R12, R8, -R8, R6 ;  /* 0x80000008080c722b */ /* 0x000fd00000000006 */
[----:B------:R-:W-:-:S10]  /*16f0*/  DFMA R6, R10, R12, R8 ;  /* 0x0000000c0a06722b */ /* 0x000fd40000000008 */
[----:B------:R-:W-:Y:S01]  /*1700*/  VIADD R7, R7, 0xfcb00000 ;  /* 0xfcb0000007077836 */ /* 0x000fe20000000000 */
[----:B------:R-:W-:Y:S06]  /*1710*/  BRA `(.L_x_191) ;  /* 0x0000000000047947 */ /* 0x000fec0003800000 */
.L_x_192:
[----:B------:R-:W-:-:S11]  /*1720*/  DADD R6, R8, R8 ;  /* 0x0000000008067229 */ /* 0x000fd60000000008 */
.L_x_191:
[----:B------:R-:W-:Y:S05]  /*1730*/  BSYNC.RECONVERGENT B1 ;  /* 0x0000000000017941 */ /* 0x000fea0003800200 */
.L_x_189:
[----:B------:R-:W-:-:S04]  /*1740*/  IMAD.MOV.U32 R5, RZ, RZ, 0x0 ;  /* 0x00000000ff057424 */ /* 0x000fc800078e00ff */
[----:B------:R-:W-:Y:S05]  /*1750*/  RET.REL.NODEC R4 `(_Z9mc_kernelPdiddddy) ;  /* 0xffffffe804287950 */ /* 0x000fea0003c3ffff */
.L_x_193:
        /* <DEDUP_REMOVED lines=10> */
.L_x_194:


//--------------------- .nv.global.init           --------------------------
	.section	.nv.global.init,"aw",@progbits
	.align	4
.nv.global.init:
	.type		mrg32k3aM1SubSeq,@object
	.size		mrg32k3aM1SubSeq,(mrg32k3aM2SubSeq - mrg32k3aM1SubSeq)
mrg32k3aM1SubSeq:
        /*0000*/ 	.byte	0x0b, 0xcc, 0xee, 0x04, 0x73, 0x29, 0x8b, 0x6f, 0xf6, 0x53, 0x03, 0xf6, 0x23, 0xf6, 0xea, 0xda
        /* <DEDUP_REMOVED lines=125> */
	.type		mrg32k3aM2SubSeq,@object
	.size		mrg32k3aM2SubSeq,(mrg32k3aM1 - mrg32k3aM2SubSeq)
mrg32k3aM2SubSeq:
        /* <DEDUP_REMOVED lines=126> */
	.type		mrg32k3aM1,@object
	.size		mrg32k3aM1,(mrg32k3aM1Seq - mrg32k3aM1)
mrg32k3aM1:
        /* <DEDUP_REMOVED lines=144> */
	.type		mrg32k3aM1Seq,@object
	.size		mrg32k3aM1Seq,(mrg32k3aM2 - mrg32k3aM1Seq)
mrg32k3aM1Seq:
        /* <DEDUP_REMOVED lines=144> */
	.type		mrg32k3aM2,@object
	.size		mrg32k3aM2,(mrg32k3aM2Seq - mrg32k3aM2)
mrg32k3aM2:
        /* <DEDUP_REMOVED lines=144> */
	.type		mrg32k3aM2Seq,@object
	.size		mrg32k3aM2Seq,(precalc_xorwow_matrix - mrg32k3aM2Seq)
mrg32k3aM2Seq:
        /* <DEDUP_REMOVED lines=144> */
	.type		precalc_xorwow_matrix,@object
	.size		precalc_xorwow_matrix,(precalc_xorwow_offset_matrix - precalc_xorwow_matrix)
precalc_xorwow_matrix:
        /* <DEDUP_REMOVED lines=6400> */
	.type		precalc_xorwow_offset_matrix,@object
	.size		precalc_xorwow_offset_matrix,(.L_1 - precalc_xorwow_offset_matrix)
precalc_xorwow_offset_matrix:
        /* <DEDUP_REMOVED lines=6400> */
.L_1:


//--------------------- .nv.shared._ZN3cub18CUB_300001_SM_10006detail6reduce28DeviceReduceSingleTileKernelINS2_10policy_hubIdyN4cuda3std3__44plusIdEEE10Policy1000EPdSC_iS9_ddNS7_10__identityEEEvT0_T1_T2_T3_T4_T6_ --------------------------
	.section	.nv.shared._ZN3cub18CUB_300001_SM_10006detail6reduce28DeviceReduceSingleTileKernelINS2_10policy_hubIdyN4cuda3std3__44plusIdEEE10Policy1000EPdSC_iS9_ddNS7_10__identityEEEvT0_T1_T2_T3_T4_T6_,"aw",@nobits
	.sectionflags	@""
	.align	8
.nv.shared._ZN3cub18CUB_300001_SM_10006detail6reduce28DeviceReduceSingleTileKernelINS2_10policy_hubIdyN4cuda3std3__44plusIdEEE10Policy1000EPdSC_iS9_ddNS7_10__identityEEEvT0_T1_T2_T3_T4_T6_:
	.zero		1176


//--------------------- .nv.shared.reserved.0     --------------------------
	.section	.nv.shared.reserved.0,"aw",@nobits
	.weak		__nv_reservedSMEM_offset_0_alias
	.size		__nv_reservedSMEM_offset_0_alias, 0, 64
	.other		__nv_reservedSMEM_offset_0_alias,@"STO_CUDA_RESERVED_SHARED STV_DEFAULT"
__nv_reservedSMEM_offset_0_alias:
	.zero		0
	.zero		64


//--------------------- .nv.global                --------------------------
	.section	.nv.global,"aw",@nobits
.nv.global:
	.type		_ZN34_INTERNAL_d09b9494_4_k_cu_8839882e6thrust24THRUST_300001_SM_1000_NS3seqE,@object
	.size		_ZN34_INTERNAL_d09b9494_4_k_cu_8839882e6thrust24THRUST_300001_SM_1000_NS3seqE,(_ZN34_INTERNAL_d09b9494_4_k_cu_8839882e4cuda3std3__48in_placeE - _ZN34_INTERNAL_d09b9494_4_k_cu_8839882e6thrust24THRUST_300001_SM_1000_NS3seqE)
_ZN34_INTERNAL_d09b9494_4_k_cu_8839882e6thrust24THRUST_300001_SM_1000_NS3seqE:
	.zero		1
	.type		_ZN34_INTERNAL_d09b9494_4_k_cu_8839882e4cuda3std3__48in_placeE,@object
	.size		_ZN34_INTERNAL_d09b9494_4_k_cu_8839882e4cuda3std3__48in_placeE,(_ZN34_INTERNAL_d09b9494_4_k_cu_8839882e4cuda3std6ranges3__45__cpo4sizeE - _ZN34_INTERNAL_d09b9494_4_k_cu_8839882e4cuda3std3__48in_placeE)
_ZN34_INTERNAL_d09b9494_4_k_cu_8839882e4cuda3std3__48in_placeE:
	.zero		1
	.type		_ZN34_INTERNAL_d09b9494_4_k_cu_8839882e4cuda3std6ranges3__45__cpo4sizeE,@object
	.size		_ZN34_INTERNAL_d09b9494_4_k_cu_8839882e4cuda3std6ranges3__45__cpo4sizeE,(_ZN34_INTERNAL_d09b9494_4_k_cu_8839882e6thrust24THRUST_300001_SM_1000_NS12placeholders2_3E - _ZN34_INTERNAL_d09b9494_4_k_cu_8839882e4cuda3std6ranges3__45__cpo4sizeE)
_ZN34_INTERNAL_d09b9494_4_k_cu_8839882e4cuda3std6ranges3__45__cpo4sizeE:
	.zero		1
	.type		_ZN34_INTERNAL_d09b9494_4_k_cu_8839882e6thrust24THRUST_300001_SM_1000_NS12placeholders2_3E,@object
	.size		_ZN34_INTERNAL_d09b9494_4_k_cu_8839882e6thrust24THRUST_300001_SM_1000_NS12placeholders2_3E,(_ZN34_INTERNAL_d09b9494_4_k_cu_8839882e4cuda3std3__45__cpo6cbeginE - _ZN34_INTERNAL_d09b9494_4_k_cu_8839882e6thrust24THRUST_300001_SM_1000_NS12placeholders2_3E)
_ZN34_INTERNAL_d09b9494_4_k_cu_8839882e6thrust24THRUST_300001_SM_1000_NS12placeholders2_3E:
	.zero		1
	.type		_ZN34_INTERNAL_d09b9494_4_k_cu_8839882e4cuda3std3__45__cpo6cbeginE,@object
	.size		_ZN34_INTERNAL_d09b9494_4_k_cu_8839882e4cuda3std3__45__cpo6cbeginE,(_ZN34_INTERNAL_d09b9494_4_k_cu_8839882e4cuda3std6ranges3__45__cpo6cbeginE - _ZN34_INTERNAL_d09b9494_4_k_cu_8839882e4cuda3std3__45__cpo6cbeginE)
_ZN34_INTERNAL_d09b9494_4_k_cu_8839882e4cuda3std3__45__cpo6cbeginE:
	.zero		1
	.type		_ZN34_INTERNAL_d09b9494_4_k_cu_8839882e4cuda3std6ranges3__45__cpo6cbeginE,@object
	.size		_ZN34_INTERNAL_d09b9494_4_k_cu_8839882e4cuda3std6ranges3__45__cpo6cbeginE,(_ZN34_INTERNAL_d09b9494_4_k_cu_8839882e6thrust24THRUST_300001_SM_1000_NS12placeholders2_7E - _ZN34_INTERNAL_d09b9494_4_k_cu_8839882e4cuda3std6ranges3__45__cpo6cbeginE)
_ZN34_INTERNAL_d09b9494_4_k_cu_8839882e4cuda3std6ranges3__45__cpo6cbeginE:
	.zero		1
	.type		_ZN34_INTERNAL_d09b9494_4_k_cu_8839882e6thrust24THRUST_300001_SM_1000_NS12placeholders2_7E,@object
	.size		_ZN34_INTERNAL_d09b9494_4_k_cu_8839882e6thrust24THRUST_300001_SM_1000_NS12placeholders2_7E,(_ZN34_INTERNAL_d09b9494_4_k_cu_8839882e4cuda3std3__45__cpo7crbeginE - _ZN34_INTERNAL_d09b9494_4_k_cu_8839882e6thrust24THRUST_300001_SM_1000_NS12placeholders2_7E)
_ZN34_INTERNAL_d09b9494_4_k_cu_8839882e6thrust24THRUST_300001_SM_1000_NS12placeholders2_7E:
	.zero		1
	.type		_ZN34_INTERNAL_d09b9494_4_k_cu_8839882e4cuda3std3__45__cpo7crbeginE,@object
	.size		_ZN34_INTERNAL_d09b9494_4_k_cu_8839882e4cuda3std3__45__cpo7crbeginE,(_ZN34_INTERNAL_d09b9494_4_k_cu_8839882e4cuda3std6ranges3__45__cpo4nextE - _ZN34_INTERNAL_d09b9494_4_k_cu_8839882e4cuda3std3__45__cpo7crbeginE)
_ZN34_INTERNAL_d09b9494_4_k_cu_8839882e4cuda3std3__45__cpo7crbeginE:
	.zero		1
	.type		_ZN34_INTERNAL_d09b9494_4_k_cu_8839882e4cuda3std6ranges3__45__cpo4nextE,@object
	.size		_ZN34_INTERNAL_d09b9494_4_k_cu_8839882e4cuda3std6ranges3__45__cpo4nextE,(_ZN34_INTERNAL_d09b9494_4_k_cu_8839882e4cuda3std6ranges3__45__cpo4swapE - _ZN34_INTERNAL_d09b9494_4_k_cu_8839882e4cuda3std6ranges3__45__cpo4nextE)
_ZN34_INTERNAL_d09b9494_4_k_cu_8839882e4cuda3std6ranges3__45__cpo4nextE:
	.zero		1
	.type		_ZN34_INTERNAL_d09b9494_4_k_cu_8839882e4cuda3std6ranges3__45__cpo4swapE,@object
	.size		_ZN34_INTERNAL_d09b9494_4_k_cu_8839882e4cuda3std6ranges3__45__cpo4swapE,(_ZN34_INTERNAL_d09b9494_4_k_cu_8839882e6thrust24THRUST_300001_SM_1000_NS8cuda_cub10par_nosyncE - _ZN34_INTERNAL_d09b9494_4_k_cu_8839882e4cuda3std6ranges3__45__cpo4swapE)
_ZN34_INTERNAL_d09b9494_4_k_cu_8839882e4cuda3std6ranges3__45__cpo4swapE:
	.zero		1
	.type		_ZN34_INTERNAL_d09b9494_4_k_cu_8839882e6thrust24THRUST_300001_SM_1000_NS8cuda_cub10par_nosyncE,@object
	.size		_ZN34_INTERNAL_d09b9494_4_k_cu_8839882e6thrust24THRUST_300001_SM_1000_NS8cuda_cub10par_nosyncE,(_ZN34_INTERNAL_d09b9494_4_k_cu_8839882e6thrust24THRUST_300001_SM_1000_NS12placeholders2_9E - _ZN34_INTERNAL_d09b9494_4_k_cu_8839882e6thrust24THRUST_300001_SM_1000_NS8cuda_cub10par_nosyncE)
_ZN34_INTERNAL_d09b9494_4_k_cu_8839882e6thrust24THRUST_300001_SM_1000_NS8cuda_cub10par_nosyncE:
	.zero		1
	.type		_ZN34_INTERNAL_d09b9494_4_k_cu_8839882e6thrust24THRUST_300001_SM_1000_NS12placeholders2_9E,@object
	.size		_ZN34_INTERNAL_d09b9494_4_k_cu_8839882e6thrust24THRUST_300001_SM_1000_NS12placeholders2_9E,(_ZN34_INTERNAL_d09b9494_4_k_cu_8839882e4cuda3std3__436_GLOBAL__N__d09b9494_4_k_cu_8839882e6ignoreE - _ZN34_INTERNAL_d09b9494_4_k_cu_8839882e6thrust24THRUST_300001_SM_1000_NS12placeholders2_9E)
_ZN34_INTERNAL_d09b9494_4_k_cu_8839882e6thrust24THRUST_300001_SM_1000_NS12placeholders2_9E:
	.zero		1
	.type		_ZN34_INTERNAL_d09b9494_4_k_cu_8839882e4cuda3std3__436_GLOBAL__N__d09b9494_4_k_cu_8839882e6ignoreE,@object
	.size		_ZN34_INTERNAL_d09b9494_4_k_cu_8839882e4cuda3std3__436_GLOBAL__N__d09b9494_4_k_cu_8839882e6ignoreE,(_ZN34_INTERNAL_d09b9494_4_k_cu_8839882e4cuda3std6ranges3__45__cpo4dataE - _ZN34_INTERNAL_d09b9494_4_k_cu_8839882e4cuda3std3__436_GLOBAL__N__d09b9494_4_k_cu_8839882e6ignoreE)
_ZN34_INTERNAL_d09b9494_4_k_cu_8839882e4cuda3std3__436_GLOBAL__N__d09b9494_4_k_cu_8839882e6ignoreE:
	.zero		1
	.type		_ZN34_INTERNAL_d09b9494_4_k_cu_8839882e4cuda3std6ranges3__45__cpo4dataE,@object
	.size		_ZN34_INTERNAL_d09b9494_4_k_cu_8839882e4cuda3std6ranges3__45__cpo4dataE,(_ZN34_INTERNAL_d09b9494_4_k_cu_8839882e6thrust24THRUST_300001_SM_1000_NS12placeholders2_1E - _ZN34_INTERNAL_d09b9494_4_k_cu_8839882e4cuda3std6ranges3__45__cpo4dataE)
_ZN34_INTERNAL_d09b9494_4_k_cu_8839882e4cuda3std6ranges3__45__cpo4dataE:
	.zero		1
	.type		_ZN34_INTERNAL_d09b9494_4_k_cu_8839882e6thrust24THRUST_300001_SM_1000_NS12placeholders2_1E,@object
	.size		_ZN34_INTERNAL_d09b9494_4_k_cu_8839882e6thrust24THRUST_300001_SM_1000_NS12placeholders2_1E,(_ZN34_INTERNAL_d09b9494_4_k_cu_8839882e4cuda3std3__45__cpo5beginE - _ZN34_INTERNAL_d09b9494_4_k_cu_8839882e6thrust24THRUST_300001_SM_1000_NS12placeholders2_1E)
_ZN34_INTERNAL_d09b9494_4_k_cu_8839882e6thrust24THRUST_300001_SM_1000_NS12placeholders2_1E:
	.zero		1
	.type		_ZN34_INTERNAL_d09b9494_4_k_cu_8839882e4cuda3std3__45__cpo5beginE,@object
	.size		_ZN34_INTERNAL_d09b9494_4_k_cu_8839882e4cuda3std3__45__cpo5beginE,(_ZN34_INTERNAL_d09b9494_4_k_cu_8839882e4cuda3std6ranges3__45__cpo5beginE - _ZN34_INTERNAL_d09b9494_4_k_cu_8839882e4cuda3std3__45__cpo5beginE)
_ZN34_INTERNAL_d09b9494_4_k_cu_8839882e4cuda3std3__45__cpo5beginE:
	.zero		1
	.type		_ZN34_INTERNAL_d09b9494_4_k_cu_8839882e4cuda3std6ranges3__45__cpo5beginE,@object
	.size		_ZN34_INTERNAL_d09b9494_4_k_cu_8839882e4cuda3std6ranges3__45__cpo5beginE,(_ZN34_INTERNAL_d09b9494_4_k_cu_8839882e6thrust24THRUST_300001_SM_1000_NS12placeholders2_5E - _ZN34_INTERNAL_d09b9494_4_k_cu_8839882e4cuda3std6ranges3__45__cpo5beginE)
_ZN34_INTERNAL_d09b9494_4_k_cu_8839882e4cuda3std6ranges3__45__cpo5beginE:
	.zero		1
	.type		_ZN34_INTERNAL_d09b9494_4_k_cu_8839882e6thrust24THRUST_300001_SM_1000_NS12placeholders2_5E,@object
	.size		_ZN34_INTERNAL_d09b9494_4_k_cu_8839882e6thrust24THRUST_300001_SM_1000_NS12placeholders2_5E,(_ZN34_INTERNAL_d09b9494_4_k_cu_8839882e4cuda3std3__45__cpo6rbeginE - _ZN34_INTERNAL_d09b9494_4_k_cu_8839882e6thrust24THRUST_300001_SM_1000_NS12placeholders2_5E)
_ZN34_INTERNAL_d09b9494_4_k_cu_8839882e6thrust24THRUST_300001_SM_1000_NS12placeholders2_5E:
	.zero		1
	.type		_ZN34_INTERNAL_d09b9494_4_k_cu_8839882e4cuda3std3__45__cpo6rbeginE,@object
	.size		_ZN34_INTERNAL_d09b9494_4_k_cu_8839882e4cuda3std3__45__cpo6rbeginE,(_ZN34_INTERNAL_d09b9494_4_k_cu_8839882e4cuda3std6ranges3__45__cpo7advanceE - _ZN34_INTERNAL_d09b9494_4_k_cu_8839882e4cuda3std3__45__cpo6rbeginE)
_ZN34_INTERNAL_d09b9494_4_k_cu_8839882e4cuda3std3__45__cpo6rbeginE:
	.zero		1
	.type		_ZN34_INTERNAL_d09b9494_4_k_cu_8839882e4cuda3std6ranges3__45__cpo7advanceE,@object
	.size		_ZN34_INTERNAL_d09b9494_4_k_cu_8839882e4cuda3std6ranges3__45__cpo7advanceE,(_ZN34_INTERNAL_d09b9494_4_k_cu_8839882e4cuda3std3__47nulloptE - _ZN34_INTERNAL_d09b9494_4_k_cu_8839882e4cuda3std6ranges3__45__cpo7advanceE)
_ZN34_INTERNAL_d09b9494_4_k_cu_8839882e4cuda3std6ranges3__45__cpo7advanceE:
	.zero		1
	.type		_ZN34_INTERNAL_d09b9494_4_k_cu_8839882e4cuda3std3__47nulloptE,@object
	.size		_ZN34_INTERNAL_d09b9494_4_k_cu_8839882e4cuda3std3__47nulloptE,(_ZN34_INTERNAL_d09b9494_4_k_cu_8839882e4cuda3std6ranges3__45__cpo8distanceE - _ZN34_INTERNAL_d09b9494_4_k_cu_8839882e4cuda3std3__47nulloptE)
_ZN34_INTERNAL_d09b9494_4_k_cu_8839882e4cuda3std3__47nulloptE:
	.zero		1
	.type		_ZN34_INTERNAL_d09b9494_4_k_cu_8839882e4cuda3std6ranges3__45__cpo8distanceE,@object
	.size		_ZN34_INTERNAL_d09b9494_4_k_cu_8839882e4cuda3std6ranges3__45__cpo8distanceE,(_ZN34_INTERNAL_d09b9494_4_k_cu_8839882e6thrust24THRUST_300001_SM_1000_NS12placeholders3_10E - _ZN34_INTERNAL_d09b9494_4_k_cu_8839882e4cuda3std6ranges3__45__cpo8distanceE)
_ZN34_INTERNAL_d09b9494_4_k_cu_8839882e4cuda3std6ranges3__45__cpo8distanceE:
	.zero		1
	.type		_ZN34_INTERNAL_d09b9494_4_k_cu_8839882e6thrust24THRUST_300001_SM_1000_NS12placeholders3_10E,@object
	.size		_ZN34_INTERNAL_d09b9494_4_k_cu_8839882e6thrust24THRUST_300001_SM_1000_NS12placeholders3_10E,(_ZN34_INTERNAL_d09b9494_4_k_cu_8839882e4cuda3std3__419piecewise_constructE - _ZN34_INTERNAL_d09b9494_4_k_cu_8839882e6thrust24THRUST_300001_SM_1000_NS12placeholders3_10E)
_ZN34_INTERNAL_d09b9494_4_k_cu_8839882e6thrust24THRUST_300001_SM_1000_NS12placeholders3_10E:
	.zero		1
	.type		_ZN34_INTERNAL_d09b9494_4_k_cu_8839882e4cuda3std3__419piecewise_constructE,@object
	.size		_ZN34_INTERNAL_d09b9494_4_k_cu_8839882e4cuda3std3__419piecewise_constructE,(_ZN34_INTERNAL_d09b9494_4_k_cu_8839882e4cuda3std6ranges3__45__cpo5cdataE - _ZN34_INTERNAL_d09b9494_4_k_cu_8839882e4cuda3std3__419piecewise_constructE)
_ZN34_INTERNAL_d09b9494_4_k_cu_8839882e4cuda3std3__419piecewise_constructE:
	.zero		1
	.type		_ZN34_INTERNAL_d09b9494_4_k_cu_8839882e4cuda3std6ranges3__45__cpo5cdataE,@object
	.size		_ZN34_INTERNAL_d09b9494_4_k_cu_8839882e4cuda3std6ranges3__45__cpo5cdataE,(_ZN34_INTERNAL_d09b9494_4_k_cu_8839882e6thrust24THRUST_300001_SM_1000_NS12placeholders2_2E - _ZN34_INTERNAL_d09b9494_4_k_cu_8839882e4cuda3std6ranges3__45__cpo5cdataE)
_ZN34_INTERNAL_d09b9494_4_k_cu_8839882e4cuda3std6ranges3__45__cpo5cdataE:
	.zero		1
	.type		_ZN34_INTERNAL_d09b9494_4_k_cu_8839882e6thrust24THRUST_300001_SM_1000_NS12placeholders2_2E,@object
	.size		_ZN34_INTERNAL_d09b9494_4_k_cu_8839882e6thrust24THRUST_300001_SM_1000_NS12placeholders2_2E,(_ZN34_INTERNAL_d09b9494_4_k_cu_8839882e4cuda3std3__45__cpo3endE - _ZN34_INTERNAL_d09b9494_4_k_cu_8839882e6thrust24THRUST_300001_SM_1000_NS12placeholders2_2E)
_ZN34_INTERNAL_d09b9494_4_k_cu_8839882e6thrust24THRUST_300001_SM_1000_NS12placeholders2_2E:
	.zero		1
	.type		_ZN34_INTERNAL_d09b9494_4_k_cu_8839882e4cuda3std3__45__cpo3endE,@object
	.size		_ZN34_INTERNAL_d09b9494_4_k_cu_8839882e4cuda3std3__45__cpo3endE,(_ZN34_INTERNAL_d09b9494_4_k_cu_8839882e4cuda3std6ranges3__45__cpo3endE - _ZN34_INTERNAL_d09b9494_4_k_cu_8839882e4cuda3std3__45__cpo3endE)
_ZN34_INTERNAL_d09b9494_4_k_cu_8839882e4cuda3std3__45__cpo3endE:
	.zero		1
	.type		_ZN34_INTERNAL_d09b9494_4_k_cu_8839882e4cuda3std6ranges3__45__cpo3endE,@object
	.size		_ZN34_INTERNAL_d09b9494_4_k_cu_8839882e4cuda3std6ranges3__45__cpo3endE,(_ZN34_INTERNAL_d09b9494_4_k_cu_8839882e6thrust24THRUST_300001_SM_1000_NS12placeholders2_6E - _ZN34_INTERNAL_d09b9494_4_k_cu_8839882e4cuda3std6ranges3__45__cpo3endE)
_ZN34_INTERNAL_d09b9494_4_k_cu_8839882e4cuda3std6ranges3__45__cpo3endE:
	.zero		1
	.type		_ZN34_INTERNAL_d09b9494_4_k_cu_8839882e6thrust24THRUST_300001_SM_1000_NS12placeholders2_6E,@object
	.size		_ZN34_INTERNAL_d09b9494_4_k_cu_8839882e6thrust24THRUST_300001_SM_1000_NS12placeholders2_6E,(_ZN34_INTERNAL_d09b9494_4_k_cu_8839882e4cuda3std3__45__cpo4rendE - _ZN34_INTERNAL_d09b9494_4_k_cu_8839882e6thrust24THRUST_300001_SM_1000_NS12placeholders2_6E)
_ZN34_INTERNAL_d09b9494_4_k_cu_8839882e6thrust24THRUST_300001_SM_1000_NS12placeholders2_6E:
	.zero		1
	.type		_ZN34_INTERNAL_d09b9494_4_k_cu_8839882e4cuda3std3__45__cpo4rendE,@object
	.size		_ZN34_INTERNAL_d09b9494_4_k_cu_8839882e4cuda3std3__45__cpo4rendE,(_ZN34_INTERNAL_d09b9494_4_k_cu_8839882e4cuda3std6ranges3__45__cpo9iter_swapE - _ZN34_INTERNAL_d09b9494_4_k_cu_8839882e4cuda3std3__45__cpo4rendE)
_ZN34_INTERNAL_d09b9494_4_k_cu_8839882e4cuda3std3__45__cpo4rendE:
	.zero		1
	.type		_ZN34_INTERNAL_d09b9494_4_k_cu_8839882e4cuda3std6ranges3__45__cpo9iter_swapE,@object
	.size		_ZN34_INTERNAL_d09b9494_4_k_cu_8839882e4cuda3std6ranges3__45__cpo9iter_swapE,(_ZN34_INTERNAL_d09b9494_4_k_cu_8839882e4cuda3std3__48unexpectE - _ZN34_INTERNAL_d09b9494_4_k_cu_8839882e4cuda3std6ranges3__45__cpo9iter_swapE)
_ZN34_INTERNAL_d09b9494_4_k_cu_8839882e4cuda3std6ranges3__45__cpo9iter_swapE:
	.zero		1
	.type		_ZN34_INTERNAL_d09b9494_4_k_cu_8839882e4cuda3std3__48unexpectE,@object
	.size		_ZN34_INTERNAL_d09b9494_4_k_cu_8839882e4cuda3std3__48unexpectE,(_ZN34_INTERNAL_d09b9494_4_k_cu_8839882e6thrust24THRUST_300001_SM_1000_NS8cuda_cub3parE - _ZN34_INTERNAL_d09b9494_4_k_cu_8839882e4cuda3std3__48unexpectE)
_ZN34_INTERNAL_d09b9494_4_k_cu_8839882e4cuda3std3__48unexpectE:
	.zero		1
	.type		_ZN34_INTERNAL_d09b9494_4_k_cu_8839882e6thrust24THRUST_300001_SM_1000_NS8cuda_cub3parE,@object
	.size		_ZN34_INTERNAL_d09b9494_4_k_cu_8839882e6thrust24THRUST_300001_SM_1000_NS8cuda_cub3parE,(_ZN34_INTERNAL_d09b9494_4_k_cu_8839882e6thrust24THRUST_300001_SM_1000_NS12placeholders2_4E - _ZN34_INTERNAL_d09b9494_4_k_cu_8839882e6thrust24THRUST_300001_SM_1000_NS8cuda_cub3parE)
_ZN34_INTERNAL_d09b9494_4_k_cu_8839882e6thrust24THRUST_300001_SM_1000_NS8cuda_cub3parE:
	.zero		1
	.type		_ZN34_INTERNAL_d09b9494_4_k_cu_8839882e6thrust24THRUST_300001_SM_1000_NS12placeholders2_4E,@object
	.size		_ZN34_INTERNAL_d09b9494_4_k_cu_8839882e6thrust24THRUST_300001_SM_1000_NS12placeholders2_4E,(_ZN34_INTERNAL_d09b9494_4_k_cu_8839882e4cuda3std3__45__cpo4cendE - _ZN34_INTERNAL_d09b9494_4_k_cu_8839882e6thrust24THRUST_300001_SM_1000_NS12placeholders2_4E)
_ZN34_INTERNAL_d09b9494_4_k_cu_8839882e6thrust24THRUST_300001_SM_1000_NS12placeholders2_4E:
	.zero		1
	.type		_ZN34_INTERNAL_d09b9494_4_k_cu_8839882e4cuda3std3__45__cpo4cendE,@object
	.size		_ZN34_INTERNAL_d09b9494_4_k_cu_8839882e4cuda3std3__45__cpo4cendE,(_ZN34_INTERNAL_d09b9494_4_k_cu_8839882e4cuda3std6ranges3__45__cpo4cendE - _ZN34_INTERNAL_d09b9494_4_k_cu_8839882e4cuda3std3__45__cpo4cendE)
_ZN34_INTERNAL_d09b9494_4_k_cu_8839882e4cuda3std3__45__cpo4cendE:
	.zero		1
	.type		_ZN34_INTERNAL_d09b9494_4_k_cu_8839882e4cuda3std6ranges3__45__cpo4cendE,@object
	.size		_ZN34_INTERNAL_d09b9494_4_k_cu_8839882e4cuda3std6ranges3__45__cpo4cendE,(_ZN34_INTERNAL_d09b9494_4_k_cu_8839882e4cuda3std3__420unreachable_sentinelE - _ZN34_INTERNAL_d09b9494_4_k_cu_8839882e4cuda3std6ranges3__45__cpo4cendE)
_ZN34_INTERNAL_d09b9494_4_k_cu_8839882e4cuda3std6ranges3__45__cpo4cendE:
	.zero		1
	.type		_ZN34_INTERNAL_d09b9494_4_k_cu_8839882e4cuda3std3__420unreachable_sentinelE,@object
	.size		_ZN34_INTERNAL_d09b9494_4_k_cu_8839882e4cuda3std3__420unreachable_sentinelE,(_ZN34_INTERNAL_d09b9494_4_k_cu_8839882e4cuda3std6ranges3__45__cpo5ssizeE - _ZN34_INTERNAL_d09b9494_4_k_cu_8839882e4cuda3std3__420unreachable_sentinelE)
_ZN34_INTERNAL_d09b9494_4_k_cu_8839882e4cuda3std3__420unreachable_sentinelE:
	.zero		1
	.type		_ZN34_INTERNAL_d09b9494_4_k_cu_8839882e4cuda3std6ranges3__45__cpo5ssizeE,@object
	.size		_ZN34_INTERNAL_d09b9494_4_k_cu_8839882e4cuda3std6ranges3__45__cpo5ssizeE,(_ZN34_INTERNAL_d09b9494_4_k_cu_8839882e6thrust24THRUST_300001_SM_1000_NS12placeholders2_8E - _ZN34_INTERNAL_d09b9494_4_k_cu_8839882e4cuda3std6ranges3__45__cpo5ssizeE)
_ZN34_INTERNAL_d09b9494_4_k_cu_8839882e4cuda3std6ranges3__45__cpo5ssizeE:
	.zero		1
	.type		_ZN34_INTERNAL_d09b9494_4_k_cu_8839882e6thrust24THRUST_300001_SM_1000_NS12placeholders2_8E,@object
	.size		_ZN34_INTERNAL_d09b9494_4_k_cu_8839882e6thrust24THRUST_300001_SM_1000_NS12placeholders2_8E,(_ZN34_INTERNAL_d09b9494_4_k_cu_8839882e4cuda3std3__45__cpo5crendE - _ZN34_INTERNAL_d09b9494_4_k_cu_8839882e6thrust24THRUST_300001_SM_1000_NS12placeholders2_8E)
_ZN34_INTERNAL_d09b9494_4_k_cu_8839882e6thrust24THRUST_300001_SM_1000_NS12placeholders2_8E:
	.zero		1
	.type		_ZN34_INTERNAL_d09b9494_4_k_cu_8839882e4cuda3std3__45__cpo5crendE,@object
	.size		_ZN34_INTERNAL_d09b9494_4_k_cu_8839882e4cuda3std3__45__cpo5crendE,(_ZN34_INTERNAL_d09b9494_4_k_cu_8839882e4cuda3std6ranges3__45__cpo4prevE - _ZN34_INTERNAL_d09b9494_4_k_cu_8839882e4cuda3std3__45__cpo5crendE)
_ZN34_INTERNAL_d09b9494_4_k_cu_8839882e4cuda3std3__45__cpo5crendE:
	.zero		1
	.type		_ZN34_INTERNAL_d09b9494_4_k_cu_8839882e4cuda3std6ranges3__45__cpo4prevE,@object
	.size		_ZN34_INTERNAL_d09b9494_4_k_cu_8839882e4cuda3std6ranges3__45__cpo4prevE,(_ZN34_INTERNAL_d09b9494_4_k_cu_8839882e4cuda3std6ranges3__45__cpo9iter_moveE - _ZN34_INTERNAL_d09b9494_4_k_cu_8839882e4cuda3std6ranges3__45__cpo4prevE)
_ZN34_INTERNAL_d09b9494_4_k_cu_8839882e4cuda3std6ranges3__45__cpo4prevE:
	.zero		1
	.type		_ZN34_INTERNAL_d09b9494_4_k_cu_8839882e4cuda3std6ranges3__45__cpo9iter_moveE,@object
	.size		_ZN34_INTERNAL_d09b9494_4_k_cu_8839882e4cuda3std6ranges3__45__cpo9iter_moveE,(_ZN34_INTERNAL_d09b9494_4_k_cu_8839882e6thrust24THRUST_300001_SM_1000_NS6system6detail10sequential3seqE - _ZN34_INTERNAL_d09b9494_4_k_cu_8839882e4cuda3std6ranges3__45__cpo9iter_moveE)
_ZN34_INTERNAL_d09b9494_4_k_cu_8839882e4cuda3std6ranges3__45__cpo9iter_moveE:
	.zero		1
	.type		_ZN34_INTERNAL_d09b9494_4_k_cu_8839882e6thrust24THRUST_300001_SM_1000_NS6system6detail10sequential3seqE,@object
	.size		_ZN34_INTERNAL_d09b9494_4_k_cu_8839882e6thrust24THRUST_300001_SM_1000_NS6system6detail10sequential3seqE,(.L_40 - _ZN34_INTERNAL_d09b9494_4_k_cu_8839882e6thrust24THRUST_300001_SM_1000_NS6system6detail10sequential3seqE)
_ZN34_INTERNAL_d09b9494_4_k_cu_8839882e6thrust24THRUST_300001_SM_1000_NS6system6detail10sequential3seqE:
	.zero		1
.L_40:


//--------------------- .nv.shared._ZN3cub18CUB_300001_SM_10006detail6reduce18DeviceReduceKernelINS2_10policy_hubIdyN4cuda3std3__44plusIdEEE10Policy1000EN6thrust24THRUST_300001_SM_1000_NS10device_ptrIdEEyS9_dNS7_10__identityEEEvT0_PT3_T1_NS0_13GridEvenShareISK_EET2_T4_ --------------------------
	.section	.nv.shared._ZN3cub18CUB_300001_SM_10006detail6reduce18DeviceReduceKernelINS2_10policy_hubIdyN4cuda3std3__44plusIdEEE10Policy1000EN6thrust24THRUST_300001_SM_1000_NS10device_ptrIdEEyS9_dNS7_10__identityEEEvT0_PT3_T1_NS0_13GridEvenShareISK_EET2_T4_,"aw",@nobits
	.sectionflags	@""
	.align	8
.nv.shared._ZN3cub18CUB_300001_SM_10006detail6reduce18DeviceReduceKernelINS2_10policy_hubIdyN4cuda3std3__44plusIdEEE10Policy1000EN6thrust24THRUST_300001_SM_1000_NS10device_ptrIdEEyS9_dNS7_10__identityEEEvT0_PT3_T1_NS0_13GridEvenShareISK_EET2_T4_:
	.zero		1176


//--------------------- .nv.shared._ZN3cub18CUB_300001_SM_10006detail6reduce28DeviceReduceSingleTileKernelINS2_10policy_hubIdyN4cuda3std3__44plusIdEEE10Policy1000EN6thrust24THRUST_300001_SM_1000_NS10device_ptrIdEEPdyS9_ddNS7_10__identityEEEvT0_T1_T2_T3_T4_T6_ --------------------------
	.section	.nv.shared._ZN3cub18CUB_300001_SM_10006detail6reduce28DeviceReduceSingleTileKernelINS2_10policy_hubIdyN4cuda3std3__44plusIdEEE10Policy1000EN6thrust24THRUST_300001_SM_1000_NS10device_ptrIdEEPdyS9_ddNS7_10__identityEEEvT0_T1_T2_T3_T4_T6_,"aw",@nobits
	.sectionflags	@""
	.align	8
.nv.shared._ZN3cub18CUB_300001_SM_10006detail6reduce28DeviceReduceSingleTileKernelINS2_10policy_hubIdyN4cuda3std3__44plusIdEEE10Policy1000EN6thrust24THRUST_300001_SM_1000_NS10device_ptrIdEEPdyS9_ddNS7_10__identityEEEvT0_T1_T2_T3_T4_T6_:
	.zero		1176


//--------------------- .nv.shared._ZN3cub18CUB_300001_SM_10006detail6reduce28DeviceReduceSingleTileKernelINS2_10policy_hubIdjN4cuda3std3__44plusIdEEE10Policy1000EPdSC_iS9_ddNS7_10__identityEEEvT0_T1_T2_T3_T4_T6_ --------------------------
	.section	.nv.shared._ZN3cub18CUB_300001_SM_10006detail6reduce28DeviceReduceSingleTileKernelINS2_10policy_hubIdjN4cuda3std3__44plusIdEEE10Policy1000EPdSC_iS9_ddNS7_10__identityEEEvT0_T1_T2_T3_T4_T6_,"aw",@nobits
	.sectionflags	@""
	.align	8
.nv.shared._ZN3cub18CUB_300001_SM_10006detail6reduce28DeviceReduceSingleTileKernelINS2_10policy_hubIdjN4cuda3std3__44plusIdEEE10Policy1000EPdSC_iS9_ddNS7_10__identityEEEvT0_T1_T2_T3_T4_T6_:
	.zero		1216


//--------------------- .nv.shared._ZN3cub18CUB_300001_SM_10006detail6reduce18DeviceReduceKernelINS2_10policy_hubIdjN4cuda3std3__44plusIdEEE10Policy1000EN6thrust24THRUST_300001_SM_1000_NS10device_ptrIdEEjS9_dNS7_10__identityEEEvT0_PT3_T1_NS0_13GridEvenShareISK_EET2_T4_ --------------------------
	.section	.nv.shared._ZN3cub18CUB_300001_SM_10006detail6reduce18DeviceReduceKernelINS2_10policy_hubIdjN4cuda3std3__44plusIdEEE10Policy1000EN6thrust24THRUST_300001_SM_1000_NS10device_ptrIdEEjS9_dNS7_10__identityEEEvT0_PT3_T1_NS0_13GridEvenShareISK_EET2_T4_,"aw",@nobits
	.sectionflags	@""
	.align	8
.nv.shared._ZN3cub18CUB_300001_SM_10006detail6reduce18DeviceReduceKernelINS2_10policy_hubIdjN4cuda3std3__44plusIdEEE10Policy1000EN6thrust24THRUST_300001_SM_1000_NS10device_ptrIdEEjS9_dNS7_10__identityEEEvT0_PT3_T1_NS0_13GridEvenShareISK_EET2_T4_:
	.zero		1216


//--------------------- .nv.shared._ZN3cub18CUB_300001_SM_10006detail6reduce28DeviceReduceSingleTileKernelINS2_10policy_hubIdjN4cuda3std3__44plusIdEEE10Policy1000EN6thrust24THRUST_300001_SM_1000_NS10device_ptrIdEEPdjS9_ddNS7_10__identityEEEvT0_T1_T2_T3_T4_T6_ --------------------------
	.section	.nv.shared._ZN3cub18CUB_300001_SM_10006detail6reduce28DeviceReduceSingleTileKernelINS2_10policy_hubIdjN4cuda3std3__44plusIdEEE10Policy1000EN6thrust24THRUST_300001_SM_1000_NS10device_ptrIdEEPdjS9_ddNS7_10__identityEEEvT0_T1_T2_T3_T4_T6_,"aw",@nobits
	.sectionflags	@""
	.align	8
.nv.shared._ZN3cub18CUB_300001_SM_10006detail6reduce28DeviceReduceSingleTileKernelINS2_10policy_hubIdjN4cuda3std3__44plusIdEEE10Policy1000EN6thrust24THRUST_300001_SM_1000_NS10device_ptrIdEEPdjS9_ddNS7_10__identityEEEvT0_T1_T2_T3_T4_T6_:
	.zero		1216


//--------------------- .nv.constant0._ZN3cub18CUB_300001_SM_10006detail6reduce28DeviceReduceSingleTileKernelINS2_10policy_hubIdyN4cuda3std3__44plusIdEEE10Policy1000EPdSC_iS9_ddNS7_10__identityEEEvT0_T1_T2_T3_T4_T6_ --------------------------
	.section	.nv.constant0._ZN3cub18CUB_300001_SM_10006detail6reduce28DeviceReduceSingleTileKernelINS2_10policy_hubIdyN4cuda3std3__44plusIdEEE10Policy1000EPdSC_iS9_ddNS7_10__identityEEEvT0_T1_T2_T3_T4_T6_,"a",@progbits
	.sectionflags	@""
	.align	4
.nv.constant0._ZN3cub18CUB_300001_SM_10006detail6reduce28DeviceReduceSingleTileKernelINS2_10policy_hubIdyN4cuda3std3__44plusIdEEE10Policy1000EPdSC_iS9_ddNS7_10__identityEEEvT0_T1_T2_T3_T4_T6_:
	.zero		929


//--------------------- .nv.constant0._ZN3cub18CUB_300001_SM_10006detail6reduce18DeviceReduceKernelINS2_10policy_hubIdyN4cuda3std3__44plusIdEEE10Policy1000EN6thrust24THRUST_300001_SM_1000_NS10device_ptrIdEEyS9_dNS7_10__identityEEEvT0_PT3_T1_NS0_13GridEvenShareISK_EET2_T4_ --------------------------
	.section	.nv.constant0._ZN3cub18CUB_300001_SM_10006detail6reduce18DeviceReduceKernelINS2_10policy_hubIdyN4cuda3std3__44plusIdEEE10Policy1000EN6thrust24THRUST_300001_SM_1000_NS10device_ptrIdEEyS9_dNS7_10__identityEEEvT0_PT3_T1_NS0_13GridEvenShareISK_EET2_T4_,"a",@progbits
	.sectionflags	@""
	.align	4
.nv.constant0._ZN3cub18CUB_300001_SM_10006detail6reduce18DeviceReduceKernelINS2_10policy_hubIdyN4cuda3std3__44plusIdEEE10Policy1000EN6thrust24THRUST_300001_SM_1000_NS10device_ptrIdEEyS9_dNS7_10__identityEEEvT0_PT3_T1_NS0_13GridEvenShareISK_EET2_T4_:
	.zero		994


//--------------------- .nv.constant0._ZN3cub18CUB_300001_SM_10006detail6reduce28DeviceReduceSingleTileKernelINS2_10policy_hubIdyN4cuda3std3__44plusIdEEE10Policy1000EN6thrust24THRUST_300001_SM_1000_NS10device_ptrIdEEPdyS9_ddNS7_10__identityEEEvT0_T1_T2_T3_T4_T6_ --------------------------
	.section	.nv.constant0._ZN3cub18CUB_300001_SM_10006detail6reduce28DeviceReduceSingleTileKernelINS2_10policy_hubIdyN4cuda3std3__44plusIdEEE10Policy1000EN6thrust24THRUST_300001_SM_1000_NS10device_ptrIdEEPdyS9_ddNS7_10__identityEEEvT0_T1_T2_T3_T4_T6_,"a",@progbits
	.sectionflags	@""
	.align	4
.nv.constant0._ZN3cub18CUB_300001_SM_10006detail6reduce28DeviceReduceSingleTileKernelINS2_10policy_hubIdyN4cuda3std3__44plusIdEEE10Policy1000EN6thrust24THRUST_300001_SM_1000_NS10device_ptrIdEEPdyS9_ddNS7_10__identityEEEvT0_T1_T2_T3_T4_T6_:
	.zero		937


//--------------------- .nv.constant0._ZN3cub18CUB_300001_SM_10006detail6reduce28DeviceReduceSingleTileKernelINS2_10policy_hubIdjN4cuda3std3__44plusIdEEE10Policy1000EPdSC_iS9_ddNS7_10__identityEEEvT0_T1_T2_T3_T4_T6_ --------------------------
	.section	.nv.constant0._ZN3cub18CUB_300001_SM_10006detail6reduce28DeviceReduceSingleTileKernelINS2_10policy_hubIdjN4cuda3std3__44plusIdEEE10Policy1000EPdSC_iS9_ddNS7_10__identityEEEvT0_T1_T2_T3_T4_T6_,"a",@progbits
	.sectionflags	@""
	.align	4
.nv.constant0._ZN3cub18CUB_300001_SM_10006detail6reduce28DeviceReduceSingleTileKernelINS2_10policy_hubIdjN4cuda3std3__44plusIdEEE10Policy1000EPdSC_iS9_ddNS7_10__identityEEEvT0_T1_T2_T3_T4_T6_:
	.zero		929


//--------------------- .nv.constant0._ZN3cub18CUB_300001_SM_10006detail6reduce18DeviceReduceKernelINS2_10policy_hubIdjN4cuda3std3__44plusIdEEE10Policy1000EN6thrust24THRUST_300001_SM_1000_NS10device_ptrIdEEjS9_dNS7_10__identityEEEvT0_PT3_T1_NS0_13GridEvenShareISK_EET2_T4_ --------------------------
	.section	.nv.constant0._ZN3cub18CUB_300001_SM_10006detail6reduce18DeviceReduceKernelINS2_10policy_hubIdjN4cuda3std3__44plusIdEEE10Policy1000EN6thrust24THRUST_300001_SM_1000_NS10device_ptrIdEEjS9_dNS7_10__identityEEEvT0_PT3_T1_NS0_13GridEvenShareISK_EET2_T4_,"a",@progbits
	.sectionflags	@""
	.align	4
.nv.constant0._ZN3cub18CUB_300001_SM_10006detail6reduce18DeviceReduceKernelINS2_10policy_hubIdjN4cuda3std3__44plusIdEEE10Policy1000EN6thrust24THRUST_300001_SM_1000_NS10device_ptrIdEEjS9_dNS7_10__identityEEEvT0_PT3_T1_NS0_13GridEvenShareISK_EET2_T4_:
	.zero		958


//--------------------- .nv.constant0._ZN3cub18CUB_300001_SM_10006detail6reduce28DeviceReduceSingleTileKernelINS2_10policy_hubIdjN4cuda3std3__44plusIdEEE10Policy1000EN6thrust24THRUST_300001_SM_1000_NS10device_ptrIdEEPdjS9_ddNS7_10__identityEEEvT0_T1_T2_T3_T4_T6_ --------------------------
	.section	.nv.constant0._ZN3cub18CUB_300001_SM_10006detail6reduce28DeviceReduceSingleTileKernelINS2_10policy_hubIdjN4cuda3std3__44plusIdEEE10Policy1000EN6thrust24THRUST_300001_SM_1000_NS10device_ptrIdEEPdjS9_ddNS7_10__identityEEEvT0_T1_T2_T3_T4_T6_,"a",@progbits
	.sectionflags	@""
	.align	4
.nv.constant0._ZN3cub18CUB_300001_SM_10006detail6reduce28DeviceReduceSingleTileKernelINS2_10policy_hubIdjN4cuda3std3__44plusIdEEE10Policy1000EN6thrust24THRUST_300001_SM_1000_NS10device_ptrIdEEPdjS9_ddNS7_10__identityEEEvT0_T1_T2_T3_T4_T6_:
	.zero		929


//--------------------- .nv.constant0._ZN3cub18CUB_300001_SM_10006detail11EmptyKernelIvEEvv --------------------------
	.section	.nv.constant0._ZN3cub18CUB_300001_SM_10006detail11EmptyKernelIvEEvv,"a",@progbits
	.sectionflags	@""
	.align	4
.nv.constant0._ZN3cub18CUB_300001_SM_10006detail11EmptyKernelIvEEvv:
	.zero		896


//--------------------- .nv.constant0._Z9mc_kernelPdiddddy --------------------------
	.section	.nv.constant0._Z9mc_kernelPdiddddy,"a",@progbits
	.sectionflags	@""
	.align	4
.nv.constant0._Z9mc_kernelPdiddddy:
	.zero		952


//--------------------- SYMBOLS --------------------------

	.type		.nv.reservedSmem.offset0,@object
	.size		.nv.reservedSmem.offset0,0x4
	.type		.nv.reservedSmem.cap,@object
	.size		.nv.reservedSmem.cap,0x4
